// auto-generated by cutlass_sweep.gemm — config: {"arch": "sm_100", "cluster_m": 1, "cluster_n": 1, "dtype": "bf16", "dtype_b": "bf16", "layout": "nt", "stages": 0, "tile_k": 64, "tile_m": 128, "tile_n": 224}
#include "cutlass/cutlass.h"
#include "cutlass/gemm/collective/collective_builder.hpp"
#include "cutlass/gemm/device/gemm_universal_adapter.h"
#include "cutlass/gemm/kernel/gemm_universal.hpp"
#include "cutlass/epilogue/collective/collective_builder.hpp"

using ElemA = cutlass::bfloat16_t;
using ElemB = cutlass::bfloat16_t;
using ElemCD = cutlass::bfloat16_t;
using Acc  = float;
using TileShape    = cute::Shape<cute::_128, cute::_224, cute::_64>;
using ClusterShape = cute::Shape<cute::_1, cute::_1, cute::_1>;

using CollectiveEpilogue = typename cutlass::epilogue::collective::CollectiveBuilder<
    cutlass::arch::Sm100, cutlass::arch::OpClassTensorOp,
    TileShape, ClusterShape,
    cutlass::epilogue::collective::EpilogueTileAuto,
    Acc, Acc,
    ElemCD, cutlass::layout::RowMajor, 128 / cutlass::sizeof_bits<ElemCD>::value,
    ElemCD, cutlass::layout::RowMajor, 128 / cutlass::sizeof_bits<ElemCD>::value,
    cutlass::epilogue::collective::EpilogueScheduleAuto
  >::CollectiveOp;

using CollectiveMainloop = typename cutlass::gemm::collective::CollectiveBuilder<
    cutlass::arch::Sm100, cutlass::arch::OpClassTensorOp,
    ElemA, cutlass::layout::RowMajor, 128 / cutlass::sizeof_bits<ElemA>::value,
    ElemB, cutlass::layout::ColumnMajor, 128 / cutlass::sizeof_bits<ElemB>::value,
    Acc,
    TileShape, ClusterShape,
    cutlass::gemm::collective::StageCountAutoCarveout<static_cast<int>(sizeof(typename CollectiveEpilogue::SharedStorage))>,
    cutlass::gemm::collective::KernelScheduleAuto
  >::CollectiveOp;

using GemmKernel = cutlass::gemm::kernel::GemmUniversal<
    cute::Shape<int,int,int,int>,
    CollectiveMainloop,
    CollectiveEpilogue
>;
using Gemm = cutlass::gemm::device::GemmUniversalAdapter<GemmKernel>;

// Force the device kernel symbol into the cubin without needing a host main.
auto* _anchor = &cutlass::device_kernel<GemmKernel>;


// ===== COMPILED SASS (sm_100a) =====

	.target	sm_100a

	.elftype	@"ET_EXEC"


//--------------------- .note.nv.tkinfo           --------------------------
	.section	.note.nv.tkinfo,"",@"SHT_NOTE"
	.sectionflags	@"SHF_NOTE_NV_TKINFO"
	.tkinfo
        /*0018*/ 	.word	0x00000002
        /*0030*/ 	.string	""
        /*0030*/ 	.string	"ptxas"
        /*0030*/ 	.string	"Cuda compilation tools, release 13.0, V13.0.88"
        /*0030*/ 	.string	"Build cuda_13.0.r13.0/compiler.36424714_0"
        /*0030*/ 	.string	"-arch sm_100a -m 64 "



//--------------------- .note.nv.cuinfo           --------------------------
	.section	.note.nv.cuinfo,"",@"SHT_NOTE"
	.sectionflags	@"SHF_NOTE_NV_CUINFO"
        /*0018*/ 	.short	0x0002
        /*001a*/ 	.short	0x0064
        /*001c*/ 	.short	0x0082
	.zero		2


//--------------------- .nv.info                  --------------------------
	.section	.nv.info,"",@"SHT_CUDA_INFO"
	.align	4


	//----- nvinfo : EIATTR_REGCOUNT
	.align		4
        /*0000*/ 	.byte	0x04, 0x2f
        /*0002*/ 	.short	(.L_19 - .L_18)
	.align		4
.L_18:
        /*0004*/ 	.word	index@(_ZN7cutlass13device_kernelINS_4gemm6kernel13GemmUniversalIN4cute5tupleIJiiiiEEENS1_10collective13CollectiveMmaINS1_35MainloopSm100TmaUmmaWarpSpecializedILi2ELi2ELi2ENS5_IJNS4_1CILi1EEESB_SB_EEEEENS5_IJNSA_ILi128EEENSA_ILi224EEENSA_ILi64EEEEEENS_10bfloat16_tENS5_IJlSB_lEEESI_SJ_NS4_8TiledMMAINS4_8MMA_AtomIJNS4_20SM100_MMA_F16BF16_SSISI_SI_fLi128ELi224ELNS4_4UMMA5MajorE0ELSO_0ELNSN_7ScaleInE0ELSP_0EEEEEENS4_6LayoutISC_NS5_IJNSA_ILi0EEEST_ST_EEEEENS5_IJNS4_10UnderscoreESW_SW_EEEEENS4_13SM90_TMA_LOADENS4_14ComposedLayoutINS4_7SwizzleILi3ELi4ELi3EEENS4_18smem_ptr_flag_bitsILi16EEENSS_INS5_IJNSA_ILi8EEESG_EEENS5_IJSG_SB_EEEEEEEvNS4_8identityESZ_S19_vS1A_EENS_8epilogue10collective18CollectiveEpilogueINS1C_23Sm100TmaWarpSpecializedILi2ELi1ELi224ELb1ELb0EEEJSH_NS5_IJNSS_ISE_SB_EENSS_ISF_SB_EEEEESI_SJ_SI_SJ_NS1C_6fusion15FusionCallbacksIS1G_NS1K_17LinearCombinationISI_fSI_fLNS_15FloatRoundStyleE2EEESH_S1J_JEEENS4_5SM1004TMEM4LOAD26SM100_TMEM_LOAD_32dp32b32xESZ_NS10_INS11_ILi2ELi4ELi3EEES14_NSS_INS5_IJS15_NSA_ILi32EEEEEENS5_IJS1V_SB_EEEEEEENS4_39AutoVectorizingCopyWithAssumedAlignmentILi128EEENS4_14SM90_TMA_STOREES1Z_S21_S21_EEEvvEEEEvNT_6ParamsE)
        /*0008*/ 	.word	0x000000ff


	//----- nvinfo : EIATTR_FRAME_SIZE
	.align		4
.L_19:
        /*000c*/ 	.byte	0x04, 0x11
        /*000e*/ 	.short	(.L_21 - .L_20)
	.align		4
.L_20:
        /*0010*/ 	.word	index@($__internal_2_$__cuda_sm10x_tcgen05_guardrail_trap_unallocated_columns_being_dealloced)
        /*0014*/ 	.word	0x000001a8


	//----- nvinfo : EIATTR_FRAME_SIZE
	.align		4
.L_21:
        /*0018*/ 	.byte	0x04, 0x11
        /*001a*/ 	.short	(.L_23 - .L_22)
	.align		4
.L_22:
        /*001c*/ 	.word	index@($__internal_1_$__cuda_sm10x_tcgen05_guardrail_trap_phase_invalid_during_alloc)
        /*0020*/ 	.word	0x000001a8


	//----- nvinfo : EIATTR_FRAME_SIZE
	.align		4
.L_23:
        /*0024*/ 	.byte	0x04, 0x11
        /*0026*/ 	.short	(.L_25 - .L_24)
	.align		4
.L_24:
        /*0028*/ 	.word	index@($__internal_0_$__cuda_sm10x_tcgen05_guardrail_trap_col_being_dealloced_not_returned_by_alloc)
        /*002c*/ 	.word	0x000001a8


	//----- nvinfo : EIATTR_FRAME_SIZE
	.align		4
.L_25:
        /*0030*/ 	.byte	0x04, 0x11
        /*0032*/ 	.short	(.L_27 - .L_26)
	.align		4
.L_26:
        /*0034*/ 	.word	index@(_ZN7cutlass13device_kernelINS_4gemm6kernel13GemmUniversalIN4cute5tupleIJiiiiEEENS1_10collective13CollectiveMmaINS1_35MainloopSm100TmaUmmaWarpSpecializedILi2ELi2ELi2ENS5_IJNS4_1CILi1EEESB_SB_EEEEENS5_IJNSA_ILi128EEENSA_ILi224EEENSA_ILi64EEEEEENS_10bfloat16_tENS5_IJlSB_lEEESI_SJ_NS4_8TiledMMAINS4_8MMA_AtomIJNS4_20SM100_MMA_F16BF16_SSISI_SI_fLi128ELi224ELNS4_4UMMA5MajorE0ELSO_0ELNSN_7ScaleInE0ELSP_0EEEEEENS4_6LayoutISC_NS5_IJNSA_ILi0EEEST_ST_EEEEENS5_IJNS4_10UnderscoreESW_SW_EEEEENS4_13SM90_TMA_LOADENS4_14ComposedLayoutINS4_7SwizzleILi3ELi4ELi3EEENS4_18smem_ptr_flag_bitsILi16EEENSS_INS5_IJNSA_ILi8EEESG_EEENS5_IJSG_SB_EEEEEEEvNS4_8identityESZ_S19_vS1A_EENS_8epilogue10collective18CollectiveEpilogueINS1C_23Sm100TmaWarpSpecializedILi2ELi1ELi224ELb1ELb0EEEJSH_NS5_IJNSS_ISE_SB_EENSS_ISF_SB_EEEEESI_SJ_SI_SJ_NS1C_6fusion15FusionCallbacksIS1G_NS1K_17LinearCombinationISI_fSI_fLNS_15FloatRoundStyleE2EEESH_S1J_JEEENS4_5SM1004TMEM4LOAD26SM100_TMEM_LOAD_32dp32b32xESZ_NS10_INS11_ILi2ELi4ELi3EEES14_NSS_INS5_IJS15_NSA_ILi32EEEEEENS5_IJS1V_SB_EEEEEEENS4_39AutoVectorizingCopyWithAssumedAlignmentILi128EEENS4_14SM90_TMA_STOREES1Z_S21_S21_EEEvvEEEEvNT_6ParamsE)
        /*0038*/ 	.word	0x000001a8


	//----- nvinfo : EIATTR_MIN_STACK_SIZE
	.align		4
.L_27:
        /*003c*/ 	.byte	0x04, 0x12
        /*003e*/ 	.short	(.L_29 - .L_28)
	.align		4
.L_28:
        /*0040*/ 	.word	index@(_ZN7cutlass13device_kernelINS_4gemm6kernel13GemmUniversalIN4cute5tupleIJiiiiEEENS1_10collective13CollectiveMmaINS1_35MainloopSm100TmaUmmaWarpSpecializedILi2ELi2ELi2ENS5_IJNS4_1CILi1EEESB_SB_EEEEENS5_IJNSA_ILi128EEENSA_ILi224EEENSA_ILi64EEEEEENS_10bfloat16_tENS5_IJlSB_lEEESI_SJ_NS4_8TiledMMAINS4_8MMA_AtomIJNS4_20SM100_MMA_F16BF16_SSISI_SI_fLi128ELi224ELNS4_4UMMA5MajorE0ELSO_0ELNSN_7ScaleInE0ELSP_0EEEEEENS4_6LayoutISC_NS5_IJNSA_ILi0EEEST_ST_EEEEENS5_IJNS4_10UnderscoreESW_SW_EEEEENS4_13SM90_TMA_LOADENS4_14ComposedLayoutINS4_7SwizzleILi3ELi4ELi3EEENS4_18smem_ptr_flag_bitsILi16EEENSS_INS5_IJNSA_ILi8EEESG_EEENS5_IJSG_SB_EEEEEEEvNS4_8identityESZ_S19_vS1A_EENS_8epilogue10collective18CollectiveEpilogueINS1C_23Sm100TmaWarpSpecializedILi2ELi1ELi224ELb1ELb0EEEJSH_NS5_IJNSS_ISE_SB_EENSS_ISF_SB_EEEEESI_SJ_SI_SJ_NS1C_6fusion15FusionCallbacksIS1G_NS1K_17LinearCombinationISI_fSI_fLNS_15FloatRoundStyleE2EEESH_S1J_JEEENS4_5SM1004TMEM4LOAD26SM100_TMEM_LOAD_32dp32b32xESZ_NS10_INS11_ILi2ELi4ELi3EEES14_NSS_INS5_IJS15_NSA_ILi32EEEEEENS5_IJS1V_SB_EEEEEEENS4_39AutoVectorizingCopyWithAssumedAlignmentILi128EEENS4_14SM90_TMA_STOREES1Z_S21_S21_EEEvvEEEEvNT_6ParamsE)
        /*0044*/ 	.word	0x000001a8
.L_29:


//--------------------- .nv.compat                --------------------------
	.section	.nv.compat,"",@"SHT_CUDA_COMPAT_INFO"
	.align	4
        /*0000*/ 	.byte	0x02, 0x09, 0x01, 0x00, 0x02, 0x02, 0x02, 0x00, 0x02, 0x05, 0x05, 0x00, 0x03, 0x07, 0x01, 0x01
        /*0010*/ 	.byte	0x02, 0x03, 0x01, 0x00, 0x02, 0x06, 0x01, 0x00, 0x04, 0x0b, 0x08, 0x00, 0x09, 0x00, 0x00, 0x00
        /*0020*/ 	.byte	0x00, 0x00, 0x00, 0x00


//--------------------- .nv.info._ZN7cutlass13device_kernelINS_4gemm6kernel13GemmUniversalIN4cute5tupleIJiiiiEEENS1_10collective13CollectiveMmaINS1_35MainloopSm100TmaUmmaWarpSpecializedILi2ELi2ELi2ENS5_IJNS4_1CILi1EEESB_SB_EEEEENS5_IJNSA_ILi128EEENSA_ILi224EEENSA_ILi64EEEEEENS_10bfloat16_tENS5_IJlSB_lEEESI_SJ_NS4_8TiledMMAINS4_8MMA_AtomIJNS4_20SM100_MMA_F16BF16_SSISI_SI_fLi128ELi224ELNS4_4UMMA5MajorE0ELSO_0ELNSN_7ScaleInE0ELSP_0EEEEEENS4_6LayoutISC_NS5_IJNSA_ILi0EEEST_ST_EEEEENS5_IJNS4_10UnderscoreESW_SW_EEEEENS4_13SM90_TMA_LOADENS4_14ComposedLayoutINS4_7SwizzleILi3ELi4ELi3EEENS4_18smem_ptr_flag_bitsILi16EEENSS_INS5_IJNSA_ILi8EEESG_EEENS5_IJSG_SB_EEEEEEEvNS4_8identityESZ_S19_vS1A_EENS_8epilogue10collective18CollectiveEpilogueINS1C_23Sm100TmaWarpSpecializedILi2ELi1ELi224ELb1ELb0EEEJSH_NS5_IJNSS_ISE_SB_EENSS_ISF_SB_EEEEESI_SJ_SI_SJ_NS1C_6fusion15FusionCallbacksIS1G_NS1K_17LinearCombinationISI_fSI_fLNS_15FloatRoundStyleE2EEESH_S1J_JEEENS4_5SM1004TMEM4LOAD26SM100_TMEM_LOAD_32dp32b32xESZ_NS10_INS11_ILi2ELi4ELi3EEES14_NSS_INS5_IJS15_NSA_ILi32EEEEEENS5_IJS1V_SB_EEEEEEENS4_39AutoVectorizingCopyWithAssumedAlignmentILi128EEENS4_14SM90_TMA_STOREES1Z_S21_S21_EEEvvEEEEvNT_6ParamsE --------------------------
	.section	.nv.info._ZN7cutlass13device_kernelINS_4gemm6kernel13GemmUniversalIN4cute5tupleIJiiiiEEENS1_10collective13CollectiveMmaINS1_35MainloopSm100TmaUmmaWarpSpecializedILi2ELi2ELi2ENS5_IJNS4_1CILi1EEESB_SB_EEEEENS5_IJNSA_ILi128EEENSA_ILi224EEENSA_ILi64EEEEEENS_10bfloat16_tENS5_IJlSB_lEEESI_SJ_NS4_8TiledMMAINS4_8MMA_AtomIJNS4_20SM100_MMA_F16BF16_SSISI_SI_fLi128ELi224ELNS4_4UMMA5MajorE0ELSO_0ELNSN_7ScaleInE0ELSP_0EEEEEENS4_6LayoutISC_NS5_IJNSA_ILi0EEEST_ST_EEEEENS5_IJNS4_10UnderscoreESW_SW_EEEEENS4_13SM90_TMA_LOADENS4_14ComposedLayoutINS4_7SwizzleILi3ELi4ELi3EEENS4_18smem_ptr_flag_bitsILi16EEENSS_INS5_IJNSA_ILi8EEESG_EEENS5_IJSG_SB_EEEEEEEvNS4_8identityESZ_S19_vS1A_EENS_8epilogue10collective18CollectiveEpilogueINS1C_23Sm100TmaWarpSpecializedILi2ELi1ELi224ELb1ELb0EEEJSH_NS5_IJNSS_ISE_SB_EENSS_ISF_SB_EEEEESI_SJ_SI_SJ_NS1C_6fusion15FusionCallbacksIS1G_NS1K_17LinearCombinationISI_fSI_fLNS_15FloatRoundStyleE2EEESH_S1J_JEEENS4_5SM1004TMEM4LOAD26SM100_TMEM_LOAD_32dp32b32xESZ_NS10_INS11_ILi2ELi4ELi3EEES14_NSS_INS5_IJS15_NSA_ILi32EEEEEENS5_IJS1V_SB_EEEEEEENS4_39AutoVectorizingCopyWithAssumedAlignmentILi128EEENS4_14SM90_TMA_STOREES1Z_S21_S21_EEEvvEEEEvNT_6ParamsE,"",@"SHT_CUDA_INFO"
	.sectionflags	@""
	.align	4


	//----- nvinfo : EIATTR_CUDA_API_VERSION
	.align		4
        /*0000*/ 	.byte	0x04, 0x37
        /*0002*/ 	.short	(.L_31 - .L_30)
.L_30:
        /*0004*/ 	.word	0x00000082


	//----- nvinfo : EIATTR_KPARAM_INFO
	.align		4
.L_31:
        /*0008*/ 	.byte	0x04, 0x17
        /*000a*/ 	.short	(.L_33 - .L_32)
.L_32:
        /*000c*/ 	.word	0x00000000
        /*0010*/ 	.short	0x0000
        /*0012*/ 	.short	0x0000
        /*0014*/ 	.byte	0x00, 0xf0, 0x01, 0x20


	//----- nvinfo : EIATTR_AT_ENTRY_FRAGMENTS
	.align		4
.L_33:
        /*0018*/ 	.byte	0x04, 0x4f
        /*001a*/ 	.short	(.L_35 - .L_34)


	//   ....[0]....
.L_34:
        /*001c*/ 	.word	0x00000006


	//----- nvinfo : EIATTR_RESERVED_SMEM_USED
	.align		4
.L_35:
        /*0020*/ 	.byte	0x01, 0x41
	.zero		2


	//----- nvinfo : EIATTR_SPARSE_MMA_MASK
	.align		4
        /*0024*/ 	.byte	0x03, 0x50
        /*0026*/ 	.short	0x0000


	//----- nvinfo : EIATTR_TCGEN05_1CTA_USED
	.align		4
        /*0028*/ 	.byte	0x01, 0x51
	.zero		2


	//----- nvinfo : EIATTR_MAXREG_COUNT
	.align		4
        /*002c*/ 	.byte	0x03, 0x1b
        /*002e*/ 	.short	0x00ff


	//----- nvinfo : EIATTR_NUM_BARRIERS
	.align		4
        /*0030*/ 	.byte	0x02, 0x4c
        /*0032*/ 	.byte	0x07
	.zero		1


	//----- nvinfo : EIATTR_EXTERNS
	.align		4
        /*0034*/ 	.byte	0x04, 0x0f
        /*0036*/ 	.short	(.L_37 - .L_36)


	//   ....[0]....
	.align		4
.L_36:
        /*0038*/ 	.word	index@(__assertfail)


	//----- nvinfo : EIATTR_ANNOTATIONS
	.align		4
.L_37:
        /*003c*/ 	.byte	0x04, 0x55
        /*003e*/ 	.short	(.L_39 - .L_38)


	//   ....[0]....
.L_38:
        /*0040*/ 	.word	0x00000001
        /*0044*/ 	.byte	0xb0, 0x00, 0x00, 0x00, 0x01, 0x00, 0x00, 0x00, 0x50, 0x01, 0x00, 0x00, 0x01, 0x00, 0x00, 0x00
        /* <DEDUP_REMOVED lines=215> */
        /*0dc4*/ 	.byte	0x60, 0xbe, 0x00, 0x00, 0x01, 0x00, 0x00, 0x00, 0x10, 0xbf, 0x00, 0x00


	//----- nvinfo : EIATTR_MERCURY_ISA_VERSION
	.align		4
.L_39:
        /*0dd0*/ 	.byte	0x03, 0x5f
        /*0dd2*/ 	.short	0x0101


	//----- nvinfo : EIATTR_INT_WARP_WIDE_INSTR_OFFSETS
	.align		4
        /*0dd4*/ 	.byte	0x04, 0x31
        /*0dd6*/ 	.short	(.L_41 - .L_40)


	//   ....[0]....
.L_40:
        /*0dd8*/ 	.word	0x00003750


	//   ....[1]....
        /*0ddc*/ 	.word	0x00003780


	//   ....[2]....
        /*0de0*/ 	.word	0x000037a0


	//   ....[3]....
        /*0de4*/ 	.word	0x000043e0


	//   ....[4]....
        /*0de8*/ 	.word	0x00004480


	//   ....[5]....
        /*0dec*/ 	.word	0x000044e0


	//   ....[6]....
        /*0df0*/ 	.word	0x00004540


	//   ....[7]....
        /*0df4*/ 	.word	0x00004590


	//   ....[8]....
        /*0df8*/ 	.word	0x000045b0


	//   ....[9]....
        /*0dfc*/ 	.word	0x00004650


	//   ....[10]....
        /*0e00*/ 	.word	0x000046b0


	//----- nvinfo : EIATTR_COOP_GROUP_MASK_REGIDS
	.align		4
.L_41:
        /*0e04*/ 	.byte	0x04, 0x29
        /*0e06*/ 	.short	(.L_43 - .L_42)


	//   ....[0]....
.L_42:
        /*0e08*/ 	.word	0xffffffff


	//   ....[1]....
        /*0e0c*/ 	.word	0xffffffff


	//   ....[2]....
        /*0e10*/ 	.word	0xffffffff


	//   ....[3]....
        /*0e14*/ 	.word	0xffffffff


	//   ....[4]....
        /*0e18*/ 	.word	0xffffffff


	//   ....[5]....
        /*0e1c*/ 	.word	0xffffffff


	//   ....[6]....
        /*0e20*/ 	.word	0xffffffff


	//   ....[7]....
        /*0e24*/ 	.word	0xffffffff


	//   ....[8]....
        /*0e28*/ 	.word	0xffffffff


	//   ....[9]....
        /*0e2c*/ 	.word	0xffffffff


	//   ....[10]....
        /*0e30*/ 	.word	0xffffffff


	//   ....[11]....
        /*0e34*/ 	.word	0xffffffff


	//   ....[12]....
        /*0e38*/ 	.word	0xffffffff


	//----- nvinfo : EIATTR_COOP_GROUP_INSTR_OFFSETS
	.align		4
.L_43:
        /*0e3c*/ 	.byte	0x04, 0x28
        /*0e3e*/ 	.short	(.L_45 - .L_44)


	//   ....[0]....
.L_44:
        /*0e40*/ 	.word	0x00000080


	//   ....[1]....
        /*0e44*/ 	.word	0x00000540


	//   ....[2]....
        /*0e48*/ 	.word	0x00000670


	//   ....[3]....
        /*0e4c*/ 	.word	0x000007d0


	//   ....[4]....
        /*0e50*/ 	.word	0x000008d0


	//   ....[5]....
        /*0e54*/ 	.word	0x00000a40


	//   ....[6]....
        /*0e58*/ 	.word	0x00000ba0


	//   ....[7]....
        /*0e5c*/ 	.word	0x00001d50


	//   ....[8]....
        /*0e60*/ 	.word	0x00002ae0


	//   ....[9]....
        /*0e64*/ 	.word	0x00002cf0


	//   ....[10]....
        /*0e68*/ 	.word	0x00002d20


	//   ....[11]....
        /*0e6c*/ 	.word	0x00003630


	//   ....[12]....
        /*0e70*/ 	.word	0x00003860


	//----- nvinfo : EIATTR_VRC_CTA_INIT_COUNT
	.align		4
.L_45:
        /*0e74*/ 	.byte	0x02, 0x4a
        /*0e76*/ 	.byte	0x80
	.zero		1


	//----- nvinfo : EIATTR_SYSCALL_OFFSETS
	.align		4
        /*0e78*/ 	.byte	0x04, 0x46
        /*0e7a*/ 	.short	(.L_47 - .L_46)


	//   ....[0]....
.L_46:
        /*0e7c*/ 	.word	0x000051b0


	//   ....[1]....
        /*0e80*/ 	.word	0x000052a0


	//   ....[2]....
        /*0e84*/ 	.word	0x00006980


	//   ....[3]....
        /*0e88*/ 	.word	0x00006af0


	//   ....[4]....
        /*0e8c*/ 	.word	0x00006c60


	//   ....[5]....
        /*0e90*/ 	.word	0x00006dd0


	//   ....[6]....
        /*0e94*/ 	.word	0x00006f40


	//   ....[7]....
        /*0e98*/ 	.word	0x000070e0


	//   ....[8]....
        /*0e9c*/ 	.word	0x00007280


	//----- nvinfo : EIATTR_MBARRIER_INSTR_OFFSETS
	.align		4
.L_47:
        /*0ea0*/ 	.byte	0x04, 0x39
        /*0ea2*/ 	.short	(.L_49 - .L_48)


	//   ....[0]....
.L_48:
        /*0ea4*/ 	.word	0x00000620
        /*0ea8*/ 	.word	0x000000ff
        /*0eac*/ 	.word	0x00000000
        /*0eb0*/ 	.short	0x0100
        /*0eb2*/ 	.byte	0x04
	.zero		1


	//   ....[1]....
        /*0eb4*/ 	.word	0x00000630
        /*0eb8*/ 	.word	0x000000ff
        /*0ebc*/ 	.word	0x00000010
        /*0ec0*/ 	.short	0x0100
        /*0ec2*/ 	.byte	0x04
	.zero		1


	//   ....[2]....
        /*0ec4*/ 	.word	0x00000640
        /*0ec8*/ 	.word	0x000000ff
        /*0ecc*/ 	.word	0x00000008
        /*0ed0*/ 	.short	0x0100
        /*0ed2*/ 	.byte	0x04
	.zero		1


	//   ....[3]....
        /*0ed4*/ 	.word	0x00000650
        /*0ed8*/ 	.word	0x000000ff
        /*0edc*/ 	.word	0x00000018
        /*0ee0*/ 	.short	0x0100
        /*0ee2*/ 	.byte	0x04
	.zero		1


	//   ....[4]....
        /*0ee4*/ 	.word	0x00000780
        /*0ee8*/ 	.word	0x000000ff
        /*0eec*/ 	.word	0x00000020
        /*0ef0*/ 	.short	0x0100
        /*0ef2*/ 	.byte	0x04
	.zero		1


	//   ....[5]....
        /*0ef4*/ 	.word	0x00000790
        /*0ef8*/ 	.word	0x000000ff
        /*0efc*/ 	.word	0x00000030
        /*0f00*/ 	.short	0x0100
        /*0f02*/ 	.byte	0x04
	.zero		1


	//   ....[6]....
        /*0f04*/ 	.word	0x000007a0
        /*0f08*/ 	.word	0x000000ff
        /*0f0c*/ 	.word	0x00000028
        /*0f10*/ 	.short	0x0100
        /*0f12*/ 	.byte	0x04
	.zero		1


	//   ....[7]....
        /*0f14*/ 	.word	0x000007b0
        /*0f18*/ 	.word	0x000000ff
        /*0f1c*/ 	.word	0x00000038
        /*0f20*/ 	.short	0x0100
        /*0f22*/ 	.byte	0x04
	.zero		1


	//   ....[8]....
        /*0f24*/ 	.word	0x000008a0
        /*0f28*/ 	.word	0x000000ff
        /*0f2c*/ 	.word	0x00000040
        /*0f30*/ 	.short	0x0100
        /*0f32*/ 	.byte	0x06
	.zero		1


	//   ....[9]....
        /*0f34*/ 	.word	0x000008b0
        /*0f38*/ 	.word	0x000000ff
        /*0f3c*/ 	.word	0x00000048
        /*0f40*/ 	.short	0x0100
        /*0f42*/ 	.byte	0x06
	.zero		1


	//   ....[10]....
        /*0f44*/ 	.word	0x000009f0
        /*0f48*/ 	.word	0x000000ff
        /*0f4c*/ 	.word	0x00000050
        /*0f50*/ 	.short	0x0100
        /*0f52*/ 	.byte	0x06
	.zero		1


	//   ....[11]....
        /*0f54*/ 	.word	0x00000a00
        /*0f58*/ 	.word	0x000000ff
        /*0f5c*/ 	.word	0x00000060
        /*0f60*/ 	.short	0x0100
        /*0f62*/ 	.byte	0x06
	.zero		1


	//   ....[12]....
        /*0f64*/ 	.word	0x00000a10
        /*0f68*/ 	.word	0x000000ff
        /*0f6c*/ 	.word	0x00000058
        /*0f70*/ 	.short	0x0100
        /*0f72*/ 	.byte	0x06
	.zero		1


	//   ....[13]....
        /*0f74*/ 	.word	0x00000a20
        /*0f78*/ 	.word	0x000000ff
        /*0f7c*/ 	.word	0x00000068
        /*0f80*/ 	.short	0x0100
        /*0f82*/ 	.byte	0x06
	.zero		1


	//   ....[14]....
        /*0f84*/ 	.word	0x00000b50
        /*0f88*/ 	.word	0x000000ff
        /*0f8c*/ 	.word	0x00000070
        /*0f90*/ 	.short	0x0100
        /*0f92*/ 	.byte	0x04
	.zero		1


	//   ....[15]....
        /*0f94*/ 	.word	0x00000b60
        /*0f98*/ 	.word	0x000000ff
        /*0f9c*/ 	.word	0x00000080
        /*0fa0*/ 	.short	0x0100
        /*0fa2*/ 	.byte	0x04
	.zero		1


	//   ....[16]....
        /*0fa4*/ 	.word	0x00000b70
        /*0fa8*/ 	.word	0x000000ff
        /*0fac*/ 	.word	0x00000078
        /*0fb0*/ 	.short	0x0100
        /*0fb2*/ 	.byte	0x04
	.zero		1


	//   ....[17]....
        /*0fb4*/ 	.word	0x00000b80
        /*0fb8*/ 	.word	0x000000ff
        /*0fbc*/ 	.word	0x00000088
        /*0fc0*/ 	.short	0x0100
        /*0fc2*/ 	.byte	0x04
	.zero		1


	//   ....[18]....
        /*0fc4*/ 	.word	0x00000c90
        /*0fc8*/ 	.word	0x000000ff
        /*0fcc*/ 	.word	0x00000090
        /*0fd0*/ 	.short	0x0100
        /*0fd2*/ 	.byte	0x04
	.zero		1


	//   ....[19]....
        /*0fd4*/ 	.word	0x00000ca0
        /*0fd8*/ 	.word	0x000000ff
        /*0fdc*/ 	.word	0x000000a0
        /*0fe0*/ 	.short	0x0100
        /*0fe2*/ 	.byte	0x04
	.zero		1


	//   ....[20]....
        /*0fe4*/ 	.word	0x00000cb0
        /*0fe8*/ 	.word	0x000000ff
        /*0fec*/ 	.word	0x00000098
        /*0ff0*/ 	.short	0x0100
        /*0ff2*/ 	.byte	0x04
	.zero		1


	//   ....[21]....
        /*0ff4*/ 	.word	0x00000cc0
        /*0ff8*/ 	.word	0x000000ff
        /*0ffc*/ 	.word	0x000000a8
        /*1000*/ 	.short	0x0100
        /*1002*/ 	.byte	0x04
	.zero		1


	//   ....[22]....
        /*1004*/ 	.word	0x00001670
        /*1008*/ 	.word	0x00000000
        /*100c*/ 	.word	0x000000a0
        /*1010*/ 	.short	0x010a
        /*1012*/ 	.byte	0xff
	.zero		1


	//   ....[23]....
        /*1014*/ 	.word	0x000016a0
        /*1018*/ 	.word	0x00000000
        /*101c*/ 	.word	0x00000090
        /*1020*/ 	.short	0x0101
        /*1022*/ 	.byte	0xff
	.zero		1


	//   ....[24]....
        /*1024*/ 	.word	0x00001770
        /*1028*/ 	.word	0x000000ff
        /*102c*/ 	.word	0x00000010
        /*1030*/ 	.short	0x010a
        /*1032*/ 	.byte	0x05
	.zero		1


	//   ....[25]....
        /*1034*/ 	.word	0x000017f0
        /*1038*/ 	.word	0x000000ff
        /*103c*/ 	.word	0x00000010
        /*1040*/ 	.short	0x010a
        /*1042*/ 	.byte	0x21
	.zero		1


	//   ....[26]....
        /*1044*/ 	.word	0x00001940
        /*1048*/ 	.word	0x000000ff
        /*104c*/ 	.word	0x00000010
        /*1050*/ 	.short	0x010a
        /*1052*/ 	.byte	0x08
	.zero		1


	//   ....[27]....
        /*1054*/ 	.word	0x00001a50
        /*1058*/ 	.word	0x000000ff
        /*105c*/ 	.word	0x00000048
        /*1060*/ 	.short	0x0101
        /*1062*/ 	.byte	0x04
	.zero		1


	//   ....[28]....
        /*1064*/ 	.word	0x00001a70
        /*1068*/ 	.word	0x000000ff
        /*106c*/ 	.word	0x00000010
        /*1070*/ 	.short	0x010a
        /*1072*/ 	.byte	0x05
	.zero		1


	//   ....[29]....
        /*1074*/ 	.word	0x00001af0
        /*1078*/ 	.word	0x000000ff
        /*107c*/ 	.word	0x00000010
        /*1080*/ 	.short	0x010a
        /*1082*/ 	.byte	0x11
	.zero		1


	//   ....[30]....
        /*1084*/ 	.word	0x00001c40
        /*1088*/ 	.word	0x000000ff
        /*108c*/ 	.word	0x00000010
        /*1090*/ 	.short	0x010a
        /*1092*/ 	.byte	0x07
	.zero		1


	//   ....[31]....
        /*1094*/ 	.word	0x00001d80
        /*1098*/ 	.word	0x00000003
        /*109c*/ 	.word	0x00000050
        /*10a0*/ 	.short	0x010a
        /*10a2*/ 	.byte	0xff
	.zero		1


	//   ....[32]....
        /*10a4*/ 	.word	0x00001ed0
        /*10a8*/ 	.word	0x00000000
        /*10ac*/ 	.word	0x00000000
        /*10b0*/ 	.short	0x0101
        /*10b2*/ 	.byte	0xff
	.zero		1


	//   ....[33]....
        /*10b4*/ 	.word	0x00002470
        /*10b8*/ 	.word	0x000000ff
        /*10bc*/ 	.word	0x00000000
        /*10c0*/ 	.short	0x010a
        /*10c2*/ 	.byte	0x04
	.zero		1


	//   ....[34]....
        /*10c4*/ 	.word	0x00002510
        /*10c8*/ 	.word	0x00000000
        /*10cc*/ 	.word	0x00000000
        /*10d0*/ 	.short	0x010a
        /*10d2*/ 	.byte	0xff
	.zero		1


	//   ....[35]....
        /*10d4*/ 	.word	0x00002630
        /*10d8*/ 	.word	0x00000002
        /*10dc*/ 	.word	0x00000090
        /*10e0*/ 	.short	0x010a
        /*10e2*/ 	.byte	0xff
	.zero		1


	//   ....[36]....
        /*10e4*/ 	.word	0x000026a0
        /*10e8*/ 	.word	0x00000002
        /*10ec*/ 	.word	0x00000000
        /*10f0*/ 	.short	0x0101
        /*10f2*/ 	.byte	0xff
	.zero		1


	//   ....[37]....
        /*10f4*/ 	.word	0x000026c0
        /*10f8*/ 	.word	0x000000ff
        /*10fc*/ 	.word	0x00000060
        /*1100*/ 	.short	0x010a
        /*1102*/ 	.byte	0x04
	.zero		1


	//   ....[38]....
        /*1104*/ 	.word	0x000027e0
        /*1108*/ 	.word	0x00000002
        /*110c*/ 	.word	0x00000050
        /*1110*/ 	.short	0x010a
        /*1112*/ 	.byte	0xff
	.zero		1


	//   ....[39]....
        /*1114*/ 	.word	0x000028e0
        /*1118*/ 	.word	0x00000002
        /*111c*/ 	.word	0x00000000
        /*1120*/ 	.short	0x0101
        /*1122*/ 	.byte	0xff
	.zero		1


	//   ....[40]....
        /*1124*/ 	.word	0x00002970
        /*1128*/ 	.word	0x000000ff
        /*112c*/ 	.word	0x00000060
        /*1130*/ 	.short	0x0106
        /*1132*/ 	.byte	0x04
	.zero		1


	//   ....[41]....
        /*1134*/ 	.word	0x00002990
        /*1138*/ 	.word	0x000000ff
        /*113c*/ 	.word	0x00000060
        /*1140*/ 	.short	0x010a
        /*1142*/ 	.byte	0x04
	.zero		1


	//   ....[42]....
        /*1144*/ 	.word	0x00002a20
        /*1148*/ 	.word	0x000000ff
        /*114c*/ 	.word	0x00000060
        /*1150*/ 	.short	0x0106
        /*1152*/ 	.byte	0x06
	.zero		1


	//   ....[43]....
        /*1154*/ 	.word	0x00002a60
        /*1158*/ 	.word	0x00000000
        /*115c*/ 	.word	0x00000060
        /*1160*/ 	.short	0x010a
        /*1162*/ 	.byte	0xff
	.zero		1


	//   ....[44]....
        /*1164*/ 	.word	0x00002fa0
        /*1168*/ 	.word	0x00000000
        /*116c*/ 	.word	0x00000050
        /*1170*/ 	.short	0x010a
        /*1172*/ 	.byte	0xff
	.zero		1


	//   ....[45]....
        /*1174*/ 	.word	0x000030b0
        /*1178*/ 	.word	0x00000003
        /*117c*/ 	.word	0x00000000
        /*1180*/ 	.short	0x0101
        /*1182*/ 	.byte	0xff
	.zero		1


	//   ....[46]....
        /*1184*/ 	.word	0x000030c0
        /*1188*/ 	.word	0x000000ff
        /*118c*/ 	.word	0x00000000
        /*1190*/ 	.short	0x010a
        /*1192*/ 	.byte	0x05
	.zero		1


	//   ....[47]....
        /*1194*/ 	.word	0x000030d0
        /*1198*/ 	.word	0x000000ff
        /*119c*/ 	.word	0x00000080
        /*11a0*/ 	.short	0x010a
        /*11a2*/ 	.byte	0x1d
	.zero		1


	//   ....[48]....
        /*11a4*/ 	.word	0x000031a0
        /*11a8*/ 	.word	0x000000ff
        /*11ac*/ 	.word	0x00000000
        /*11b0*/ 	.short	0x010a
        /*11b2*/ 	.byte	0x07
	.zero		1


	//   ....[49]....
        /*11b4*/ 	.word	0x000032e0
        /*11b8*/ 	.word	0x000000ff
        /*11bc*/ 	.word	0x00000000
        /*11c0*/ 	.short	0x010a
        /*11c2*/ 	.byte	0x06
	.zero		1


	//   ....[50]....
        /*11c4*/ 	.word	0x00003580
        /*11c8*/ 	.word	0x000000ff
        /*11cc*/ 	.word	0x00000000
        /*11d0*/ 	.short	0x010a
        /*11d2*/ 	.byte	0x04
	.zero		1


	//   ....[51]....
        /*11d4*/ 	.word	0x00003610
        /*11d8*/ 	.word	0x000000ff
        /*11dc*/ 	.word	0x00000000
        /*11e0*/ 	.short	0x010a
        /*11e2*/ 	.byte	0x04
	.zero		1


	//   ....[52]....
        /*11e4*/ 	.word	0x00003ae0
        /*11e8*/ 	.word	0x00000003
        /*11ec*/ 	.word	0x00000050
        /*11f0*/ 	.short	0x010a
        /*11f2*/ 	.byte	0xff
	.zero		1


	//   ....[53]....
        /*11f4*/ 	.word	0x00003c50
        /*11f8*/ 	.word	0x00000000
        /*11fc*/ 	.word	0x00000000
        /*1200*/ 	.short	0x0101
        /*1202*/ 	.byte	0xff
	.zero		1


	//   ....[54]....
        /*1204*/ 	.word	0x00004100
        /*1208*/ 	.word	0x000000ff
        /*120c*/ 	.word	0x00000048
        /*1210*/ 	.short	0x010a
        /*1212*/ 	.byte	0x06
	.zero		1


	//   ....[55]....
        /*1214*/ 	.word	0x00004310
        /*1218*/ 	.word	0x000000ff
        /*121c*/ 	.word	0x00000030
        /*1220*/ 	.short	0x010a
        /*1222*/ 	.byte	0x05
	.zero		1


	//   ....[56]....
        /*1224*/ 	.word	0x000046f0
        /*1228*/ 	.word	0x000000ff
        /*122c*/ 	.word	0x00000020
        /*1230*/ 	.short	0x010b
        /*1232*/ 	.byte	0x05
	.zero		1


	//   ....[57]....
        /*1234*/ 	.word	0x00004700
        /*1238*/ 	.word	0x000000ff
        /*123c*/ 	.word	0x00000000
        /*1240*/ 	.short	0x0101
        /*1242*/ 	.byte	0x04
	.zero		1


	//   ....[58]....
        /*1244*/ 	.word	0x00004750
        /*1248*/ 	.word	0x000000ff
        /*124c*/ 	.word	0x00000000
        /*1250*/ 	.short	0x010a
        /*1252*/ 	.byte	0x04
	.zero		1


	//   ....[59]....
        /*1254*/ 	.word	0x000047f0
        /*1258*/ 	.word	0x00000000
        /*125c*/ 	.word	0x00000000
        /*1260*/ 	.short	0x010a
        /*1262*/ 	.byte	0xff
	.zero		1


	//   ....[60]....
        /*1264*/ 	.word	0x00004a10
        /*1268*/ 	.word	0x000000ff
        /*126c*/ 	.word	0x00000050
        /*1270*/ 	.short	0x010a
        /*1272*/ 	.byte	0x04
	.zero		1


	//   ....[61]....
        /*1274*/ 	.word	0x00004ae0
        /*1278*/ 	.word	0x000000ff
        /*127c*/ 	.word	0x00000000
        /*1280*/ 	.short	0x0101
        /*1282*/ 	.byte	0x04
	.zero		1


	//   ....[62]....
        /*1284*/ 	.word	0x00005770
        /*1288*/ 	.word	0x00000008
        /*128c*/ 	.word	0x00000020
        /*1290*/ 	.short	0x010a
        /*1292*/ 	.byte	0xff
	.zero		1


	//   ....[63]....
        /*1294*/ 	.word	0x00005810
        /*1298*/ 	.word	0x00000005
        /*129c*/ 	.word	0x00000070
        /*12a0*/ 	.short	0x010a
        /*12a2*/ 	.byte	0xff
	.zero		1


	//   ....[64]....
        /*12a4*/ 	.word	0x00005ed0
        /*12a8*/ 	.word	0x00000008
        /*12ac*/ 	.word	0x00000020
        /*12b0*/ 	.short	0x010a
        /*12b2*/ 	.byte	0xff
	.zero		1


	//   ....[65]....
        /*12b4*/ 	.word	0x00006860
        /*12b8*/ 	.word	0x00000005
        /*12bc*/ 	.word	0x00000070
        /*12c0*/ 	.short	0x010a
        /*12c2*/ 	.byte	0xff
	.zero		1


	//   ....[66]....
        /*12c4*/ 	.word	0x00008070
        /*12c8*/ 	.word	0x000000ff
        /*12cc*/ 	.word	0x00000000
        /*12d0*/ 	.short	0x0101
        /*12d2*/ 	.byte	0x07
	.zero		1


	//   ....[67]....
        /*12d4*/ 	.word	0x0000bd40
        /*12d8*/ 	.word	0x00000000
        /*12dc*/ 	.word	0x00000000
        /*12e0*/ 	.short	0x0101
        /*12e2*/ 	.byte	0xff
	.zero		1


	//   ....[68]....
        /*12e4*/ 	.word	0x0000bff0
        /*12e8*/ 	.word	0x00000000
        /*12ec*/ 	.word	0x000000a0
        /*12f0*/ 	.short	0x010a
        /*12f2*/ 	.byte	0xff
	.zero		1


	//   ....[69]....
        /*12f4*/ 	.word	0x0000c050
        /*12f8*/ 	.word	0x00000000
        /*12fc*/ 	.word	0x00000010
        /*1300*/ 	.short	0x010a
        /*1302*/ 	.byte	0xff
	.zero		1


	//   ....[70]....
        /*1304*/ 	.word	0x0000c0b0
        /*1308*/ 	.word	0x00000000
        /*130c*/ 	.word	0x00000010
        /*1310*/ 	.short	0x010a
        /*1312*/ 	.byte	0xff
	.zero		1


	//   ....[71]....
        /*1314*/ 	.word	0x0000c100
        /*1318*/ 	.word	0x00000003
        /*131c*/ 	.word	0x00000050
        /*1320*/ 	.short	0x010a
        /*1322*/ 	.byte	0xff
	.zero		1


	//   ....[72]....
        /*1324*/ 	.word	0x0000c160
        /*1328*/ 	.word	0x00000000
        /*132c*/ 	.word	0x00000000
        /*1330*/ 	.short	0x010a
        /*1332*/ 	.byte	0xff
	.zero		1


	//   ....[73]....
        /*1334*/ 	.word	0x0000c1b0
        /*1338*/ 	.word	0x00000002
        /*133c*/ 	.word	0x00000090
        /*1340*/ 	.short	0x010a
        /*1342*/ 	.byte	0xff
	.zero		1


	//   ....[74]....
        /*1344*/ 	.word	0x0000c210
        /*1348*/ 	.word	0x00000002
        /*134c*/ 	.word	0x00000060
        /*1350*/ 	.short	0x010a
        /*1352*/ 	.byte	0xff
	.zero		1


	//   ....[75]....
        /*1354*/ 	.word	0x0000c260
        /*1358*/ 	.word	0x00000002
        /*135c*/ 	.word	0x00000050
        /*1360*/ 	.short	0x010a
        /*1362*/ 	.byte	0xff
	.zero		1


	//   ....[76]....
        /*1364*/ 	.word	0x0000c2c0
        /*1368*/ 	.word	0x00000000
        /*136c*/ 	.word	0x00000060
        /*1370*/ 	.short	0x010a
        /*1372*/ 	.byte	0xff
	.zero		1


	//   ....[77]....
        /*1374*/ 	.word	0x0000c310
        /*1378*/ 	.word	0x00000000
        /*137c*/ 	.word	0x00000050
        /*1380*/ 	.short	0x010a
        /*1382*/ 	.byte	0xff
	.zero		1


	//   ....[78]....
        /*1384*/ 	.word	0x0000c370
        /*1388*/ 	.word	0x00000002
        /*138c*/ 	.word	0x00000080
        /*1390*/ 	.short	0x010a
        /*1392*/ 	.byte	0xff
	.zero		1


	//   ....[79]....
        /*1394*/ 	.word	0x0000c3d0
        /*1398*/ 	.word	0x00000000
        /*139c*/ 	.word	0x00000000
        /*13a0*/ 	.short	0x010a
        /*13a2*/ 	.byte	0xff
	.zero		1


	//   ....[80]....
        /*13a4*/ 	.word	0x0000c430
        /*13a8*/ 	.word	0x00000000
        /*13ac*/ 	.word	0x00000000
        /*13b0*/ 	.short	0x010a
        /*13b2*/ 	.byte	0xff
	.zero		1


	//   ....[81]....
        /*13b4*/ 	.word	0x0000c490
        /*13b8*/ 	.word	0x00000000
        /*13bc*/ 	.word	0x00000000
        /*13c0*/ 	.short	0x010a
        /*13c2*/ 	.byte	0xff
	.zero		1


	//   ....[82]....
        /*13c4*/ 	.word	0x0000c4e0
        /*13c8*/ 	.word	0x00000003
        /*13cc*/ 	.word	0x00000050
        /*13d0*/ 	.short	0x010a
        /*13d2*/ 	.byte	0xff
	.zero		1


	//   ....[83]....
        /*13d4*/ 	.word	0x0000c540
        /*13d8*/ 	.word	0x00000000
        /*13dc*/ 	.word	0x00000048
        /*13e0*/ 	.short	0x010a
        /*13e2*/ 	.byte	0xff
	.zero		1


	//   ....[84]....
        /*13e4*/ 	.word	0x0000c5a0
        /*13e8*/ 	.word	0x00000002
        /*13ec*/ 	.word	0x00000030
        /*13f0*/ 	.short	0x010a
        /*13f2*/ 	.byte	0xff
	.zero		1


	//   ....[85]....
        /*13f4*/ 	.word	0x0000c600
        /*13f8*/ 	.word	0x00000000
        /*13fc*/ 	.word	0x00000000
        /*1400*/ 	.short	0x010a
        /*1402*/ 	.byte	0xff
	.zero		1


	//   ....[86]....
        /*1404*/ 	.word	0x0000c660
        /*1408*/ 	.word	0x00000000
        /*140c*/ 	.word	0x00000050
        /*1410*/ 	.short	0x010a
        /*1412*/ 	.byte	0xff
	.zero		1


	//   ....[87]....
        /*1414*/ 	.word	0x0000c6b0
        /*1418*/ 	.word	0x00000008
        /*141c*/ 	.word	0x00000020
        /*1420*/ 	.short	0x010a
        /*1422*/ 	.byte	0xff
	.zero		1


	//   ....[88]....
        /*1424*/ 	.word	0x0000c700
        /*1428*/ 	.word	0x00000005
        /*142c*/ 	.word	0x00000070
        /*1430*/ 	.short	0x010a
        /*1432*/ 	.byte	0xff
	.zero		1


	//----- nvinfo : EIATTR_NUM_MBARRIERS
	.align		4
.L_49:
        /*1434*/ 	.byte	0x03, 0x38
        /*1436*/ 	.short	0x0016


	//----- nvinfo : EIATTR_EXIT_INSTR_OFFSETS
	.align		4
        /*1438*/ 	.byte	0x04, 0x1c
        /*143a*/ 	.short	(.L_51 - .L_50)


	//   ....[0]....
.L_50:
        /*143c*/ 	.word	0x00002540


	//   ....[1]....
        /*1440*/ 	.word	0x00002a30


	//   ....[2]....
        /*1444*/ 	.word	0x00002a90


	//   ....[3]....
        /*1448*/ 	.word	0x00003870


	//   ....[4]....
        /*144c*/ 	.word	0x00004820


	//   ....[5]....
        /*1450*/ 	.word	0x00004860


	//   ....[6]....
        /*1454*/ 	.word	0x0000bef0


	//   ....[7]....
        /*1458*/ 	.word	0x0000bf80


	//   ....[8]....
        /*145c*/ 	.word	0x0000bfb0


	//   ....[9]....
        /*1460*/ 	.word	0x0000bfe0


	//----- nvinfo : EIATTR_MAX_THREADS
	.align		4
.L_51:
        /*1464*/ 	.byte	0x04, 0x05
        /*1466*/ 	.short	(.L_53 - .L_52)
.L_52:
        /*1468*/ 	.word	0x00000100
        /*146c*/ 	.word	0x00000001
        /*1470*/ 	.word	0x00000001


	//----- nvinfo : EIATTR_CRS_STACK_SIZE
	.align		4
.L_53:
        /*1474*/ 	.byte	0x04, 0x1e
        /*1476*/ 	.short	(.L_55 - .L_54)
.L_54:
        /*1478*/ 	.word	0x00000000


	//----- nvinfo : EIATTR_CBANK_PARAM_SIZE
	.align		4
.L_55:
        /*147c*/ 	.byte	0x03, 0x19
        /*147e*/ 	.short	0x0800


	//----- nvinfo : EIATTR_PARAM_CBANK
	.align		4
        /*1480*/ 	.byte	0x04, 0x0a
        /*1482*/ 	.short	(.L_57 - .L_56)
	.align		4
.L_56:
        /*1484*/ 	.word	index@(.nv.constant0._ZN7cutlass13device_kernelINS_4gemm6kernel13GemmUniversalIN4cute5tupleIJiiiiEEENS1_10collective13CollectiveMmaINS1_35MainloopSm100TmaUmmaWarpSpecializedILi2ELi2ELi2ENS5_IJNS4_1CILi1EEESB_SB_EEEEENS5_IJNSA_ILi128EEENSA_ILi224EEENSA_ILi64EEEEEENS_10bfloat16_tENS5_IJlSB_lEEESI_SJ_NS4_8TiledMMAINS4_8MMA_AtomIJNS4_20SM100_MMA_F16BF16_SSISI_SI_fLi128ELi224ELNS4_4UMMA5MajorE0ELSO_0ELNSN_7ScaleInE0ELSP_0EEEEEENS4_6LayoutISC_NS5_IJNSA_ILi0EEEST_ST_EEEEENS5_IJNS4_10UnderscoreESW_SW_EEEEENS4_13SM90_TMA_LOADENS4_14ComposedLayoutINS4_7SwizzleILi3ELi4ELi3EEENS4_18smem_ptr_flag_bitsILi16EEENSS_INS5_IJNSA_ILi8EEESG_EEENS5_IJSG_SB_EEEEEEEvNS4_8identityESZ_S19_vS1A_EENS_8epilogue10collective18CollectiveEpilogueINS1C_23Sm100TmaWarpSpecializedILi2ELi1ELi224ELb1ELb0EEEJSH_NS5_IJNSS_ISE_SB_EENSS_ISF_SB_EEEEESI_SJ_SI_SJ_NS1C_6fusion15FusionCallbacksIS1G_NS1K_17LinearCombinationISI_fSI_fLNS_15FloatRoundStyleE2EEESH_S1J_JEEENS4_5SM1004TMEM4LOAD26SM100_TMEM_LOAD_32dp32b32xESZ_NS10_INS11_ILi2ELi4ELi3EEES14_NSS_INS5_IJS15_NSA_ILi32EEEEEENS5_IJS1V_SB_EEEEEEENS4_39AutoVectorizingCopyWithAssumedAlignmentILi128EEENS4_14SM90_TMA_STOREES1Z_S21_S21_EEEvvEEEEvNT_6ParamsE)
        /*1488*/ 	.short	0x0380
        /*148a*/ 	.short	0x0800


	//----- nvinfo : EIATTR_SW_WAR
	.align		4
.L_57:
        /*148c*/ 	.byte	0x04, 0x36
        /*148e*/ 	.short	(.L_59 - .L_58)
.L_58:
        /*1490*/ 	.word	0x00000008
.L_59:


//--------------------- .nv.callgraph             --------------------------
	.section	.nv.callgraph,"",@"SHT_CUDA_CALLGRAPH"
	.align	4
	.sectionentsize	8
	.align		4
        /*0000*/ 	.word	0x00000000
	.align		4
        /*0004*/ 	.word	0xffffffff
	.align		4
        /*0008*/ 	.word	index@(_ZN7cutlass13device_kernelINS_4gemm6kernel13GemmUniversalIN4cute5tupleIJiiiiEEENS1_10collective13CollectiveMmaINS1_35MainloopSm100TmaUmmaWarpSpecializedILi2ELi2ELi2ENS5_IJNS4_1CILi1EEESB_SB_EEEEENS5_IJNSA_ILi128EEENSA_ILi224EEENSA_ILi64EEEEEENS_10bfloat16_tENS5_IJlSB_lEEESI_SJ_NS4_8TiledMMAINS4_8MMA_AtomIJNS4_20SM100_MMA_F16BF16_SSISI_SI_fLi128ELi224ELNS4_4UMMA5MajorE0ELSO_0ELNSN_7ScaleInE0ELSP_0EEEEEENS4_6LayoutISC_NS5_IJNSA_ILi0EEEST_ST_EEEEENS5_IJNS4_10UnderscoreESW_SW_EEEEENS4_13SM90_TMA_LOADENS4_14ComposedLayoutINS4_7SwizzleILi3ELi4ELi3EEENS4_18smem_ptr_flag_bitsILi16EEENSS_INS5_IJNSA_ILi8EEESG_EEENS5_IJSG_SB_EEEEEEEvNS4_8identityESZ_S19_vS1A_EENS_8epilogue10collective18CollectiveEpilogueINS1C_23Sm100TmaWarpSpecializedILi2ELi1ELi224ELb1ELb0EEEJSH_NS5_IJNSS_ISE_SB_EENSS_ISF_SB_EEEEESI_SJ_SI_SJ_NS1C_6fusion15FusionCallbacksIS1G_NS1K_17LinearCombinationISI_fSI_fLNS_15FloatRoundStyleE2EEESH_S1J_JEEENS4_5SM1004TMEM4LOAD26SM100_TMEM_LOAD_32dp32b32xESZ_NS10_INS11_ILi2ELi4ELi3EEES14_NSS_INS5_IJS15_NSA_ILi32EEEEEENS5_IJS1V_SB_EEEEEEENS4_39AutoVectorizingCopyWithAssumedAlignmentILi128EEENS4_14SM90_TMA_STOREES1Z_S21_S21_EEEvvEEEEvNT_6ParamsE)
	.align		4
        /*000c*/ 	.word	index@(__assertfail)
	.align		4
        /*0010*/ 	.word	0x00000000
	.align		4
        /*0014*/ 	.word	0xfffffffe
	.align		4
        /*0018*/ 	.word	0x00000000
	.align		4
        /*001c*/ 	.word	0xfffffffd
	.align		4
        /*0020*/ 	.word	0x00000000
	.align		4
        /*0024*/ 	.word	0xfffffffc


//--------------------- .nv.constant4             --------------------------
	.section	.nv.constant4,"a",@progbits
	.align	8
	.align		8
.nv.constant4:
        /*0000*/ 	.dword	__assertfail
	.align		8
        /*0008*/ 	.dword	__unnamed_1
	.align		8
        /*0010*/ 	.dword	__unnamed_2
	.align		8
        /*0018*/ 	.dword	_ZN39_INTERNAL_00118147_4_k_cu_18b8d66f_88274cuda3std3__45__cpo5beginE
	.align		8
        /*0020*/ 	.dword	_ZN39_INTERNAL_00118147_4_k_cu_18b8d66f_88274cuda3std3__45__cpo3endE
	.align		8
        /*0028*/ 	.dword	_ZN39_INTERNAL_00118147_4_k_cu_18b8d66f_88274cuda3std3__45__cpo6cbeginE
	.align		8
        /*0030*/ 	.dword	_ZN39_INTERNAL_00118147_4_k_cu_18b8d66f_88274cuda3std3__45__cpo4cendE
	.align		8
        /*0038*/ 	.dword	_ZN39_INTERNAL_00118147_4_k_cu_18b8d66f_88274cuda3std3__441_GLOBAL__N__00118147_4_k_cu_18b8d66f_88276ignoreE
	.align		8
        /*0040*/ 	.dword	_ZN39_INTERNAL_00118147_4_k_cu_18b8d66f_88274cuda3std3__419piecewise_constructE
	.align		8
        /*0048*/ 	.dword	_ZN39_INTERNAL_00118147_4_k_cu_18b8d66f_88274cuda3std3__48in_placeE
	.align		8
        /*0050*/ 	.dword	_ZN39_INTERNAL_00118147_4_k_cu_18b8d66f_88274cuda3std6ranges3__45__cpo4swapE
	.align		8
        /*0058*/ 	.dword	_ZN39_INTERNAL_00118147_4_k_cu_18b8d66f_88274cuda3std6ranges3__45__cpo9iter_moveE
	.align		8
        /*0060*/ 	.dword	_ZN39_INTERNAL_00118147_4_k_cu_18b8d66f_88274cute7productE
	.align		8
        /*0068*/ 	.dword	_ZN39_INTERNAL_00118147_4_k_cu_18b8d66f_88274cute1_E
	.align		8
        /*0070*/ 	.dword	$str$25
	.align		8
        /*0078*/ 	.dword	$str$26
	.align		8
        /*0080*/ 	.dword	$str$27
	.align		8
        /*0088*/ 	.dword	$str$28


//--------------------- .text._ZN7cutlass13device_kernelINS_4gemm6kernel13GemmUniversalIN4cute5tupleIJiiiiEEENS1_10collective13CollectiveMmaINS1_35MainloopSm100TmaUmmaWarpSpecializedILi2ELi2ELi2ENS5_IJNS4_1CILi1EEESB_SB_EEEEENS5_IJNSA_ILi128EEENSA_ILi224EEENSA_ILi64EEEEEENS_10bfloat16_tENS5_IJlSB_lEEESI_SJ_NS4_8TiledMMAINS4_8MMA_AtomIJNS4_20SM100_MMA_F16BF16_SSISI_SI_fLi128ELi224ELNS4_4UMMA5MajorE0ELSO_0ELNSN_7ScaleInE0ELSP_0EEEEEENS4_6LayoutISC_NS5_IJNSA_ILi0EEEST_ST_EEEEENS5_IJNS4_10UnderscoreESW_SW_EEEEENS4_13SM90_TMA_LOADENS4_14ComposedLayoutINS4_7SwizzleILi3ELi4ELi3EEENS4_18smem_ptr_flag_bitsILi16EEENSS_INS5_IJNSA_ILi8EEESG_EEENS5_IJSG_SB_EEEEEEEvNS4_8identityESZ_S19_vS1A_EENS_8epilogue10collective18CollectiveEpilogueINS1C_23Sm100TmaWarpSpecializedILi2ELi1ELi224ELb1ELb0EEEJSH_NS5_IJNSS_ISE_SB_EENSS_ISF_SB_EEEEESI_SJ_SI_SJ_NS1C_6fusion15FusionCallbacksIS1G_NS1K_17LinearCombinationISI_fSI_fLNS_15FloatRoundStyleE2EEESH_S1J_JEEENS4_5SM1004TMEM4LOAD26SM100_TMEM_LOAD_32dp32b32xESZ_NS10_INS11_ILi2ELi4ELi3EEES14_NSS_INS5_IJS15_NSA_ILi32EEEEEENS5_IJS1V_SB_EEEEEEENS4_39AutoVectorizingCopyWithAssumedAlignmentILi128EEENS4_14SM90_TMA_STOREES1Z_S21_S21_EEEvvEEEEvNT_6ParamsE --------------------------
	.section	.text._ZN7cutlass13device_kernelINS_4gemm6kernel13GemmUniversalIN4cute5tupleIJiiiiEEENS1_10collective13CollectiveMmaINS1_35MainloopSm100TmaUmmaWarpSpecializedILi2ELi2ELi2ENS5_IJNS4_1CILi1EEESB_SB_EEEEENS5_IJNSA_ILi128EEENSA_ILi224EEENSA_ILi64EEEEEENS_10bfloat16_tENS5_IJlSB_lEEESI_SJ_NS4_8TiledMMAINS4_8MMA_AtomIJNS4_20SM100_MMA_F16BF16_SSISI_SI_fLi128ELi224ELNS4_4UMMA5MajorE0ELSO_0ELNSN_7ScaleInE0ELSP_0EEEEEENS4_6LayoutISC_NS5_IJNSA_ILi0EEEST_ST_EEEEENS5_IJNS4_10UnderscoreESW_SW_EEEEENS4_13SM90_TMA_LOADENS4_14ComposedLayoutINS4_7SwizzleILi3ELi4ELi3EEENS4_18smem_ptr_flag_bitsILi16EEENSS_INS5_IJNSA_ILi8EEESG_EEENS5_IJSG_SB_EEEEEEEvNS4_8identityESZ_S19_vS1A_EENS_8epilogue10collective18CollectiveEpilogueINS1C_23Sm100TmaWarpSpecializedILi2ELi1ELi224ELb1ELb0EEEJSH_NS5_IJNSS_ISE_SB_EENSS_ISF_SB_EEEEESI_SJ_SI_SJ_NS1C_6fusion15FusionCallbacksIS1G_NS1K_17LinearCombinationISI_fSI_fLNS_15FloatRoundStyleE2EEESH_S1J_JEEENS4_5SM1004TMEM4LOAD26SM100_TMEM_LOAD_32dp32b32xESZ_NS10_INS11_ILi2ELi4ELi3EEES14_NSS_INS5_IJS15_NSA_ILi32EEEEEENS5_IJS1V_SB_EEEEEEENS4_39AutoVectorizingCopyWithAssumedAlignmentILi128EEENS4_14SM90_TMA_STOREES1Z_S21_S21_EEEvvEEEEvNT_6ParamsE,"ax",@progbits
	.align	128
.text._ZN7cutlass13device_kernelINS_4gemm6kernel13GemmUniversalIN4cute5tupleIJiiiiEEENS1_10collective13CollectiveMmaINS1_35MainloopSm100TmaUmmaWarpSpecializedILi2ELi2ELi2ENS5_IJNS4_1CILi1EEESB_SB_EEEEENS5_IJNSA_ILi128EEENSA_ILi224EEENSA_ILi64EEEEEENS_10bfloat16_tENS5_IJlSB_lEEESI_SJ_NS4_8TiledMMAINS4_8MMA_AtomIJNS4_20SM100_MMA_F16BF16_SSISI_SI_fLi128ELi224ELNS4_4UMMA5MajorE0ELSO_0ELNSN_7ScaleInE0ELSP_0EEEEEENS4_6LayoutISC_NS5_IJNSA_ILi0EEEST_ST_EEEEENS5_IJNS4_10UnderscoreESW_SW_EEEEENS4_13SM90_TMA_LOADENS4_14ComposedLayoutINS4_7SwizzleILi3ELi4ELi3EEENS4_18smem_ptr_flag_bitsILi16EEENSS_INS5_IJNSA_ILi8EEESG_EEENS5_IJSG_SB_EEEEEEEvNS4_8identityESZ_S19_vS1A_EENS_8epilogue10collective18CollectiveEpilogueINS1C_23Sm100TmaWarpSpecializedILi2ELi1ELi224ELb1ELb0EEEJSH_NS5_IJNSS_ISE_SB_EENSS_ISF_SB_EEEEESI_SJ_SI_SJ_NS1C_6fusion15FusionCallbacksIS1G_NS1K_17LinearCombinationISI_fSI_fLNS_15FloatRoundStyleE2EEESH_S1J_JEEENS4_5SM1004TMEM4LOAD26SM100_TMEM_LOAD_32dp32b32xESZ_NS10_INS11_ILi2ELi4ELi3EEES14_NSS_INS5_IJS15_NSA_ILi32EEEEEENS5_IJS1V_SB_EEEEEEENS4_39AutoVectorizingCopyWithAssumedAlignmentILi128EEENS4_14SM90_TMA_STOREES1Z_S21_S21_EEEvvEEEEvNT_6ParamsE:
        .type           _ZN7cutlass13device_kernelINS_4gemm6kernel13GemmUniversalIN4cute5tupleIJiiiiEEENS1_10collective13CollectiveMmaINS1_35MainloopSm100TmaUmmaWarpSpecializedILi2ELi2ELi2ENS5_IJNS4_1CILi1EEESB_SB_EEEEENS5_IJNSA_ILi128EEENSA_ILi224EEENSA_ILi64EEEEEENS_10bfloat16_tENS5_IJlSB_lEEESI_SJ_NS4_8TiledMMAINS4_8MMA_AtomIJNS4_20SM100_MMA_F16BF16_SSISI_SI_fLi128ELi224ELNS4_4UMMA5MajorE0ELSO_0ELNSN_7ScaleInE0ELSP_0EEEEEENS4_6LayoutISC_NS5_IJNSA_ILi0EEEST_ST_EEEEENS5_IJNS4_10UnderscoreESW_SW_EEEEENS4_13SM90_TMA_LOADENS4_14ComposedLayoutINS4_7SwizzleILi3ELi4ELi3EEENS4_18smem_ptr_flag_bitsILi16EEENSS_INS5_IJNSA_ILi8EEESG_EEENS5_IJSG_SB_EEEEEEEvNS4_8identityESZ_S19_vS1A_EENS_8epilogue10collective18CollectiveEpilogueINS1C_23Sm100TmaWarpSpecializedILi2ELi1ELi224ELb1ELb0EEEJSH_NS5_IJNSS_ISE_SB_EENSS_ISF_SB_EEEEESI_SJ_SI_SJ_NS1C_6fusion15FusionCallbacksIS1G_NS1K_17LinearCombinationISI_fSI_fLNS_15FloatRoundStyleE2EEESH_S1J_JEEENS4_5SM1004TMEM4LOAD26SM100_TMEM_LOAD_32dp32b32xESZ_NS10_INS11_ILi2ELi4ELi3EEES14_NSS_INS5_IJS15_NSA_ILi32EEEEEENS5_IJS1V_SB_EEEEEEENS4_39AutoVectorizingCopyWithAssumedAlignmentILi128EEENS4_14SM90_TMA_STOREES1Z_S21_S21_EEEvvEEEEvNT_6ParamsE,@function
        .size           _ZN7cutlass13device_kernelINS_4gemm6kernel13GemmUniversalIN4cute5tupleIJiiiiEEENS1_10collective13CollectiveMmaINS1_35MainloopSm100TmaUmmaWarpSpecializedILi2ELi2ELi2ENS5_IJNS4_1CILi1EEESB_SB_EEEEENS5_IJNSA_ILi128EEENSA_ILi224EEENSA_ILi64EEEEEENS_10bfloat16_tENS5_IJlSB_lEEESI_SJ_NS4_8TiledMMAINS4_8MMA_AtomIJNS4_20SM100_MMA_F16BF16_SSISI_SI_fLi128ELi224ELNS4_4UMMA5MajorE0ELSO_0ELNSN_7ScaleInE0ELSP_0EEEEEENS4_6LayoutISC_NS5_IJNSA_ILi0EEEST_ST_EEEEENS5_IJNS4_10UnderscoreESW_SW_EEEEENS4_13SM90_TMA_LOADENS4_14ComposedLayoutINS4_7SwizzleILi3ELi4ELi3EEENS4_18smem_ptr_flag_bitsILi16EEENSS_INS5_IJNSA_ILi8EEESG_EEENS5_IJSG_SB_EEEEEEEvNS4_8identityESZ_S19_vS1A_EENS_8epilogue10collective18CollectiveEpilogueINS1C_23Sm100TmaWarpSpecializedILi2ELi1ELi224ELb1ELb0EEEJSH_NS5_IJNSS_ISE_SB_EENSS_ISF_SB_EEEEESI_SJ_SI_SJ_NS1C_6fusion15FusionCallbacksIS1G_NS1K_17LinearCombinationISI_fSI_fLNS_15FloatRoundStyleE2EEESH_S1J_JEEENS4_5SM1004TMEM4LOAD26SM100_TMEM_LOAD_32dp32b32xESZ_NS10_INS11_ILi2ELi4ELi3EEES14_NSS_INS5_IJS15_NSA_ILi32EEEEEENS5_IJS1V_SB_EEEEEEENS4_39AutoVectorizingCopyWithAssumedAlignmentILi128EEENS4_14SM90_TMA_STOREES1Z_S21_S21_EEEvvEEEEvNT_6ParamsE,(.L_x_132 - _ZN7cutlass13device_kernelINS_4gemm6kernel13GemmUniversalIN4cute5tupleIJiiiiEEENS1_10collective13CollectiveMmaINS1_35MainloopSm100TmaUmmaWarpSpecializedILi2ELi2ELi2ENS5_IJNS4_1CILi1EEESB_SB_EEEEENS5_IJNSA_ILi128EEENSA_ILi224EEENSA_ILi64EEEEEENS_10bfloat16_tENS5_IJlSB_lEEESI_SJ_NS4_8TiledMMAINS4_8MMA_AtomIJNS4_20SM100_MMA_F16BF16_SSISI_SI_fLi128ELi224ELNS4_4UMMA5MajorE0ELSO_0ELNSN_7ScaleInE0ELSP_0EEEEEENS4_6LayoutISC_NS5_IJNSA_ILi0EEEST_ST_EEEEENS5_IJNS4_10UnderscoreESW_SW_EEEEENS4_13SM90_TMA_LOADENS4_14ComposedLayoutINS4_7SwizzleILi3ELi4ELi3EEENS4_18smem_ptr_flag_bitsILi16EEENSS_INS5_IJNSA_ILi8EEESG_EEENS5_IJSG_SB_EEEEEEEvNS4_8identityESZ_S19_vS1A_EENS_8epilogue10collective18CollectiveEpilogueINS1C_23Sm100TmaWarpSpecializedILi2ELi1ELi224ELb1ELb0EEEJSH_NS5_IJNSS_ISE_SB_EENSS_ISF_SB_EEEEESI_SJ_SI_SJ_NS1C_6fusion15FusionCallbacksIS1G_NS1K_17LinearCombinationISI_fSI_fLNS_15FloatRoundStyleE2EEESH_S1J_JEEENS4_5SM1004TMEM4LOAD26SM100_TMEM_LOAD_32dp32b32xESZ_NS10_INS11_ILi2ELi4ELi3EEES14_NSS_INS5_IJS15_NSA_ILi32EEEEEENS5_IJS1V_SB_EEEEEEENS4_39AutoVectorizingCopyWithAssumedAlignmentILi128EEENS4_14SM90_TMA_STOREES1Z_S21_S21_EEEvvEEEEvNT_6ParamsE)
        .other          _ZN7cutlass13device_kernelINS_4gemm6kernel13GemmUniversalIN4cute5tupleIJiiiiEEENS1_10collective13CollectiveMmaINS1_35MainloopSm100TmaUmmaWarpSpecializedILi2ELi2ELi2ENS5_IJNS4_1CILi1EEESB_SB_EEEEENS5_IJNSA_ILi128EEENSA_ILi224EEENSA_ILi64EEEEEENS_10bfloat16_tENS5_IJlSB_lEEESI_SJ_NS4_8TiledMMAINS4_8MMA_AtomIJNS4_20SM100_MMA_F16BF16_SSISI_SI_fLi128ELi224ELNS4_4UMMA5MajorE0ELSO_0ELNSN_7ScaleInE0ELSP_0EEEEEENS4_6LayoutISC_NS5_IJNSA_ILi0EEEST_ST_EEEEENS5_IJNS4_10UnderscoreESW_SW_EEEEENS4_13SM90_TMA_LOADENS4_14ComposedLayoutINS4_7SwizzleILi3ELi4ELi3EEENS4_18smem_ptr_flag_bitsILi16EEENSS_INS5_IJNSA_ILi8EEESG_EEENS5_IJSG_SB_EEEEEEEvNS4_8identityESZ_S19_vS1A_EENS_8epilogue10collective18CollectiveEpilogueINS1C_23Sm100TmaWarpSpecializedILi2ELi1ELi224ELb1ELb0EEEJSH_NS5_IJNSS_ISE_SB_EENSS_ISF_SB_EEEEESI_SJ_SI_SJ_NS1C_6fusion15FusionCallbacksIS1G_NS1K_17LinearCombinationISI_fSI_fLNS_15FloatRoundStyleE2EEESH_S1J_JEEENS4_5SM1004TMEM4LOAD26SM100_TMEM_LOAD_32dp32b32xESZ_NS10_INS11_ILi2ELi4ELi3EEES14_NSS_INS5_IJS15_NSA_ILi32EEEEEENS5_IJS1V_SB_EEEEEEENS4_39AutoVectorizingCopyWithAssumedAlignmentILi128EEENS4_14SM90_TMA_STOREES1Z_S21_S21_EEEvvEEEEvNT_6ParamsE,@"STO_CUDA_ENTRY STV_DEFAULT"
_ZN7cutlass13device_kernelINS_4gemm6kernel13GemmUniversalIN4cute5tupleIJiiiiEEENS1_10collective13CollectiveMmaINS1_35MainloopSm100TmaUmmaWarpSpecializedILi2ELi2ELi2ENS5_IJNS4_1CILi1EEESB_SB_EEEEENS5_IJNSA_ILi128EEENSA_ILi224EEENSA_ILi64EEEEEENS_10bfloat16_tENS5_IJlSB_lEEESI_SJ_NS4_8TiledMMAINS4_8MMA_AtomIJNS4_20SM100_MMA_F16BF16_SSISI_SI_fLi128ELi224ELNS4_4UMMA5MajorE0ELSO_0ELNSN_7ScaleInE0ELSP_0EEEEEENS4_6LayoutISC_NS5_IJNSA_ILi0EEEST_ST_EEEEENS5_IJNS4_10UnderscoreESW_SW_EEEEENS4_13SM90_TMA_LOADENS4_14ComposedLayoutINS4_7SwizzleILi3ELi4ELi3EEENS4_18smem_ptr_flag_bitsILi16EEENSS_INS5_IJNSA_ILi8EEESG_EEENS5_IJSG_SB_EEEEEEEvNS4_8identityESZ_S19_vS1A_EENS_8epilogue10collective18CollectiveEpilogueINS1C_23Sm100TmaWarpSpecializedILi2ELi1ELi224ELb1ELb0EEEJSH_NS5_IJNSS_ISE_SB_EENSS_ISF_SB_EEEEESI_SJ_SI_SJ_NS1C_6fusion15FusionCallbacksIS1G_NS1K_17LinearCombinationISI_fSI_fLNS_15FloatRoundStyleE2EEESH_S1J_JEEENS4_5SM1004TMEM4LOAD26SM100_TMEM_LOAD_32dp32b32xESZ_NS10_INS11_ILi2ELi4ELi3EEES14_NSS_INS5_IJS15_NSA_ILi32EEEEEENS5_IJS1V_SB_EEEEEEENS4_39AutoVectorizingCopyWithAssumedAlignmentILi128EEENS4_14SM90_TMA_STOREES1Z_S21_S21_EEEvvEEEEvNT_6ParamsE:
[----:B------:R-:W1:Y:S01]  /*0000*/  LDC R1, c[0x0][0x37c] ;  /* 0x0000df00ff017b82 */ /* 0x000e620000000800 */
[----:B------:R-:W2:Y:S01]  /*0010*/  S2R R2, SR_TID.X ;  /* 0x0000000000027919 */ /* 0x000ea20000002100 */
[----:B------:R-:W3:Y:S01]  /*0020*/  LDCU.64 UR8, c[0x0][0x890] ;  /* 0x00011200ff0877ac */ /* 0x000ee20008000a00 */
[----:B-1----:R-:W-:Y:S01]  /*0030*/  VIADD R1, R1, 0xfffffe58 ;  /* 0xfffffe5801017836 */ /* 0x002fe20000000000 */
[----:B------:R-:W-:Y:S01]  /*0040*/  ELECT P3, URZ, PT ;  /* 0x0000000000ff782f */ /* 0x000fe20003860000 */
[----:B---3--:R-:W-:-:S04]  /*0050*/  UISETP.NE.U32.AND UP0, UPT, UR8, URZ, UPT ;  /* 0x000000ff0800728c */ /* 0x008fc8000bf05070 */
[----:B------:R-:W-:Y:S01]  /*0060*/  UISETP.NE.AND.EX UP0, UPT, UR9, URZ, UPT, UP0 ;  /* 0x000000ff0900728c */ /* 0x000fe2000bf05300 */
[----:B--2---:R-:W-:-:S05]  /*0070*/  SHF.R.U32.HI R3, RZ, 0x5, R2 ;  /* 0x00000005ff037819 */ /* 0x004fca0000011602 */
[----:B------:R-:W1:Y:S02]  /*0080*/  SHFL.IDX PT, R0, R3, RZ, 0x1f ;  /* 0x00001fff03007589 */ /* 0x000e6400000e0000 */
[----:B-1----:R-:W-:Y:S02]  /*0090*/  R2UR UR18, R0 ;  /* 0x00000000001272ca */ /* 0x002fe400000e0000 */
[----:B------:R-:W-:-:S05]  /*00a0*/  PRMT R0, RZ, 0x7610, R0 ;  /* 0x00007610ff007816 */ /* 0x000fca0000000000 */
[----:B------:R1:W-:Y:S01]  /*00b0*/  STL.S16 [R1+0x190], R0 ;  /* 0x0001900001007387 */ /* 0x0003e20000100600 */
[----:B------:R-:W-:Y:S07]  /*00c0*/  BRA.U UP0, `(.L_x_0) ;  /* 0x0000000100387547 */ /* 0x000fee000b800000 */
[----:B------:R-:W2:Y:S02]  /*00d0*/  LDCU.64 UR4, c[0x0][0x888] ;  /* 0x00011100ff0477ac */ /* 0x000ea40008000a00 */
[----:B--2---:R-:W-:-:S04]  /*00e0*/  UISETP.NE.U32.AND UP0, UPT, UR4, URZ, UPT ;  /* 0x000000ff0400728c */ /* 0x004fc8000bf05070 */
[----:B------:R-:W-:-:S09]  /*00f0*/  UISETP.NE.AND.EX UP0, UPT, UR5, URZ, UPT, UP0 ;  /* 0x000000ff0500728c */ /* 0x000fd2000bf05300 */
[----:B------:R-:W-:Y:S05]  /*0100*/  BRA.U !UP0, `(.L_x_1) ;  /* 0x0000000108187547 */ /* 0x000fea000b800000 */
[----:B------:R-:W2:Y:S01]  /*0110*/  LDC.64 R4, c[0x0][0x888] ;  /* 0x00022200ff047b82 */ /* 0x000ea20000000a00 */
[----:B------:R-:W2:Y:S02]  /*0120*/  LDCU.64 UR4, c[0x0][0x358] ;  /* 0x00006b00ff0477ac */ /* 0x000ea40008000a00 */
[----:B--2---:R2:W5:Y:S01]  /*0130*/  LDG.E R249, desc[UR4][R4.64] ;  /* 0x0000000404f97981 */ /* 0x004562000c1e1900 */
[----:B-1----:R-:W-:-:S05]  /*0140*/  HFMA2 R0, -RZ, RZ, 0, 5.9604644775390625e-08 ;  /* 0x00000001ff007431 */ /* 0x002fca00000001ff */
[----:B------:R2:W-:Y:S01]  /*0150*/  STL.S16 [R1+0x190], R0 ;  /* 0x0001900001007387 */ /* 0x0005e20000100600 */
[----:B------:R-:W-:Y:S05]  /*0160*/  BRA `(.L_x_0) ;  /* 0x0000000000107947 */ /* 0x000fea0003800000 */
.L_x_1:
[----:B-1----:R-:W-:Y:S01]  /*0170*/  HFMA2 R0, -RZ, RZ, 0, 5.9604644775390625e-08 ;  /* 0x00000001ff007431 */ /* 0x002fe200000001ff */
[----:B------:R-:W1:Y:S04]  /*0180*/  LDCU UR4, c[0x0][0x880] ;  /* 0x00011000ff0477ac */ /* 0x000e680008000800 */
[----:B------:R3:W-:Y:S01]  /*0190*/  STL.S16 [R1+0x190], R0 ;  /* 0x0001900001007387 */ /* 0x0007e20000100600 */
[----:B-1----:R-:W-:-:S07]  /*01a0*/  MOV R249, UR4 ;  /* 0x0000000400f97c02 */ /* 0x002fce0008000f00 */
.L_x_0:
[----:B------:R-:W4:Y:S02]  /*01b0*/  LDCU.64 UR4, c[0x0][0x8b0] ;  /* 0x00011600ff0477ac */ /* 0x000f240008000a00 */
[----:B----4-:R-:W-:-:S04]  /*01c0*/  UISETP.NE.U32.AND UP0, UPT, UR4, URZ, UPT ;  /* 0x000000ff0400728c */ /* 0x010fc8000bf05070 */
[----:B------:R-:W-:-:S09]  /*01d0*/  UISETP.NE.AND.EX UP0, UPT, UR5, URZ, UPT, UP0 ;  /* 0x000000ff0500728c */ /* 0x000fd2000bf05300 */
[----:B------:R-:W-:Y:S05]  /*01e0*/  BRA.U UP0, `(.L_x_2) ;  /* 0x0000000100287547 */ /* 0x000fea000b800000 */
[----:B------:R-:W4:Y:S02]  /*01f0*/  LDCU.64 UR4, c[0x0][0x8a8] ;  /* 0x00011500ff0477ac */ /* 0x000f240008000a00 */
[----:B----4-:R-:W-:-:S04]  /*0200*/  UISETP.NE.U32.AND UP0, UPT, UR4, URZ, UPT ;  /* 0x000000ff0400728c */ /* 0x010fc8000bf05070 */
[----:B------:R-:W-:-:S09]  /*0210*/  UISETP.NE.AND.EX UP0, UPT, UR5, URZ, UPT, UP0 ;  /* 0x000000ff0500728c */ /* 0x000fd2000bf05300 */
[----:B------:R-:W-:Y:S05]  /*0220*/  BRA.U !UP0, `(.L_x_3) ;  /* 0x0000000108107547 */ /* 0x000fea000b800000 */
[----:B--2---:R-:W2:Y:S01]  /*0230*/  LDC.64 R4, c[0x0][0x8a8] ;  /* 0x00022a00ff047b82 */ /* 0x004ea20000000a00 */
[----:B------:R-:W2:Y:S02]  /*0240*/  LDCU.64 UR4, c[0x0][0x358] ;  /* 0x00006b00ff0477ac */ /* 0x000ea40008000a00 */
[----:B--2---:R4:W5:Y:S01]  /*0250*/  LDG.E R248, desc[UR4][R4.64] ;  /* 0x0000000404f87981 */ /* 0x004962000c1e1900 */
[----:B------:R-:W-:Y:S05]  /*0260*/  BRA `(.L_x_2) ;  /* 0x0000000000087947 */ /* 0x000fea0003800000 */
.L_x_3:
[----:B------:R-:W4:Y:S02]  /*0270*/  LDCU UR4, c[0x0][0x8a0] ;  /* 0x00011400ff0477ac */ /* 0x000f240008000800 */
[----:B----4-:R-:W-:Y:S02]  /*0280*/  MOV R248, UR4 ;  /* 0x0000000400f87c02 */ /* 0x010fe40008000f00 */
.L_x_2:
[----:B--2-4-:R-:W-:Y:S01]  /*0290*/  IMAD.U32 R4, RZ, RZ, UR18 ;  /* 0x00000012ff047e24 */ /* 0x014fe2000f8e00ff */
[----:B------:R-:W-:Y:S04]  /*02a0*/  BSSY.RECONVERGENT B0, `(.L_x_4) ;  /* 0x000000c000007945 */ /* 0x000fe80003800200 */
[C---:B------:R-:W-:Y:S02]  /*02b0*/  ISETP.NE.OR P1, PT, R4.reuse, 0x1, !P3 ;  /* 0x000000010400780c */ /* 0x040fe40005f25670 */
[----:B------:R-:W-:-:S11]  /*02c0*/  ISETP.NE.OR P0, PT, R4, 0x3, !P3 ;  /* 0x000000030400780c */ /* 0x000fd60005f05670 */
[----:B------:R-:W-:Y:S05]  /*02d0*/  @P1 BRA `(.L_x_5) ;  /* 0x0000000000201947 */ /* 0x000fea0003800000 */
[----:B------:R-:W2:Y:S02]  /*02e0*/  LDCU.64 UR4, c[0x0][0x348] ;  /* 0x00006900ff0477ac */ /* 0x000ea40008000a00 */
[----:B--2---:R-:W-:Y:S02]  /*02f0*/  UIADD3 UR6, UP1, UPT, UR4, 0x80, URZ ;  /* 0x0000008004067890 */ /* 0x004fe4000ff3e0ff */
[----:B------:R-:W-:Y:S02]  /*0300*/  UIADD3 UR4, UP0, UPT, UR4, 0x180, URZ ;  /* 0x0000018004047890 */ /* 0x000fe4000ff1e0ff */
[----:B------:R-:W-:Y:S02]  /*0310*/  UIADD3.X UR7, UPT, UPT, URZ, UR5, URZ, UP1, !UPT ;  /* 0x00000005ff077290 */ /* 0x000fe40008ffe4ff */
[----:B------:R-:W-:-:S07]  /*0320*/  UIADD3.X UR5, UPT, UPT, URZ, UR5, URZ, UP0, !UPT ;  /* 0x00000005ff057290 */ /* 0x000fce00087fe4ff */
[----:B------:R2:W-:Y:S02]  /*0330*/  UTMACCTL.PF [UR6] ;  /* 0x00000000060079b9 */ /* 0x0005e40008040000 */
[----:B------:R2:W-:Y:S02]  /*0340*/  UTMACCTL.PF [UR4] ;  /* 0x00000000040079b9 */ /* 0x0005e40008040000 */
[----:B--2---:R-:W-:Y:S01]  /*0350*/  NOP ;  /* 0x0000000000007918 */ /* 0x004fe20000000000 */
.L_x_5:
[----:B------:R-:W-:Y:S05]  /*0360*/  BSYNC.RECONVERGENT B0 ;  /* 0x0000000000007941 */ /* 0x000fea0003800200 */
.L_x_4:
[----:B------:R-:W-:Y:S04]  /*0370*/  BSSY.RECONVERGENT B0, `(.L_x_6) ;  /* 0x000000a000007945 */ /* 0x000fe80003800200 */
        /* <DEDUP_REMOVED lines=9> */
.L_x_7:
[----:B------:R-:W-:Y:S05]  /*0410*/  BSYNC.RECONVERGENT B0 ;  /* 0x0000000000007941 */ /* 0x000fea0003800200 */
.L_x_6:
[----:B------:R-:W2:Y:S01]  /*0420*/  LDCU.64 UR4, c[0x0][0x888] ;  /* 0x00011100ff0477ac */ /* 0x000ea20008000a00 */
[----:B------:R-:W-:Y:S02]  /*0430*/  UISETP.EQ.U32.AND UP1, UPT, UR8, URZ, UPT ;  /* 0x000000ff0800728c */ /* 0x000fe4000bf22070 */
[----:B------:R-:W-:Y:S02]  /*0440*/  UPLOP3.LUT UP3, UPT, UPT, UPT, UPT, 0x80, 0x8 ;  /* 0x000000000008789c */ /* 0x000fe40003f6f070 */
[----:B--2---:R-:W-:-:S04]  /*0450*/  UISETP.NE.U32.AND UP0, UPT, UR4, URZ, UPT ;  /* 0x000000ff0400728c */ /* 0x004fc8000bf05070 */
[----:B------:R-:W-:-:S04]  /*0460*/  UISETP.NE.AND.EX UP2, UPT, UR5, URZ, UPT, UP0 ;  /* 0x000000ff0500728c */ /* 0x000fc8000bf45300 */
[----:B------:R-:W-:-:S04]  /*0470*/  UISETP.EQ.OR.EX UP4, UPT, UR9, URZ, !UP2, UP1 ;  /* 0x000000ff0900728c */ /* 0x000fc8000d782710 */
[----:B------:R-:W-:-:S06]  /*0480*/  UP2UR UR4, UPR, URZ, 0x10 ;  /* 0x00000010ff047883 */ /* 0x000fcc0008000000 */
[----:B-1-3--:R-:W-:-:S05]  /*0490*/  MOV R0, UR4 ;  /* 0x0000000400007c02 */ /* 0x00afca0008000f00 */
[----:B------:R1:W-:Y:S01]  /*04a0*/  STL [R1+0x194], R0 ;  /* 0x0001940001007387 */ /* 0x0003e20000100800 */
[----:B------:R-:W-:Y:S05]  /*04b0*/  BRA.U !UP4, `(.L_x_8) ;  /* 0x000000010c207547 */ /* 0x000fea000b800000 */
[----:B------:R-:W-:Y:S01]  /*04c0*/  UISETP.NE.U32.AND UP1, UPT, UR8, URZ, UPT ;  /* 0x000000ff0800728c */ /* 0x000fe2000bf25070 */
[----:B-----5:R-:W-:Y:S01]  /*04d0*/  FSETP.NEU.AND P0, PT, R249, RZ, PT ;  /* 0x000000fff900720b */ /* 0x020fe20003f0d000 */
[----:B------:R-:W-:Y:S02]  /*04e0*/  USEL UR4, URZ, 0xffffffff, UP2 ;  /* 0xffffffffff047887 */ /* 0x000fe40009000000 */
[----:B------:R-:W-:-:S10]  /*04f0*/  UISETP.NE.AND.EX UP1, UPT, UR9, URZ, UPT, UP1 ;  /* 0x000000ff0900728c */ /* 0x000fd4000bf25310 */
[----:B------:R-:W-:Y:S01]  /*0500*/  VOTEU.ANY UP0, P0 ;  /* 0x0000000000ff7886 */ /* 0x000fe20000000100 */
[----:B------:R-:W-:-:S04]  /*0510*/  @!UP1 USEL UR4, URZ, 0xffffffff, UP0 ;  /* 0xffffffffff049887 */ /* 0x000fc80008000000 */
[----:B------:R-:W-:-:S04]  /*0520*/  ULOP3.LUT UR4, UR4, 0x1, URZ, 0xc0, !UPT ;  /* 0x0000000104047892 */ /* 0x000fc8000f8ec0ff */
[----:B------:R-:W-:-:S11]  /*0530*/  UISETP.NE.U32.AND UP3, UPT, UR4, 0x1, UPT ;  /* 0x000000010400788c */ /* 0x000fd6000bf65070 */
.L_x_8:
[----:B-1----:R-:W1:Y:S01]  /*0540*/  SHFL.IDX PT, R0, R3, RZ, 0x1f ;  /* 0x00001fff03007589 */ /* 0x002e6200000e0000 */
[----:B------:R-:W-:-:S04]  /*0550*/  UISETP.NE.AND UP0, UPT, UR18, 0x2, UPT ;  /* 0x000000021200788c */ /* 0x000fc8000bf05270 */
[----:B------:R-:W-:Y:S01]  /*0560*/  USEL UR53, URZ, 0x1, UP0 ;  /* 0x00000001ff357887 */ /* 0x000fe20008000000 */
[----:B-1----:R-:W-:-:S13]  /*0570*/  ISETP.NE.AND P0, PT, R0, RZ, PT ;  /* 0x000000ff0000720c */ /* 0x002fda0003f05270 */
[----:B------:R-:W-:Y:S05]  /*0580*/  @P0 BRA `(.L_x_9) ;  /* 0x0000000000380947 */ /* 0x000fea0003800000 */
[----:B------:R-:W1:Y:S01]  /*0590*/  S2UR UR4, SR_CgaCtaId ;  /* 0x00000000000479c3 */ /* 0x000e620000008800 */
[----:B------:R-:W-:Y:S01]  /*05a0*/  UMOV UR5, 0x400 ;  /* 0x0000040000057882 */ /* 0x000fe20000000000 */
[----:B------:R-:W-:Y:S01]  /*05b0*/  UMOV UR6, 0x1 ;  /* 0x0000000100067882 */ /* 0x000fe20000000000 */
[----:B------:R-:W-:Y:S01]  /*05c0*/  ELECT P0, URZ, PT ;  /* 0x0000000000ff782f */ /* 0x000fe20003800000 */
[----:B------:R-:W-:-:S04]  /*05d0*/  UIADD3 UR6, UPT, UPT, -UR6, 0x100000, URZ ;  /* 0x0010000006067890 */ /* 0x000fc8000fffe1ff */
[----:B------:R-:W-:Y:S02]  /*05e0*/  USHF.L.U32 UR7, UR6, 0xb, URZ ;  /* 0x0000000b06077899 */ /* 0x000fe400080006ff */
[----:B------:R-:W-:Y:S02]  /*05f0*/  USHF.L.U32 UR6, UR6, 0x1, URZ ;  /* 0x0000000106067899 */ /* 0x000fe400080006ff */
[----:B-1----:R-:W-:Y:S01]  /*0600*/  ULEA UR4, UR4, UR5, 0x18 ;  /* 0x0000000504047291 */ /* 0x002fe2000f8ec0ff */
[----:B------:R-:W1:Y:S11]  /*0610*/  FENCE.VIEW.ASYNC.S ;  /* 0x00000000000073c6 */ /* 0x000e760000000000 */
[----:B-1----:R1:W2:Y:S01]  /*0620*/  SYNCS.EXCH.64 URZ, [UR4], UR6 ;  /* 0x0000000604ff75b2 */ /* 0x0022a20008000100 */
[----:B------:R1:W3:Y:S01]  /*0630*/  SYNCS.EXCH.64 URZ, [UR4+0x10], UR6 ;  /* 0x0000100604ff75b2 */ /* 0x0002e20008000100 */
[----:B------:R1:W4:Y:S01]  /*0640*/  SYNCS.EXCH.64 URZ, [UR4+0x8], UR6 ;  /* 0x0000080604ff75b2 */ /* 0x0003220008000100 */
[----:B------:R1:W1:Y:S01]  /*0650*/  SYNCS.EXCH.64 URZ, [UR4+0x18], UR6 ;  /* 0x0000180604ff75b2 */ /* 0x0002620008000100 */
[----:B------:R-:W-:Y:S01]  /*0660*/  NOP ;  /* 0x0000000000007918 */ /* 0x000fe20000000000 */
.L_x_9:
[----:B------:R-:W2:Y:S01]  /*0670*/  SHFL.IDX PT, R0, R3, RZ, 0x1f ;  /* 0x00001fff03007589 */ /* 0x000ea200000e0000 */
[----:B------:R-:W-:Y:S01]  /*0680*/  NOP ;  /* 0x0000000000007918 */ /* 0x000fe20000000000 */
[----:B--2---:R-:W-:-:S13]  /*0690*/  ISETP.NE.AND P0, PT, R0, 0x1, PT ;  /* 0x000000010000780c */ /* 0x004fda0003f05270 */
[----:B------:R-:W-:Y:S05]  /*06a0*/  @P0 BRA `(.L_x_10) ;  /* 0x0000000000480947 */ /* 0x000fea0003800000 */
[----:B-1----:R-:W1:Y:S01]  /*06b0*/  S2UR UR4, SR_CgaCtaId ;  /* 0x00000000000479c3 */ /* 0x002e620000008800 */
[----:B------:R-:W-:Y:S01]  /*06c0*/  UMOV UR5, 0x400 ;  /* 0x0000040000057882 */ /* 0x000fe20000000000 */
[----:B------:R-:W-:Y:S01]  /*06d0*/  UMOV UR8, 0x20 ;  /* 0x0000002000087882 */ /* 0x000fe20000000000 */
[----:B------:R-:W-:Y:S01]  /*06e0*/  UMOV UR6, 0x80 ;  /* 0x0000008000067882 */ /* 0x000fe20000000000 */
[----:B------:R-:W-:-:S04]  /*06f0*/  UIADD3 UR8, UPT, UPT, -UR8, 0x100000, URZ ;  /* 0x0010000008087890 */ /* 0x000fc8000fffe1ff */
[----:B------:R-:W-:Y:S02]  /*0700*/  USHF.L.U32 UR9, UR8, 0xb, URZ ;  /* 0x0000000b08097899 */ /* 0x000fe400080006ff */
[----:B------:R-:W-:Y:S02]  /*0710*/  USHF.L.U32 UR8, UR8, 0x1, URZ ;  /* 0x0000000108087899 */ /* 0x000fe400080006ff */
[----:B------:R-:W-:-:S04]  /*0720*/  UIADD3 UR6, UPT, UPT, -UR6, 0x100000, URZ ;  /* 0x0010000006067890 */ /* 0x000fc8000fffe1ff */
[----:B------:R-:W-:Y:S02]  /*0730*/  USHF.L.U32 UR7, UR6, 0xb, URZ ;  /* 0x0000000b06077899 */ /* 0x000fe400080006ff */
[----:B------:R-:W-:Y:S01]  /*0740*/  USHF.L.U32 UR6, UR6, 0x1, URZ ;  /* 0x0000000106067899 */ /* 0x000fe200080006ff */
[----:B------:R-:W-:Y:S01]  /*0750*/  ELECT P0, URZ, PT ;  /* 0x0000000000ff782f */ /* 0x000fe20003800000 */
[----:B-1----:R-:W-:Y:S01]  /*0760*/  ULEA UR4, UR4, UR5, 0x18 ;  /* 0x0000000504047291 */ /* 0x002fe2000f8ec0ff */
[----:B------:R-:W1:Y:S11]  /*0770*/  FENCE.VIEW.ASYNC.S ;  /* 0x00000000000073c6 */ /* 0x000e760000000000 */
[----:B-1----:R2:W1:Y:S01]  /*0780*/  SYNCS.EXCH.64 URZ, [UR4+0x20], UR8 ;  /* 0x0000200804ff75b2 */ /* 0x0024620008000100 */
[----:B------:R2:W1:Y:S01]  /*0790*/  SYNCS.EXCH.64 URZ, [UR4+0x30], UR6 ;  /* 0x0000300604ff75b2 */ /* 0x0004620008000100 */
[----:B------:R2:W1:Y:S01]  /*07a0*/  SYNCS.EXCH.64 URZ, [UR4+0x28], UR8 ;  /* 0x0000280804ff75b2 */ /* 0x0004620008000100 */
[----:B------:R2:W1:Y:S02]  /*07b0*/  SYNCS.EXCH.64 URZ, [UR4+0x38], UR6 ;  /* 0x0000380604ff75b2 */ /* 0x0004640008000100 */
[----:B--2---:R-:W-:Y:S01]  /*07c0*/  NOP ;  /* 0x0000000000007918 */ /* 0x004fe20000000000 */
.L_x_10:
[----:B------:R-:W2:Y:S01]  /*07d0*/  SHFL.IDX PT, R0, R3, RZ, 0x1f ;  /* 0x00001fff03007589 */ /* 0x000ea200000e0000 */
[----:B------:R-:W-:Y:S01]  /*07e0*/  NOP ;  /* 0x0000000000007918 */ /* 0x000fe20000000000 */
[----:B--2---:R-:W-:-:S13]  /*07f0*/  ISETP.NE.AND P0, PT, R0, 0x3, PT ;  /* 0x000000030000780c */ /* 0x004fda0003f05270 */
[----:B------:R-:W-:Y:S05]  /*0800*/  @P0 BRA `(.L_x_11) ;  /* 0x0000000000300947 */ /* 0x000fea0003800000 */
[----:B-1----:R-:W1:Y:S01]  /*0810*/  S2UR UR4, SR_CgaCtaId ;  /* 0x00000000000479c3 */ /* 0x002e620000008800 */
[----:B------:R-:W-:Y:S01]  /*0820*/  UMOV UR6, 0x400 ;  /* 0x0000040000067882 */ /* 0x000fe20000000000 */
[----:B------:R-:W-:Y:S01]  /*0830*/  UMOV UR5, 0x20 ;  /* 0x0000002000057882 */ /* 0x000fe20000000000 */
[----:B------:R-:W-:Y:S01]  /*0840*/  ELECT P0, URZ, PT ;  /* 0x0000000000ff782f */ /* 0x000fe20003800000 */
[----:B-1----:R-:W-:Y:S02]  /*0850*/  ULEA UR6, UR4, UR6, 0x18 ;  /* 0x0000000604067291 */ /* 0x002fe4000f8ec0ff */
[----:B------:R-:W-:-:S04]  /*0860*/  UIADD3 UR4, UPT, UPT, -UR5, 0x100000, URZ ;  /* 0x0010000005047890 */ /* 0x000fc8000fffe1ff */
[----:B------:R-:W-:Y:S02]  /*0870*/  USHF.L.U32 UR5, UR4, 0xb, URZ ;  /* 0x0000000b04057899 */ /* 0x000fe400080006ff */
[----:B------:R-:W-:Y:S01]  /*0880*/  USHF.L.U32 UR4, UR4, 0x1, URZ ;  /* 0x0000000104047899 */ /* 0x000fe200080006ff */
[----:B------:R-:W1:Y:S11]  /*0890*/  FENCE.VIEW.ASYNC.S ;  /* 0x00000000000073c6 */ /* 0x000e760000000000 */
[----:B-1----:R2:W1:Y:S01]  /*08a0*/  SYNCS.EXCH.64 URZ, [UR6+0x40], UR4 ;  /* 0x0000400406ff75b2 */ /* 0x0024620008000100 */
[----:B------:R2:W1:Y:S02]  /*08b0*/  SYNCS.EXCH.64 URZ, [UR6+0x48], UR4 ;  /* 0x0000480406ff75b2 */ /* 0x0004640008000100 */
[----:B--2---:R-:W-:Y:S01]  /*08c0*/  NOP ;  /* 0x0000000000007918 */ /* 0x004fe20000000000 */
.L_x_11:
[----:B------:R-:W2:Y:S01]  /*08d0*/  SHFL.IDX PT, R0, R3, RZ, 0x1f ;  /* 0x00001fff03007589 */ /* 0x000ea200000e0000 */
[----:B------:R-:W-:Y:S01]  /*08e0*/  NOP ;  /* 0x0000000000007918 */ /* 0x000fe20000000000 */
[----:B--2---:R-:W-:-:S13]  /*08f0*/  ISETP.NE.AND P0, PT, R0, 0x4, PT ;  /* 0x000000040000780c */ /* 0x004fda0003f05270 */
[----:B------:R-:W-:Y:S05]  /*0900*/  @P0 BRA `(.L_x_12) ;  /* 0x00000000004c0947 */ /* 0x000fea0003800000 */
[----:B-1----:R-:W1:Y:S01]  /*0910*/  S2UR UR6, SR_CgaCtaId ;  /* 0x00000000000679c3 */ /* 0x002e620000008800 */
[----:B------:R-:W-:Y:S01]  /*0920*/  UMOV UR4, 0x100 ;  /* 0x0000010000047882 */ /* 0x000fe20000000000 */
[----:B------:R-:W-:Y:S01]  /*0930*/  UMOV UR5, 0x400 ;  /* 0x0000040000057882 */ /* 0x000fe20000000000 */
[----:B------:R-:W-:Y:S01]  /*0940*/  USEL UR4, UR4, 0xe0, UP3 ;  /* 0x000000e004047887 */ /* 0x000fe20009800000 */
[----:B------:R-:W-:Y:S01]  /*0950*/  UMOV UR8, 0x1 ;  /* 0x0000000100087882 */ /* 0x000fe20000000000 */
[----:B------:R-:W-:Y:S01]  /*0960*/  ELECT P0, URZ, PT ;  /* 0x0000000000ff782f */ /* 0x000fe20003800000 */
[----:B------:R-:W-:-:S04]  /*0970*/  UIADD3 UR8, UPT, UPT, -UR8, 0x100000, URZ ;  /* 0x0010000008087890 */ /* 0x000fc8000fffe1ff */
[----:B------:R-:W-:Y:S02]  /*0980*/  USHF.L.U32 UR9, UR8, 0xb, URZ ;  /* 0x0000000b08097899 */ /* 0x000fe400080006ff */
[----:B------:R-:W-:Y:S02]  /*0990*/  USHF.L.U32 UR8, UR8, 0x1, URZ ;  /* 0x0000000108087899 */ /* 0x000fe400080006ff */
[----:B-1----:R-:W-:Y:S02]  /*09a0*/  ULEA UR6, UR6, UR5, 0x18 ;  /* 0x0000000506067291 */ /* 0x002fe4000f8ec0ff */
[----:B------:R-:W-:-:S04]  /*09b0*/  UIADD3 UR4, UPT, UPT, -UR4, 0x100000, URZ ;  /* 0x0010000004047890 */ /* 0x000fc8000fffe1ff */
[----:B------:R-:W-:Y:S02]  /*09c0*/  USHF.L.U32 UR5, UR4, 0xb, URZ ;  /* 0x0000000b04057899 */ /* 0x000fe400080006ff */
[----:B------:R-:W-:Y:S01]  /*09d0*/  USHF.L.U32 UR4, UR4, 0x1, URZ ;  /* 0x0000000104047899 */ /* 0x000fe200080006ff */
[----:B------:R-:W1:Y:S03]  /*09e0*/  FENCE.VIEW.ASYNC.S ;  /* 0x00000000000073c6 */ /* 0x000e660000000000 */
[----:B-1----:R2:W1:Y:S08]  /*09f0*/  SYNCS.EXCH.64 URZ, [UR6+0x50], UR8 ;  /* 0x0000500806ff75b2 */ /* 0x0024700008000100 */
[----:B------:R2:W1:Y:S01]  /*0a00*/  SYNCS.EXCH.64 URZ, [UR6+0x60], UR4 ;  /* 0x0000600406ff75b2 */ /* 0x0004620008000100 */
[----:B------:R2:W1:Y:S01]  /*0a10*/  SYNCS.EXCH.64 URZ, [UR6+0x58], UR8 ;  /* 0x0000580806ff75b2 */ /* 0x0004620008000100 */
[----:B------:R2:W1:Y:S02]  /*0a20*/  SYNCS.EXCH.64 URZ, [UR6+0x68], UR4 ;  /* 0x0000680406ff75b2 */ /* 0x0004640008000100 */
[----:B--2---:R-:W-:Y:S01]  /*0a30*/  NOP ;  /* 0x0000000000007918 */ /* 0x004fe20000000000 */
.L_x_12:
        /* <DEDUP_REMOVED lines=22> */
.L_x_13:
[----:B------:R-:W2:Y:S01]  /*0ba0*/  SHFL.IDX PT, R3, R3, RZ, 0x1f ;  /* 0x00001fff03037589 */ /* 0x000ea200000e0000 */
[----:B------:R-:W1:Y:S01]  /*0bb0*/  S2UR UR46, SR_CTAID.X ;  /* 0x00000000002e79c3 */ /* 0x000e620000002500 */
[----:B------:R-:W-:-:S07]  /*0bc0*/  NOP ;  /* 0x0000000000007918 */ /* 0x000fce0000000000 */
[----:B------:R-:W1:Y:S01]  /*0bd0*/  S2UR UR47, SR_CTAID.Y ;  /* 0x00000000002f79c3 */ /* 0x000e620000002600 */
[----:B--2---:R-:W-:-:S13]  /*0be0*/  ISETP.NE.AND P0, PT, R3, 0x3, PT ;  /* 0x000000030300780c */ /* 0x004fda0003f05270 */
[----:B-1----:R-:W-:Y:S05]  /*0bf0*/  @P0 BRA `(.L_x_14) ;  /* 0x0000000000380947 */ /* 0x002fea0003800000 */
        /* <DEDUP_REMOVED lines=9> */
[----:B-1----:R1:W2:Y:S01]  /*0c90*/  SYNCS.EXCH.64 URZ, [UR4+0x90], UR6 ;  /* 0x0000900604ff75b2 */ /* 0x0022a20008000100 */
[----:B------:R1:W1:Y:S01]  /*0ca0*/  SYNCS.EXCH.64 URZ, [UR4+0xa0], UR6 ;  /* 0x0000a00604ff75b2 */ /* 0x0002620008000100 */
[----:B------:R1:W1:Y:S01]  /*0cb0*/  SYNCS.EXCH.64 URZ, [UR4+0x98], UR6 ;  /* 0x0000980604ff75b2 */ /* 0x0002620008000100 */
[----:B------:R1:W1:Y:S01]  /*0cc0*/  SYNCS.EXCH.64 URZ, [UR4+0xa8], UR6 ;  /* 0x0000a80604ff75b2 */ /* 0x0002620008000100 */
[----:B------:R-:W-:Y:S01]  /*0cd0*/  NOP ;  /* 0x0000000000007918 */ /* 0x000fe20000000000 */
.L_x_14:
[----:B------:R-:W-:-:S05]  /*0ce0*/  CS2R.32 R3, SR_CgaSize ;  /* 0x0000000000037805 */ /* 0x000fca0000008a00 */
[----:B------:R-:W-:-:S05]  /*0cf0*/  IMAD R3, R3, -0xa0, RZ ;  /* 0xffffff6003037824 */ /* 0x000fca00078e02ff */
[----:B------:R-:W-:-:S14]  /*0d00*/  R2UR UR5, R3 ;  /* 0x00000000030572ca */ /* 0x000fdc00000e0000 */
[----:B------:R-:W3:Y:S01]  /*0d10*/  LDCU UR5, c[0x0][UR5+0x2b0] ;  /* 0x00005600050577ac */ /* 0x000ee20008000800 */
[----:B------:R-:W-:Y:S01]  /*0d20*/  I2FP.F32.U32 R3, UR46 ;  /* 0x0000002e00037c45 */ /* 0x000fe20008201000 */
[----:B------:R-:W-:Y:S01]  /*0d30*/  NOP ;  /* 0x0000000000007918 */ /* 0x000fe20000000000 */
[----:B------:R-:W-:Y:S02]  /*0d40*/  I2FP.F32.U32 R0, UR47 ;  /* 0x0000002f00007c45 */ /* 0x000fe40008201000 */
[----:B------:R-:W-:-:S06]  /*0d50*/  RPCMOV.32 Rpc.LO, R2 ;  /* 0x0000000200007352 */ /* 0x000fcc0000000000 */
[----:B------:R-:W-:-:S05]  /*0d60*/  CS2R.32 R2, SR_CgaSize ;  /* 0x0000000000027805 */ /* 0x000fca0000008a00 */
[----:B------:R-:W-:-:S05]  /*0d70*/  IMAD R2, R2, -0xa0, RZ ;  /* 0xffffff6002027824 */ /* 0x000fca00078e02ff */
[----:B-1----:R-:W-:Y:S02]  /*0d80*/  R2UR UR4, R2 ;  /* 0x00000000020472ca */ /* 0x002fe400000e0000 */
[----:B------:R-:W-:-:S12]  /*0d90*/  RPCMOV.32 R2, Rpc.LO ;  /* 0x0000000000027353 */ /* 0x000fd80000000000 */
[----:B------:R-:W1:Y:S01]  /*0da0*/  LDCU UR4, c[0x0][UR4+0x2b4] ;  /* 0x00005680040477ac */ /* 0x000e620008000800 */
[----:B------:R-:W1:Y:S01]  /*0db0*/  S2UR UR36, SR_CTAID.Z ;  /* 0x00000000002479c3 */ /* 0x000e620000002700 */
[----:B------:R-:W4:Y:S01]  /*0dc0*/  LDCU UR19, c[0x0][0xb24] ;  /* 0x00016480ff1377ac */ /* 0x000f220008000800 */
[----:B------:R-:W-:-:S06]  /*0dd0*/  RPCMOV.32 Rpc.LO, R2 ;  /* 0x0000000200007352 */ /* 0x000fcc0000000000 */
[----:B------:R-:W-:-:S05]  /*0de0*/  CS2R.32 R2, SR_CgaSize ;  /* 0x0000000000027805 */ /* 0x000fca0000008a00 */
[----:B------:R-:W-:-:S05]  /*0df0*/  IMAD R2, R2, -0xa0, RZ ;  /* 0xffffff6002027824 */ /* 0x000fca00078e02ff */
[----:B------:R-:W-:Y:S02]  /*0e00*/  R2UR UR61, R2 ;  /* 0x00000000023d72ca */ /* 0x000fe400000e0000 */
[----:B------:R-:W-:-:S12]  /*0e10*/  RPCMOV.32 R2, Rpc.LO ;  /* 0x0000000000027353 */ /* 0x000fd80000000000 */
[----:B------:R-:W2:Y:S01]  /*0e20*/  LDCU UR61, c[0x0][UR61+0x2a0] ;  /* 0x000054003d3d77ac */ /* 0x000ea20008000800 */
[----:B------:R-:W-:-:S06]  /*0e30*/  RPCMOV.32 Rpc.LO, R2 ;  /* 0x0000000200007352 */ /* 0x000fcc0000000000 */
[----:B------:R-:W-:-:S05]  /*0e40*/  CS2R.32 R2, SR_CgaSize ;  /* 0x0000000000027805 */ /* 0x000fca0000008a00 */
[----:B------:R-:W-:-:S05]  /*0e50*/  IMAD R2, R2, -0xa0, RZ ;  /* 0xffffff6002027824 */ /* 0x000fca00078e02ff */
[----:B------:R-:W-:Y:S02]  /*0e60*/  R2UR UR60, R2 ;  /* 0x00000000023c72ca */ /* 0x000fe400000e0000 */
[----:B------:R-:W-:-:S12]  /*0e70*/  RPCMOV.32 R2, Rpc.LO ;  /* 0x0000000000027353 */ /* 0x000fd80000000000 */
[----:B------:R-:W2:Y:S01]  /*0e80*/  LDCU UR60, c[0x0][UR60+0x2a4] ;  /* 0x000054803c3c77ac */ /* 0x000ea20008000800 */
[----:B---3--:R-:W-:Y:S01]  /*0e90*/  FMUL R3, R3, UR5 ;  /* 0x0000000503037c20 */ /* 0x008fe20008400000 */
[----:B-1----:R-:W-:-:S05]  /*0ea0*/  FMUL R0, R0, UR4 ;  /* 0x0000000400007c20 */ /* 0x002fca0008400000 */
[----:B------:R-:W1:Y:S01]  /*0eb0*/  F2I.U32.TRUNC.NTZ R3, R3 ;  /* 0x0000000300037305 */ /* 0x000e62000020f000 */
[----:B----4-:R-:W-:-:S07]  /*0ec0*/  UISETP.GE.AND UP0, UPT, UR19, 0x1, UPT ;  /* 0x000000011300788c */ /* 0x010fce000bf06270 */
[----:B------:R-:W3:Y:S01]  /*0ed0*/  F2I.U32.TRUNC.NTZ R0, R0 ;  /* 0x0000000000007305 */ /* 0x000ee2000020f000 */
[----:B-1----:R-:W-:Y:S02]  /*0ee0*/  R2UR UR4, R3 ;  /* 0x00000000030472ca */ /* 0x002fe400000e0000 */
[----:B---3--:R-:W-:-:S11]  /*0ef0*/  R2UR UR6, R0 ;  /* 0x00000000000672ca */ /* 0x008fd600000e0000 */
[----:B------:R-:W-:-:S04]  /*0f00*/  UIADD3 UR5, UPT, UPT, -UR4, URZ, URZ ;  /* 0x000000ff04057290 */ /* 0x000fc8000fffe1ff */
[----:B--2---:R-:W-:Y:S02]  /*0f10*/  UIMAD UR61, UR61, UR5, UR46 ;  /* 0x000000053d3d72a4 */ /* 0x004fe4000f8e022e */
[----:B------:R-:W-:-:S04]  /*0f20*/  UIADD3 UR4, UPT, UPT, -UR6, URZ, URZ ;  /* 0x000000ff06047290 */ /* 0x000fc8000fffe1ff */
[----:B------:R-:W-:Y:S01]  /*0f30*/  UIMAD UR60, UR60, UR4, UR47 ;  /* 0x000000043c3c72a4 */ /* 0x000fe2000f8e022f */
[----:B------:R-:W-:Y:S06]  /*0f40*/  BAR.SYNC.DEFER_BLOCKING 0x0 ;  /* 0x0000000000007b1d */ /* 0x000fec0000010000 */
[----:B------:R-:W-:Y:S05]  /*0f50*/  BRA.U !UP0, `(.L_x_15) ;  /* 0x0000000108d47547 */ /* 0x000fea000b800000 */
[----:B------:R-:W1:Y:S01]  /*0f60*/  LDCU.128 UR20, c[0x0][0xb10] ;  /* 0x00016200ff1477ac */ /* 0x000e620008000c00 */
[----:B------:R-:W2:Y:S01]  /*0f70*/  LDCU UR6, c[0x0][0x370] ;  /* 0x00006e00ff0677ac */ /* 0x000ea20008000800 */
[----:B------:R-:W3:Y:S01]  /*0f80*/  LDCU UR4, c[0x0][0x374] ;  /* 0x00006e80ff0477ac */ /* 0x000ee20008000800 */
[----:B------:R-:W4:Y:S01]  /*0f90*/  LDCU UR24, c[0x0][0xb0c] ;  /* 0x00016180ff1877ac */ /* 0x000f220008000800 */
[----:B------:R-:W4:Y:S01]  /*0fa0*/  LDCU UR5, c[0x0][0xb20] ;  /* 0x00016400ff0577ac */ /* 0x000f220008000800 */
[----:B------:R-:W4:Y:S01]  /*0fb0*/  LDCU.64 UR16, c[0x0][0xb28] ;  /* 0x00016500ff1077ac */ /* 0x000f220008000a00 */
[----:B-1----:R-:W-:Y:S02]  /*0fc0*/  UISETP.NE.AND UP0, UPT, UR22, 0x1, UPT ;  /* 0x000000011600788c */ /* 0x002fe4000bf05270 */
[----:B---3--:R-:W-:Y:S02]  /*0fd0*/  UIMAD.WIDE.U32 UR8, UR4, UR23, URZ ;  /* 0x00000017040872a5 */ /* 0x008fe4000f8e00ff */
[----:B--2---:R-:W-:-:S02]  /*0fe0*/  UIMAD.WIDE.U32 UR10, UR6, UR20, URZ ;  /* 0x00000014060a72a5 */ /* 0x004fc4000f8e00ff */
[----:B----4-:R-:W-:Y:S02]  /*0ff0*/  UISETP.NE.AND UP1, UPT, UR24, 0x1, UPT ;  /* 0x000000011800788c */ /* 0x010fe4000bf25270 */
[----:B------:R-:W-:Y:S01]  /*1000*/  UISETP.NE.AND UP4, UPT, UR19, 0x1, UPT ;  /* 0x000000011300788c */ /* 0x000fe2000bf85270 */
[----:B------:R-:W-:Y:S02]  /*1010*/  UMOV UR8, UR9 ;  /* 0x0000000900087c82 */ /* 0x000fe40008000000 */
[----:B------:R-:W-:Y:S01]  /*1020*/  UMOV UR10, UR11 ;  /* 0x0000000b000a7c82 */ /* 0x000fe20008000000 */
[----:B------:R-:W-:Y:S02]  /*1030*/  @UP0 USHF.R.U32.HI UR4, URZ, UR5, UR8 ;  /* 0x00000005ff040299 */ /* 0x000fe40008011608 */
[----:B------:R-:W-:Y:S02]  /*1040*/  UIMAD.WIDE.U32 UR12, UR47, UR23, URZ ;  /* 0x000000172f0c72a5 */ /* 0x000fe4000f8e00ff */
[----:B------:R-:W-:-:S02]  /*1050*/  UIMAD.WIDE.U32 UR8, UR4, UR16, URZ ;  /* 0x00000010040872a5 */ /* 0x000fc4000f8e00ff */
[----:B------:R-:W-:Y:S02]  /*1060*/  @UP1 USHF.R.U32.HI UR6, URZ, UR21, UR10 ;  /* 0x00000015ff061299 */ /* 0x000fe4000801160a */
[----:B------:R-:W-:Y:S02]  /*1070*/  UIMAD.WIDE.U32 UR14, UR46, UR20, URZ ;  /* 0x000000142e0e72a5 */ /* 0x000fe4000f8e00ff */
[----:B------:R-:W-:Y:S01]  /*1080*/  UIMAD.WIDE.U32 UR10, UR6, UR16, URZ ;  /* 0x00000010060a72a5 */ /* 0x000fe2000f8e00ff */
[----:B------:R-:W-:Y:S01]  /*1090*/  UMOV UR12, UR13 ;  /* 0x0000000d000c7c82 */ /* 0x000fe20008000000 */
[----:B------:R-:W-:Y:S01]  /*10a0*/  UMOV UR8, UR9 ;  /* 0x0000000900087c82 */ /* 0x000fe20008000000 */
[----:B------:R-:W-:Y:S02]  /*10b0*/  USHF.R.U32.HI UR12, URZ, UR5, UR12 ;  /* 0x00000005ff0c7299 */ /* 0x000fe4000801160c */
[----:B------:R-:W-:Y:S01]  /*10c0*/  @UP4 USHF.R.U32.HI UR4, URZ, UR17, UR8 ;  /* 0x00000011ff044299 */ /* 0x000fe20008011608 */
[----:B------:R-:W-:Y:S01]  /*10d0*/  UMOV UR14, UR15 ;  /* 0x0000000f000e7c82 */ /* 0x000fe20008000000 */
[----:B------:R-:W-:Y:S01]  /*10e0*/  UMOV UR10, UR11 ;  /* 0x0000000b000a7c82 */ /* 0x000fe20008000000 */
[----:B------:R-:W-:-:S02]  /*10f0*/  USHF.R.U32.HI UR14, URZ, UR21, UR14 ;  /* 0x00000015ff0e7299 */ /* 0x000fc4000801160e */
[----:B------:R-:W-:Y:S02]  /*1100*/  USEL UR5, UR47, UR12, !UP0 ;  /* 0x0000000c2f057287 */ /* 0x000fe4000c000000 */
[----:B------:R-:W-:Y:S02]  /*1110*/  @UP4 USHF.R.U32.HI UR6, URZ, UR17, UR10 ;  /* 0x00000011ff064299 */ /* 0x000fe4000801160a */
[----:B------:R-:W-:Y:S02]  /*1120*/  UIMAD UR7, UR4, UR19, URZ ;  /* 0x00000013040772a4 */ /* 0x000fe4000f8e02ff */
[----:B------:R-:W-:Y:S02]  /*1130*/  USEL UR4, UR46, UR14, !UP1 ;  /* 0x0000000e2e047287 */ /* 0x000fe4000c800000 */
[----:B------:R-:W-:Y:S02]  /*1140*/  UIMAD UR10, UR6, UR19, URZ ;  /* 0x00000013060a72a4 */ /* 0x000fe4000f8e02ff */
[----:B------:R-:W-:-:S02]  /*1150*/  UISETP.GE.AND UP0, UPT, UR5, UR7, UPT ;  /* 0x000000070500728c */ /* 0x000fc4000bf06270 */
[----:B------:R-:W-:Y:S02]  /*1160*/  UIMAD.WIDE.U32 UR8, UR5, UR16, URZ ;  /* 0x00000010050872a5 */ /* 0x000fe4000f8e00ff */
[----:B------:R-:W-:Y:S02]  /*1170*/  UISETP.GE.OR UP0, UPT, UR4, UR10, UP0 ;  /* 0x0000000a0400728c */ /* 0x000fe40008706670 */
[----:B------:R-:W-:Y:S02]  /*1180*/  UIMAD.WIDE.U32 UR10, UR4, UR16, URZ ;  /* 0x00000010040a72a5 */ /* 0x000fe4000f8e00ff */
[----:B------:R-:W-:Y:S01]  /*1190*/  UIADD3 UR10, UPT, UPT, -UR4, URZ, URZ ;  /* 0x000000ff040a7290 */ /* 0x000fe2000fffe1ff */
[----:B------:R-:W-:Y:S01]  /*11a0*/  UMOV UR7, UR9 ;  /* 0x0000000900077c82 */ /* 0x000fe20008000000 */
[----:B------:R-:W-:Y:S02]  /*11b0*/  UIADD3 UR9, UPT, UPT, -UR5, URZ, URZ ;  /* 0x000000ff05097290 */ /* 0x000fe4000fffe1ff */
[----:B------:R-:W-:-:S03]  /*11c0*/  USHF.R.U32.HI UR7, URZ, UR17, UR7 ;  /* 0x00000011ff077299 */ /* 0x000fc60008011607 */
[----:B------:R-:W-:Y:S01]  /*11d0*/  @!UP0 UMOV UR8, UR11 ;  /* 0x0000000b00088c82 */ /* 0x000fe20008000000 */
[----:B------:R-:W-:Y:S02]  /*11e0*/  UIMAD UR47, UR22, UR9, UR47 ;  /* 0x00000009162f72a4 */ /* 0x000fe4000f8e022f */
[----:B------:R-:W-:Y:S02]  /*11f0*/  USEL UR7, UR5, UR7, !UP4 ;  /* 0x0000000705077287 */ /* 0x000fe4000e000000 */
[----:B------:R-:W-:Y:S02]  /*1200*/  @!UP0 USHF.R.U32.HI UR8, URZ, UR17, UR8 ;  /* 0x00000011ff088299 */ /* 0x000fe40008011608 */
[----:B------:R-:W-:Y:S02]  /*1210*/  UIADD3 UR9, UPT, UPT, -UR7, URZ, URZ ;  /* 0x000000ff07097290 */ /* 0x000fe4000fffe1ff */
[----:B------:R-:W-:Y:S02]  /*1220*/  @!UP0 USEL UR8, UR4, UR8, !UP4 ;  /* 0x0000000804088287 */ /* 0x000fe4000e000000 */
[----:B------:R-:W-:-:S02]  /*1230*/  UIMAD UR9, UR19, UR9, UR5 ;  /* 0x00000009130972a4 */ /* 0x000fc4000f8e0205 */
[----:B------:R-:W-:Y:S02]  /*1240*/  @!UP0 UIADD3 UR7, UPT, UPT, UR7, -UR8, URZ ;  /* 0x8000000807078290 */ /* 0x000fe4000fffe0ff */
[----:B------:R-:W-:Y:S02]  /*1250*/  @!UP0 UIMAD UR8, UR9, UR6, UR8 ;  /* 0x00000006090882a4 */ /* 0x000fe4000f8e0208 */
[----:B------:R-:W-:Y:S02]  /*1260*/  @!UP0 UIMAD UR5, UR7, UR19, UR4 ;  /* 0x00000013070582a4 */ /* 0x000fe4000f8e0204 */
[----:B------:R-:W-:Y:S02]  /*1270*/  UIMAD UR6, UR24, UR10, UR46 ;  /* 0x0000000a180672a4 */ /* 0x000fe4000f8e022e */
[----:B------:R-:W-:Y:S01]  /*1280*/  UIMAD UR47, UR5, UR22, UR47 ;  /* 0x00000016052f72a4 */ /* 0x000fe2000f8e022f */
[----:B------:R-:W-:Y:S02]  /*1290*/  @!UP0 UMOV UR4, UR8 ;  /* 0x0000000800048c82 */ /* 0x000fe40008000000 */
[----:B------:R-:W-:-:S12]  /*12a0*/  UIMAD UR46, UR4, UR24, UR6 ;  /* 0x00000018042e72a4 */ /* 0x000fd8000f8e0206 */
.L_x_15:
[----:B------:R-:W1:Y:S01]  /*12b0*/  LDCU UR4, c[0x0][0xb30] ;  /* 0x00016600ff0477ac */ /* 0x000e620008000800 */
[----:B------:R-:W2:Y:S01]  /*12c0*/  S2UR UR15, SR_CgaCtaId ;  /* 0x00000000000f79c3 */ /* 0x000ea20000008800 */
[----:B-1----:R-:W-:-:S09]  /*12d0*/  UISETP.NE.AND UP0, UPT, UR4, 0x1, UPT ;  /* 0x000000010400788c */ /* 0x002fd2000bf05270 */
[----:B--2---:R-:W-:Y:S05]  /*12e0*/  BRA.U UP0, `(.L_x_16) ;  /* 0x0000000100447547 */ /* 0x004fea000b800000 */
[----:B------:R-:W1:Y:S01]  /*12f0*/  LDCU.128 UR8, c[0x0][0xb10] ;  /* 0x00016200ff0877ac */ /* 0x000e620008000c00 */
[----:B------:R-:W2:Y:S01]  /*1300*/  LDCU UR12, c[0x0][0xb0c] ;  /* 0x00016180ff0c77ac */ /* 0x000ea20008000800 */
[----:B------:R-:W3:Y:S01]  /*1310*/  LDCU UR13, c[0x0][0xb20] ;  /* 0x00016400ff0d77ac */ /* 0x000ee20008000800 */
[----:B-1----:R-:W-:Y:S02]  /*1320*/  UIMAD.WIDE.U32 UR6, UR46, UR8, URZ ;  /* 0x000000082e0672a5 */ /* 0x002fe4000f8e00ff */
[----:B------:R-:W-:Y:S02]  /*1330*/  UIMAD.WIDE.U32 UR4, UR47, UR11, URZ ;  /* 0x0000000b2f0472a5 */ /* 0x000fe4000f8e00ff */
[----:B--2---:R-:W-:Y:S02]  /*1340*/  UISETP.NE.AND UP1, UPT, UR12, 0x1, UPT ;  /* 0x000000010c00788c */ /* 0x004fe4000bf25270 */
[----:B------:R-:W-:Y:S01]  /*1350*/  UISETP.NE.AND UP0, UPT, UR10, 0x1, UPT ;  /* 0x000000010a00788c */ /* 0x000fe2000bf05270 */
[----:B------:R-:W-:-:S02]  /*1360*/  UMOV UR6, UR7 ;  /* 0x0000000700067c82 */ /* 0x000fc40008000000 */
[----:B------:R-:W-:Y:S01]  /*1370*/  UMOV UR4, UR5 ;  /* 0x0000000500047c82 */ /* 0x000fe20008000000 */
[----:B------:R-:W-:Y:S02]  /*1380*/  USHF.R.U32.HI UR6, URZ, UR9, UR6 ;  /* 0x00000009ff067299 */ /* 0x000fe40008011606 */
[----:B---3--:R-:W-:Y:S02]  /*1390*/  USHF.R.U32.HI UR4, URZ, UR13, UR4 ;  /* 0x0000000dff047299 */ /* 0x008fe40008011604 */
[----:B------:R-:W-:Y:S02]  /*13a0*/  USEL UR5, UR46, UR6, !UP1 ;  /* 0x000000062e057287 */ /* 0x000fe4000c800000 */
[----:B------:R-:W-:-:S04]  /*13b0*/  USEL UR4, UR47, UR4, !UP0 ;  /* 0x000000042f047287 */ /* 0x000fc8000c000000 */
[----:B------:R-:W-:Y:S02]  /*13c0*/  UIADD3 UR6, UPT, UPT, UR5, -UR4, URZ ;  /* 0x8000000405067290 */ /* 0x000fe4000fffe0ff */
[----:B------:R-:W-:Y:S02]  /*13d0*/  UIADD3 UR4, UPT, UPT, -UR5, UR4, URZ ;  /* 0x0000000405047290 */ /* 0x000fe4000fffe1ff */
[----:B------:R-:W-:Y:S02]  /*13e0*/  UIMAD UR47, UR6, UR10, UR47 ;  /* 0x0000000a062f72a4 */ /* 0x000fe4000f8e022f */
[----:B------:R-:W-:-:S12]  /*13f0*/  UIMAD UR46, UR4, UR12, UR46 ;  /* 0x0000000c042e72a4 */ /* 0x000fd8000f8e022e */
.L_x_16:
[----:B------:R-:W-:Y:S01]  /*1400*/  BAR.SYNC.DEFER_BLOCKING 0x0 ;  /* 0x0000000000007b1d */ /* 0x000fe20000010000 */
[----:B------:R-:W-:Y:S01]  /*1410*/  UISETP.NE.AND UP0, UPT, UR18, 0x2, UPT ;  /* 0x000000021200788c */ /* 0x000fe2000bf05270 */
[----:B------:R-:W-:Y:S02]  /*1420*/  ISETP.NE.OR P3, PT, R4, 0x2, !P3 ;  /* 0x000000020400780c */ /* 0x000fe40005f65670 */
[----:B------:R-:W-:Y:S02]  /*1430*/  LOP3.LUT R0, R2, 0x1f, RZ, 0xc0, !PT ;  /* 0x0000001f02007812 */ /* 0x000fe400078ec0ff */
[----:B------:R-:W1:Y:S04]  /*1440*/  LDCU UR21, c[0x0][0xb24] ;  /* 0x00016480ff1577ac */ /* 0x000e680008000800 */
[----:B------:R-:W-:Y:S05]  /*1450*/  BRA.U UP0, `(.L_x_17) ;  /* 0x0000001100407547 */ /* 0x000fea000b800000 */
[----:B------:R-:W2:Y:S01]  /*1460*/  LDCU UR6, c[0x0][0x38c] ;  /* 0x00007180ff0677ac */ /* 0x000ea20008000800 */
[----:B------:R-:W-:Y:S01]  /*1470*/  PLOP3.LUT P1, PT, PT, PT, UP3, 0x80, 0x8 ;  /* 0x000000000008781c */ /* 0x000fe20003f2f038 */
[----:B------:R-:W-:Y:S01]  /*1480*/  IMAD.MOV.U32 R12, RZ, RZ, 0x1 ;  /* 0x00000001ff0c7424 */ /* 0x000fe200078e00ff */
[----:B------:R-:W-:Y:S02]  /*1490*/  ISETP.EQ.OR P2, PT, R0, RZ, P3 ;  /* 0x000000ff0000720c */ /* 0x000fe40001f42670 */
[----:B------:R-:W-:Y:S02]  /*14a0*/  CS2R R10, SRZ ;  /* 0x00000000000a7805 */ /* 0x000fe4000001ff00 */
[----:B------:R-:W-:Y:S01]  /*14b0*/  PLOP3.LUT P1, PT, P1, PT, PT, 0x8, 0x80 ;  /* 0x000000000080781c */ /* 0x000fe20000f2e170 */
[----:B------:R-:W-:Y:S01]  /*14c0*/  IMAD.MOV.U32 R9, RZ, RZ, RZ ;  /* 0x000000ffff097224 */ /* 0x000fe200078e00ff */
[----:B------:R-:W3:Y:S01]  /*14d0*/  LDCU UR40, c[0x0][0x370] ;  /* 0x00006e00ff2877ac */ /* 0x000ee20008000800 */
[----:B------:R-:W-:Y:S01]  /*14e0*/  IMAD.MOV.U32 R8, RZ, RZ, 0x1 ;  /* 0x00000001ff087424 */ /* 0x000fe200078e00ff */
[----:B------:R-:W4:Y:S01]  /*14f0*/  LDCU.64 UR28, c[0x0][0x348] ;  /* 0x00006900ff1c77ac */ /* 0x000f220008000a00 */
[----:B------:R-:W1:Y:S01]  /*1500*/  LDCU UR39, c[0x0][0x374] ;  /* 0x00006e80ff2777ac */ /* 0x000e620008000800 */
[----:B--2---:R-:W-:-:S02]  /*1510*/  UIADD3 UR5, UPT, UPT, UR6, 0x3f, URZ ;  /* 0x0000003f06057890 */ /* 0x004fc4000fffe0ff */
[----:B------:R-:W-:Y:S02]  /*1520*/  UIADD3 UR44, UPT, UPT, UR6, 0x7e, URZ ;  /* 0x0000007e062c7890 */ /* 0x000fe4000fffe0ff */
[----:B------:R-:W-:-:S04]  /*1530*/  USHF.R.S32.HI UR4, URZ, 0x1f, UR5 ;  /* 0x0000001fff047899 */ /* 0x000fc80008011405 */
[----:B------:R-:W-:Y:S02]  /*1540*/  ULEA.HI UR4, UR4, UR5, URZ, 0x6 ;  /* 0x0000000504047291 */ /* 0x000fe4000f8f30ff */
[----:B------:R-:W-:Y:S02]  /*1550*/  UIADD3 UR5, UPT, UPT, UR6, -0x1, URZ ;  /* 0xffffffff06057890 */ /* 0x000fe4000fffe0ff */
[----:B------:R-:W-:Y:S02]  /*1560*/  USHF.R.S32.HI UR42, URZ, 0x6, UR4 ;  /* 0x00000006ff2a7899 */ /* 0x000fe40008011404 */
[----:B------:R-:W-:Y:S02]  /*1570*/  UISETP.GE.U32.AND UP1, UPT, UR5, -0x7f, UPT ;  /* 0xffffff810500788c */ /* 0x000fe4000bf26070 */
[----:B------:R-:W-:Y:S01]  /*1580*/  UISETP.LT.U32.AND UP0, UPT, UR42, 0x2, UPT ;  /* 0x000000022a00788c */ /* 0x000fe2000bf01070 */
[----:B------:R-:W-:-:S03]  /*1590*/  UMOV UR6, URZ ;  /* 0x000000ff00067c82 */ /* 0x000fc60008000000 */
[----:B------:R-:W-:-:S04]  /*15a0*/  USEL UR41, UR42, 0x2, UP0 ;  /* 0x000000022a297887 */ /* 0x000fc80008000000 */
[----:B------:R-:W-:Y:S02]  /*15b0*/  UIADD3 UR14, UPT, UPT, UR41, -0x1, URZ ;  /* 0xffffffff290e7890 */ /* 0x000fe4000fffe0ff */
[----:B------:R-:W-:Y:S02]  /*15c0*/  @UP1 UIADD3 UR14, UPT, UPT, UR41, URZ, URZ ;  /* 0x000000ff290e1290 */ /* 0x000fe4000fffe0ff */
[----:B------:R-:W-:Y:S02]  /*15d0*/  UIADD3 UR43, UPT, UPT, UR42, -UR41, URZ ;  /* 0x800000292a2b7290 */ /* 0x000fe4000fffe0ff */
[----:B-1-34-:R-:W-:-:S12]  /*15e0*/  UIADD3 UR14, UPT, UPT, UR14, 0x1, URZ ;  /* 0x000000010e0e7890 */ /* 0x01afd8000fffe0ff */
.L_x_35:
[----:B------:R-:W-:Y:S01]  /*15f0*/  UISETP.NE.AND UP0, UPT, UR15, URZ, UPT ;  /* 0x000000ff0f00728c */ /* 0x000fe2000bf05270 */
[----:B------:R-:W1:Y:S08]  /*1600*/  S2UR UR15, SR_CgaCtaId ;  /* 0x00000000000f79c3 */ /* 0x000e700000008800 */
[----:B------:R-:W-:Y:S05]  /*1610*/  BRA.U UP0, `(.L_x_18) ;  /* 0x0000000100347547 */ /* 0x000fea000b800000 */
[----:B------:R-:W2:Y:S01]  /*1620*/  S2R R0, SR_CgaCtaId ;  /* 0x0000000000007919 */ /* 0x000ea20000008800 */
[----:B------:R-:W-:-:S04]  /*1630*/  MOV R2, 0x400 ;  /* 0x0000040000027802 */ /* 0x000fc80000000f00 */
[----:B--2---:R-:W-:Y:S02]  /*1640*/  LEA R0, R0, R2, 0x18 ;  /* 0x0000000200007211 */ /* 0x004fe400078ec0ff */
[----:B------:R-:W-:-:S03]  /*1650*/  SHF.L.U32 R2, R8, 0x1f, RZ ;  /* 0x0000001f08027819 */ /* 0x000fc600000006ff */
[----:B------:R-:W-:-:S04]  /*1660*/  IMAD R0, R9, 0x8, R0 ;  /* 0x0000000809007824 */ /* 0x000fc800078e0200 */
[----:B------:R-:W2:Y:S02]  /*1670*/  SYNCS.PHASECHK.TRANS64.TRYWAIT P0, [R0+URZ+0xa0], R2 ;  /* 0x0000a002000075a7 */ /* 0x000ea400080011ff */
[----:B--2---:R-:W-:Y:S05]  /*1680*/  @!P0 BRA `(.L_x_19) ;  /* 0x000000a800588947 */ /* 0x004fea0003800000 */
.L_x_104:
[----:B------:R-:W-:Y:S01]  /*1690*/  VIADD R9, R9, 0x1 ;  /* 0x0000000109097836 */ /* 0x000fe20000000000 */
[----:B------:R2:W-:Y:S04]  /*16a0*/  SYNCS.ARRIVE.TRANS64.A1T0 RZ, [R0+URZ+0x90], RZ ;  /* 0x000090ff00ff79a7 */ /* 0x0005e800081000ff */
[----:B------:R-:W-:-:S04]  /*16b0*/  ISETP.NE.AND P0, PT, R9, 0x2, PT ;  /* 0x000000020900780c */ /* 0x000fc80003f05270 */
[----:B------:R-:W-:Y:S02]  /*16c0*/  SEL R9, R9, RZ, P0 ;  /* 0x000000ff09097207 */ /* 0x000fe40000000000 */
[----:B--2---:R-:W-:-:S04]  /*16d0*/  SEL R0, RZ, 0x1, P0 ;  /* 0x00000001ff007807 */ /* 0x004fc80000000000 */
[----:B------:R-:W-:-:S07]  /*16e0*/  LOP3.LUT R8, R8, R0, RZ, 0x3c, !PT ;  /* 0x0000000008087212 */ /* 0x000fce00078e3cff */
.L_x_18:
[----:B------:R-:W-:Y:S01]  /*16f0*/  UMOV UR4, 0x400 ;  /* 0x0000040000047882 */ /* 0x000fe20000000000 */
[----:B------:R-:W-:Y:S01]  /*1700*/  SHF.L.U32 R0, R12, 0x1f, RZ ;  /* 0x0000001f0c007819 */ /* 0x000fe200000006ff */
[----:B-1----:R-:W-:Y:S02]  /*1710*/  ULEA UR4, UR15, UR4, 0x18 ;  /* 0x000000040f047291 */ /* 0x002fe4000f8ec0ff */
[----:B------:R-:W-:Y:S02]  /*1720*/  UISETP.GE.U32.AND UP0, UPT, UR44, 0x7f, UPT ;  /* 0x0000007f2c00788c */ /* 0x000fe4000bf06070 */
[----:B------:R-:W-:Y:S02]  /*1730*/  ULEA UR5, UR6, UR4, 0x3 ;  /* 0x0000000406057291 */ /* 0x000fe4000f8e18ff */
[----:B------:R-:W-:Y:S02]  /*1740*/  USHF.L.U32 UR35, UR46, 0x7, URZ ;  /* 0x000000072e237899 */ /* 0x000fe400080006ff */
[----:B------:R-:W-:Y:S01]  /*1750*/  UIMAD UR11, UR47, 0xe0, URZ ;  /* 0x000000e02f0b78a4 */ /* 0x000fe2000f8e02ff */
[----:B------:R-:W-:-:S04]  /*1760*/  UMOV UR13, URZ ;  /* 0x000000ff000d7c82 */ /* 0x000fc80008000000 */
[----:B------:R1:W2:Y:S01]  /*1770*/  SYNCS.PHASECHK.TRANS64.TRYWAIT P0, [UR5+0x10], R0 ;  /* 0x00001000ff0075a7 */ /* 0x0002a20008001105 */
[----:B------:R-:W-:Y:S06]  /*1780*/  BRA.U !UP0, `(.L_x_20) ;  /* 0x0000000108a87547 */ /* 0x000fec000b800000 */
[----:B------:R-:W-:Y:S01]  /*1790*/  UMOV UR7, URZ ;  /* 0x000000ff00077c82 */ /* 0x000fe20008000000 */
[----:B------:R-:W-:-:S05]  /*17a0*/  UMOV UR5, UR6 ;  /* 0x0000000600057c82 */ /* 0x000fca0008000000 */
.L_x_25:
[----:B--2---:R-:W-:Y:S01]  /*17b0*/  @!P3 MOV R2, 0xb000 ;  /* 0x0000b0000002b802 */ /* 0x004fe20000000f00 */
[----:B---3--:R-:W-:Y:S01]  /*17c0*/  ULEA UR33, UR5, UR4, 0x3 ;  /* 0x0000000405217291 */ /* 0x008fe2000f8e18ff */
[----:B--2-4-:R-:W-:Y:S11]  /*17d0*/  @P0 BRA `(.L_x_21) ;  /* 0x00000000000c0947 */ /* 0x014ff60003800000 */
[----:B------:R-:W-:Y:S04]  /*17e0*/  SHF.L.U32 R3, R12, 0x1f, RZ ;  /* 0x0000001f0c037819 */ /* 0x000fe800000006ff */
[----:B------:R-:W2:Y:S02]  /*17f0*/  SYNCS.PHASECHK.TRANS64.TRYWAIT P0, [UR33+0x10], R3 ;  /* 0x00001003ff0075a7 */ /* 0x000ea40008001121 */
[----:B--2---:R-:W-:Y:S05]  /*1800*/  @!P0 BRA `(.L_x_22) ;  /* 0x000000a8000c8947 */ /* 0x004fea0003800000 */
.L_x_21:
[----:B------:R2:W-:Y:S01]  /*1810*/  @!P3 SYNCS.ARRIVE.TRANS64 RZ, [UR33], R2 ;  /* 0x00000002ffffb9a7 */ /* 0x0005e20008000021 */
[----:B------:R-:W-:Y:S04]  /*1820*/  BSSY.RECONVERGENT B0, `(.L_x_23) ;  /* 0x0000003000007945 */ /* 0x000fe80003800200 */
[----:B------:R-:W-:Y:S05]  /*1830*/  @P2 BRA `(.L_x_24) ;  /* 0x0000000000042947 */ /* 0x000fea0003800000 */
[----:B------:R-:W-:Y:S05]  /*1840*/  BPT.TRAP 0x1 ;  /* 0x000000040000795c */ /* 0x000fea0000300000 */
.L_x_24:
[----:B------:R-:W-:Y:S05]  /*1850*/  BSYNC.RECONVERGENT B0 ;  /* 0x0000000000007941 */ /* 0x000fea0003800200 */
.L_x_23:
[----:B------:R-:W-:Y:S02]  /*1860*/  UIADD3 UR6, UPT, UPT, UR5, 0x1, URZ ;  /* 0x0000000105067890 */ /* 0x000fe4000fffe0ff */
[----:B------:R-:W-:Y:S02]  /*1870*/  UIADD3 UR18, UP1, UPT, UR28, 0x80, URZ ;  /* 0x000000801c127890 */ /* 0x000fe4000ff3e0ff */
[----:B------:R-:W-:Y:S02]  /*1880*/  UISETP.NE.AND UP0, UPT, UR6, 0x2, UPT ;  /* 0x000000020600788c */ /* 0x000fe4000bf05270 */
[----:B------:R-:W-:Y:S02]  /*1890*/  ULEA UR32, UR5, UR4, 0xe ;  /* 0x0000000405207291 */ /* 0x000fe4000f8e70ff */
[----:B------:R-:W-:Y:S02]  /*18a0*/  USEL UR9, URZ, 0x1, UP0 ;  /* 0x00000001ff097887 */ /* 0x000fe40008000000 */
[----:B------:R-:W-:Y:S02]  /*18b0*/  USEL UR6, UR6, URZ, UP0 ;  /* 0x000000ff06067287 */ /* 0x000fe40008000000 */
[----:B------:R-:W-:Y:S02]  /*18c0*/  USHF.L.U32 UR34, UR7, 0x6, URZ ;  /* 0x0000000607227899 */ /* 0x000fe400080006ff */
[----:B------:R-:W-:Y:S01]  /*18d0*/  ULEA UR8, UR6, UR4, 0x3 ;  /* 0x0000000406087291 */ /* 0x000fe2000f8e18ff */
[----:B------:R-:W-:Y:S01]  /*18e0*/  LOP3.LUT R12, R12, UR9, RZ, 0x3c, !PT ;  /* 0x000000090c0c7c12 */ /* 0x000fe2000f8e3cff */
[----:B------:R-:W-:Y:S02]  /*18f0*/  UIADD3.X UR19, UPT, UPT, URZ, UR29, URZ, UP1, !UPT ;  /* 0x0000001dff137290 */ /* 0x000fe40008ffe4ff */
[----:B------:R-:W-:Y:S01]  /*1900*/  UIADD3 UR32, UPT, UPT, UR32, 0x1c400, URZ ;  /* 0x0001c40020207890 */ /* 0x000fe2000fffe0ff */
[----:B-1----:R-:W-:Y:S01]  /*1910*/  SHF.L.U32 R0, R12, 0x1f, RZ ;  /* 0x0000001f0c007819 */ /* 0x002fe200000006ff */
[----:B------:R-:W-:Y:S02]  /*1920*/  UIADD3 UR16, UP0, UPT, UR28, 0x180, URZ ;  /* 0x000001801c107890 */ /* 0x000fe4000ff1e0ff */
[----:B------:R-:W-:Y:S01]  /*1930*/  UIADD3 UR7, UPT, UPT, UR7, 0x1, URZ ;  /* 0x0000000107077890 */ /* 0x000fe2000fffe0ff */
[----:B------:R3:W4:Y:S01]  /*1940*/  SYNCS.PHASECHK.TRANS64.TRYWAIT P0, [UR8+0x10], R0 ;  /* 0x00001000ff0075a7 */ /* 0x0007220008001108 */
[----:B------:R-:W-:Y:S01]  /*1950*/  UIMAD UR8, UR5, 0x7000, UR4 ;  /* 0x00007000050878a4 */ /* 0x000fe2000f8e0204 */
[----:B------:R-:W-:Y:S01]  /*1960*/  UMOV UR22, 0x0 ;  /* 0x0000000000167882 */ /* 0x000fe20000000000 */
[----:B------:R-:W-:Y:S02]  /*1970*/  UMOV UR23, 0x10000000 ;  /* 0x1000000000177882 */ /* 0x000fe40000000000 */
[----:B------:R-:W-:Y:S01]  /*1980*/  UIADD3 UR8, UPT, UPT, UR8, 0x24400, URZ ;  /* 0x0002440008087890 */ /* 0x000fe2000fffe0ff */
[----:B------:R3:W-:Y:S01]  /*1990*/  UTMALDG.3D [UR32], [UR18], desc[UR22] ;  /* 0x00001620120075b4 */ /* 0x0007e20008011000 */
[----:B------:R-:W-:Y:S01]  /*19a0*/  UIADD3.X UR17, UPT, UPT, URZ, UR29, URZ, UP0, !UPT ;  /* 0x0000001dff117290 */ /* 0x000fe200087fe4ff */
[----:B------:R-:W-:Y:S01]  /*19b0*/  UMOV UR12, UR36 ;  /* 0x00000024000c7c82 */ /* 0x000fe20008000000 */
[----:B------:R-:W-:Y:S01]  /*19c0*/  UMOV UR9, UR33 ;  /* 0x0000002100097c82 */ /* 0x000fe20008000000 */
[----:B------:R-:W-:Y:S01]  /*19d0*/  UMOV UR10, UR34 ;  /* 0x00000022000a7c82 */ /* 0x000fe20008000000 */
[----:B------:R-:W-:Y:S01]  /*19e0*/  UISETP.NE.AND UP0, UPT, UR7, UR14, UPT ;  /* 0x0000000e0700728c */ /* 0x000fe2000bf05270 */
[----:B------:R-:W-:Y:S01]  /*19f0*/  UMOV UR13, UR14 ;  /* 0x0000000e000d7c82 */ /* 0x000fe20008000000 */
[----:B------:R-:W-:Y:S03]  /*1a00*/  UMOV UR5, UR6 ;  /* 0x0000000600057c82 */ /* 0x000fe60008000000 */
[----:B------:R3:W-:Y:S04]  /*1a10*/  UTMALDG.3D [UR8], [UR16], desc[UR22] ;  /* 0x00001608100075b4 */ /* 0x0007e80008011000 */
[----:B------:R-:W-:Y:S05]  /*1a20*/  BRA.U UP0, `(.L_x_25) ;  /* 0xfffffffd00607547 */ /* 0x000fea000b83ffff */
.L_x_20:
[----:B------:R-:W-:Y:S01]  /*1a30*/  ULEA UR5, UR6, UR4, 0x3 ;  /* 0x0000000406057291 */ /* 0x000fe2000f8e18ff */
[----:B-1-3--:R-:W-:Y:S01]  /*1a40*/  SHF.L.U32 R0, R12, 0x1f, RZ ;  /* 0x0000001f0c007819 */ /* 0x00afe200000006ff */
[----:B------:R-:W-:Y:S01]  /*1a50*/  @!P1 SYNCS.ARRIVE.TRANS64.A1T0 RZ, [UR4+0x48], RZ ;  /* 0x000048ffffff99a7 */ /* 0x000fe20008100004 */
[----:B------:R-:W-:-:S06]  /*1a60*/  UISETP.GT.AND UP0, UPT, UR42, UR41, UPT ;  /* 0x000000292a00728c */ /* 0x000fcc000bf04270 */
[----:B--2-4-:R1:W2:Y:S03]  /*1a70*/  SYNCS.PHASECHK.TRANS64.TRYWAIT P0, [UR5+0x10], R0 ;  /* 0x00001000ff0075a7 */ /* 0x0142a60008001105 */
[----:B------:R-:W-:Y:S05]  /*1a80*/  BRA.U !UP0, `(.L_x_26) ;  /* 0x0000000108ac7547 */ /* 0x000fea000b800000 */
[----:B------:R-:W-:Y:S01]  /*1a90*/  UIADD3 UR26, UPT, UPT, UR43, UR13, URZ ;  /* 0x0000000d2b1a7290 */ /* 0x000fe2000fffe0ff */
[----:B------:R-:W-:-:S11]  /*1aa0*/  UMOV UR5, UR6 ;  /* 0x0000000600057c82 */ /* 0x000fd60008000000 */
.L_x_31:
[----:B--2---:R-:W-:Y:S01]  /*1ab0*/  @!P3 MOV R2, 0xb000 ;  /* 0x0000b0000002b802 */ /* 0x004fe20000000f00 */
[----:B---3--:R-:W-:Y:S01]  /*1ac0*/  ULEA UR17, UR5, UR4, 0x3 ;  /* 0x0000000405117291 */ /* 0x008fe2000f8e18ff */
[----:B--2-4-:R-:W-:Y:S11]  /*1ad0*/  @P0 BRA `(.L_x_27) ;  /* 0x00000000000c0947 */ /* 0x014ff60003800000 */
[----:B------:R-:W-:Y:S04]  /*1ae0*/  SHF.L.U32 R3, R12, 0x1f, RZ ;  /* 0x0000001f0c037819 */ /* 0x000fe800000006ff */
[----:B------:R-:W2:Y:S02]  /*1af0*/  SYNCS.PHASECHK.TRANS64.TRYWAIT P0, [UR17+0x10], R3 ;  /* 0x00001003ff0075a7 */ /* 0x000ea40008001111 */
[----:B--2---:R-:W-:Y:S05]  /*1b00*/  @!P0 BRA `(.L_x_28) ;  /* 0x000000a400648947 */ /* 0x004fea0003800000 */
.L_x_27:
[----:B------:R2:W-:Y:S01]  /*1b10*/  @!P3 SYNCS.ARRIVE.TRANS64 RZ, [UR17], R2 ;  /* 0x00000002ffffb9a7 */ /* 0x0005e20008000011 */
[----:B------:R-:W-:Y:S04]  /*1b20*/  BSSY.RECONVERGENT B0, `(.L_x_29) ;  /* 0x0000003000007945 */ /* 0x000fe80003800200 */
[----:B------:R-:W-:Y:S05]  /*1b30*/  @P2 BRA `(.L_x_30) ;  /* 0x0000000000042947 */ /* 0x000fea0003800000 */
[----:B------:R-:W-:Y:S05]  /*1b40*/  BPT.TRAP 0x1 ;  /* 0x000000040000795c */ /* 0x000fea0000300000 */
.L_x_30:
[----:B------:R-:W-:Y:S05]  /*1b50*/  BSYNC.RECONVERGENT B0 ;  /* 0x0000000000007941 */ /* 0x000fea0003800200 */
.L_x_29:
[----:B------:R-:W-:Y:S02]  /*1b60*/  UIADD3 UR6, UPT, UPT, UR5, 0x1, URZ ;  /* 0x0000000105067890 */ /* 0x000fe4000fffe0ff */
[----:B------:R-:W-:Y:S02]  /*1b70*/  ULEA UR16, UR5, UR4, 0xe ;  /* 0x0000000405107291 */ /* 0x000fe4000f8e70ff */
[----:B------:R-:W-:Y:S02]  /*1b80*/  UISETP.NE.AND UP0, UPT, UR6, 0x2, UPT ;  /* 0x000000020600788c */ /* 0x000fe4000bf05270 */
[----:B------:R-:W-:Y:S02]  /*1b90*/  UIADD3 UR24, UP1, UPT, UR28, 0x80, URZ ;  /* 0x000000801c187890 */ /* 0x000fe4000ff3e0ff */
[----:B------:R-:W-:Y:S02]  /*1ba0*/  USEL UR8, URZ, 0x1, UP0 ;  /* 0x00000001ff087887 */ /* 0x000fe40008000000 */
[----:B------:R-:W-:Y:S02]  /*1bb0*/  USEL UR6, UR6, URZ, UP0 ;  /* 0x000000ff06067287 */ /* 0x000fe40008000000 */
[----:B------:R-:W-:Y:S02]  /*1bc0*/  USHF.L.U32 UR18, UR13, 0x6, URZ ;  /* 0x000000060d127899 */ /* 0x000fe400080006ff */
[----:B------:R-:W-:Y:S01]  /*1bd0*/  ULEA UR7, UR6, UR4, 0x3 ;  /* 0x0000000406077291 */ /* 0x000fe2000f8e18ff */
[----:B------:R-:W-:Y:S01]  /*1be0*/  LOP3.LUT R12, R12, UR8, RZ, 0x3c, !PT ;  /* 0x000000080c0c7c12 */ /* 0x000fe2000f8e3cff */
[----:B------:R-:W-:Y:S02]  /*1bf0*/  UIADD3 UR16, UPT, UPT, UR16, 0x1c400, URZ ;  /* 0x0001c40010107890 */ /* 0x000fe4000fffe0ff */
[----:B------:R-:W-:Y:S01]  /*1c00*/  UIADD3.X UR25, UPT, UPT, URZ, UR29, URZ, UP1, !UPT ;  /* 0x0000001dff197290 */ /* 0x000fe20008ffe4ff */
[----:B-1----:R-:W-:Y:S01]  /*1c10*/  SHF.L.U32 R0, R12, 0x1f, RZ ;  /* 0x0000001f0c007819 */ /* 0x002fe200000006ff */
[----:B------:R-:W-:Y:S02]  /*1c20*/  UIMAD UR8, UR5, 0x7000, UR4 ;  /* 0x00007000050878a4 */ /* 0x000fe4000f8e0204 */
[----:B------:R-:W-:Y:S01]  /*1c30*/  UIADD3 UR22, UP0, UPT, UR28, 0x180, URZ ;  /* 0x000001801c167890 */ /* 0x000fe2000ff1e0ff */
[----:B------:R3:W4:Y:S01]  /*1c40*/  SYNCS.PHASECHK.TRANS64.TRYWAIT P0, [UR7+0x10], R0 ;  /* 0x00001000ff0075a7 */ /* 0x0007220008001107 */
[----:B------:R-:W-:Y:S01]  /*1c50*/  UIADD3 UR8, UPT, UPT, UR8, 0x24400, URZ ;  /* 0x0002440008087890 */ /* 0x000fe2000fffe0ff */
[----:B------:R-:W-:Y:S01]  /*1c60*/  UMOV UR30, 0x0 ;  /* 0x00000000001e7882 */ /* 0x000fe20000000000 */
[----:B------:R-:W-:Y:S01]  /*1c70*/  UMOV UR31, 0x10000000 ;  /* 0x10000000001f7882 */ /* 0x000fe20000000000 */
[----:B------:R-:W-:Y:S01]  /*1c80*/  UMOV UR19, UR35 ;  /* 0x0000002300137c82 */ /* 0x000fe20008000000 */
[----:B------:R-:W-:Y:S01]  /*1c90*/  UMOV UR20, UR36 ;  /* 0x0000002400147c82 */ /* 0x000fe20008000000 */
[----:B------:R-:W-:Y:S01]  /*1ca0*/  UIADD3.X UR23, UPT, UPT, URZ, UR29, URZ, UP0, !UPT ;  /* 0x0000001dff177290 */ /* 0x000fe200087fe4ff */
[----:B------:R3:W-:Y:S01]  /*1cb0*/  UTMALDG.3D [UR16], [UR24], desc[UR30] ;  /* 0x00001e10180075b4 */ /* 0x0007e20008011000 */
[----:B------:R-:W-:Y:S01]  /*1cc0*/  UIADD3 UR13, UPT, UPT, UR13, 0x1, URZ ;  /* 0x000000010d0d7890 */ /* 0x000fe2000fffe0ff */
[----:B------:R-:W-:Y:S01]  /*1cd0*/  UMOV UR12, UR36 ;  /* 0x00000024000c7c82 */ /* 0x000fe20008000000 */
[----:B------:R-:W-:Y:S01]  /*1ce0*/  UMOV UR9, UR17 ;  /* 0x0000001100097c82 */ /* 0x000fe20008000000 */
[----:B------:R-:W-:Y:S01]  /*1cf0*/  UMOV UR10, UR18 ;  /* 0x00000012000a7c82 */ /* 0x000fe20008000000 */
[----:B------:R-:W-:Y:S03]  /*1d00*/  UISETP.NE.AND UP0, UPT, UR13, UR26, UPT ;  /* 0x0000001a0d00728c */ /* 0x000fe6000bf05270 */
[----:B------:R3:W-:Y:S01]  /*1d10*/  UTMALDG.3D [UR8], [UR22], desc[UR30] ;  /* 0x00001e08160075b4 */ /* 0x0007e20008011000 */
[----:B------:R-:W-:Y:S05]  /*1d20*/  UMOV UR5, UR6 ;  /* 0x0000000600057c82 */ /* 0x000fea0008000000 */
[----:B------:R-:W-:Y:S05]  /*1d30*/  BRA.U UP0, `(.L_x_31) ;  /* 0xfffffffd005c7547 */ /* 0x000fea000b83ffff */
.L_x_26:
[C---:B------:R-:W-:Y:S01]  /*1d40*/  LEA R3, R11.reuse, UR4, 0x3 ;  /* 0x000000040b037c11 */ /* 0x040fe2000f8e18ff */
[----:B------:R-:W-:Y:S01]  /*1d50*/  NOP ;  /* 0x0000000000007918 */ /* 0x000fe20000000000 */
[----:B-1-3--:R-:W-:Y:S02]  /*1d60*/  SHF.L.U32 R0, R10, 0x1f, RZ ;  /* 0x0000001f0a007819 */ /* 0x00afe400000006ff */
[----:B------:R-:W-:Y:S02]  /*1d70*/  LEA R4, R11, UR4, 0x4 ;  /* 0x000000040b047c11 */ /* 0x000fe4000f8e20ff */
[----:B--2-4-:R-:W1:Y:S02]  /*1d80*/  SYNCS.PHASECHK.TRANS64.TRYWAIT P0, [R3+URZ+0x50], R0 ;  /* 0x00005000030075a7 */ /* 0x014e6400080011ff */
[----:B-1----:R-:W-:Y:S05]  /*1d90*/  @!P0 BRA `(.L_x_32) ;  /* 0x000000a000d88947 */ /* 0x002fea0003800000 */
.L_x_107:
[----:B------:R-:W2:Y:S01]  /*1da0*/  LDS.128 R4, [R4+0xc0] ;  /* 0x0000c00004047984 */ /* 0x000ea20000000c00 */
[----:B------:R-:W-:Y:S01]  /*1db0*/  UISETP.GE.AND UP0, UPT, UR21, 0x1, UPT ;  /* 0x000000011500788c */ /* 0x000fe2000bf06270 */
[----:B------:R-:W-:Y:S01]  /*1dc0*/  @!PT LDS RZ, [RZ] ;  /* 0x00000000fffff984 */ /* 0x000fe20000000800 */
[----:B------:R-:W-:Y:S01]  /*1dd0*/  @!PT LDS RZ, [RZ] ;  /* 0x00000000fffff984 */ /* 0x000fe20000000800 */
[----:B------:R-:W-:Y:S01]  /*1de0*/  @!PT LDS RZ, [RZ] ;  /* 0x00000000fffff984 */ /* 0x000fe20000000800 */
[----:B------:R-:W-:Y:S01]  /*1df0*/  @!PT LDS RZ, [RZ] ;  /* 0x00000000fffff984 */ /* 0x000fe20000000800 */
[----:B------:R3:W-:Y:S06]  /*1e00*/  MEMBAR.ALL.CTA ;  /* 0x0000000000007992 */ /* 0x0007ec0000008000 */
[----:B---3--:R-:W3:Y:S01]  /*1e10*/  FENCE.VIEW.ASYNC.S ;  /* 0x00000000000073c6 */ /* 0x008ee20000000000 */
[----:B--2---:R-:W-:-:S13]  /*1e20*/  LOP3.LUT P0, RZ, R6, 0x1, RZ, 0xc0, !PT ;  /* 0x0000000106ff7812 */ /* 0x004fda000780c0ff */
[----:B---3--:R-:W-:Y:S01]  /*1e30*/  VOTEU.ANY UP1, P0 ;  /* 0x0000000000ff7886 */ /* 0x008fe20000020100 */
[----:B------:R-:W-:-:S13]  /*1e40*/  PLOP3.LUT P0, PT, PT, PT, UP1, 0x80, 0x8 ;  /* 0x000000000008781c */ /* 0x000fda0003f0f018 */
[----:B-1----:R-:W-:Y:S02]  /*1e50*/  @P0 LOP3.LUT R0, R5, 0xffff, RZ, 0xc0, !PT ;  /* 0x0000ffff05000812 */ /* 0x002fe400078ec0ff */
[----:B------:R-:W-:Y:S02]  /*1e60*/  @P0 MOV R2, R4 ;  /* 0x0000000400020202 */ /* 0x000fe40000000f00 */
[----:B------:R-:W-:Y:S01]  /*1e70*/  @P0 R2UR UR7, R0 ;  /* 0x00000000000702ca */ /* 0x000fe200000e0000 */
[----:B------:R-:W-:Y:S01]  /*1e80*/  VIADD R0, R3, 0x60 ;  /* 0x0000006003007836 */ /* 0x000fe20000000000 */
[----:B------:R-:W-:Y:S02]  /*1e90*/  @P0 SHF.R.U32.HI R4, RZ, 0x10, R5 ;  /* 0x00000010ff040819 */ /* 0x000fe40000011605 */
[----:B------:R-:W-:Y:S02]  /*1ea0*/  @P0 R2UR UR8, R2 ;  /* 0x00000000020802ca */ /* 0x000fe400000e0000 */
[----:B------:R-:W-:-:S02]  /*1eb0*/  PRMT R0, RZ, 0x654, R0 ;  /* 0x00000654ff007816 */ /* 0x000fc40000000000 */
[----:B------:R-:W-:Y:S02]  /*1ec0*/  @P0 R2UR UR5, R4 ;  /* 0x00000000040502ca */ /* 0x000fe400000e0000 */
[----:B------:R1:W-:Y:S03]  /*1ed0*/  SYNCS.ARRIVE.TRANS64.RED.A1T0 RZ, [R0+URZ], RZ ;  /* 0x000000ff00ff79a7 */ /* 0x0003e600081004ff */
[----:B------:R-:W-:-:S04]  /*1ee0*/  @UP1 UMOV UR37, UR7 ;  /* 0x0000000700251c82 */ /* 0x000fc80008000000 */
[----:B------:R-:W-:-:S04]  /*1ef0*/  @UP1 UMOV UR38, UR8 ;  /* 0x0000000800261c82 */ /* 0x000fc80008000000 */
[----:B------:R-:W-:Y:S01]  /*1f00*/  @UP1 UMOV UR36, UR5 ;  /* 0x0000000500241c82 */ /* 0x000fe20008000000 */
[----:B------:R-:W-:Y:S05]  /*1f10*/  BRA.U !UP0, `(.L_x_33) ;  /* 0x0000000108d47547 */ /* 0x000fea000b800000 */
[----:B------:R-:W2:Y:S01]  /*1f20*/  LDCU.128 UR24, c[0x0][0xb10] ;  /* 0x00016200ff1877ac */ /* 0x000ea20008000c00 */
[----:B------:R-:W3:Y:S01]  /*1f30*/  LDCU UR22, c[0x0][0xb20] ;  /* 0x00016400ff1677ac */ /* 0x000ee20008000800 */
[----:B------:R-:W4:Y:S01]  /*1f40*/  LDCU UR20, c[0x0][0xb0c] ;  /* 0x00016180ff1477ac */ /* 0x000f220008000800 */
[----:B------:R-:W1:Y:S01]  /*1f50*/  LDCU.64 UR10, c[0x0][0xb28] ;  /* 0x00016500ff0a77ac */ /* 0x000e620008000a00 */
[----:B------:R-:W-:Y:S02]  /*1f60*/  UISETP.NE.AND UP3, UPT, UR21, 0x1, UPT ;  /* 0x000000011500788c */ /* 0x000fe4000bf65270 */
[----:B--2---:R-:W-:Y:S02]  /*1f70*/  UIMAD.WIDE.U32 UR8, UR39, UR27, URZ ;  /* 0x0000001b270872a5 */ /* 0x004fe4000f8e00ff */
[----:B------:R-:W-:Y:S02]  /*1f80*/  UIMAD.WIDE.U32 UR12, UR40, UR24, URZ ;  /* 0x00000018280c72a5 */ /* 0x000fe4000f8e00ff */
[----:B------:R-:W-:-:S02]  /*1f90*/  UISETP.NE.AND UP0, UPT, UR26, 0x1, UPT ;  /* 0x000000011a00788c */ /* 0x000fc4000bf05270 */
[----:B------:R-:W-:Y:S01]  /*1fa0*/  UIMAD.WIDE.U32 UR18, UR37, UR27, URZ ;  /* 0x0000001b251272a5 */ /* 0x000fe2000f8e00ff */
[----:B------:R-:W-:Y:S02]  /*1fb0*/  UMOV UR8, UR9 ;  /* 0x0000000900087c82 */ /* 0x000fe40008000000 */
[----:B------:R-:W-:Y:S01]  /*1fc0*/  UMOV UR5, UR13 ;  /* 0x0000000d00057c82 */ /* 0x000fe20008000000 */
[----:B---3--:R-:W-:Y:S02]  /*1fd0*/  USHF.R.U32.HI UR8, URZ, UR22, UR8 ;  /* 0x00000016ff087299 */ /* 0x008fe40008011608 */
[----:B----4-:R-:W-:Y:S02]  /*1fe0*/  UISETP.NE.AND UP2, UPT, UR20, 0x1, UPT ;  /* 0x000000011400788c */ /* 0x010fe4000bf45270 */
[----:B------:R-:W-:Y:S02]  /*1ff0*/  USHF.R.U32.HI UR5, URZ, UR25, UR5 ;  /* 0x00000019ff057299 */ /* 0x000fe40008011605 */
[----:B------:R-:W-:-:S02]  /*2000*/  USEL UR7, UR39, UR8, !UP0 ;  /* 0x0000000827077287 */ /* 0x000fc4000c000000 */
[----:B------:R-:W-:Y:S02]  /*2010*/  USEL UR8, UR40, UR5, !UP2 ;  /* 0x0000000528087287 */ /* 0x000fe4000d000000 */
[----:B-1----:R-:W-:Y:S01]  /*2020*/  UIMAD.WIDE.U32 UR12, UR7, UR10, URZ ;  /* 0x0000000a070c72a5 */ /* 0x002fe2000f8e00ff */
[----:B------:R-:W-:Y:S01]  /*2030*/  UMOV UR5, UR19 ;  /* 0x0000001300057c82 */ /* 0x000fe20008000000 */
[----:B------:R-:W-:Y:S02]  /*2040*/  UIMAD.WIDE.U32 UR16, UR38, UR24, URZ ;  /* 0x00000018261072a5 */ /* 0x000fe4000f8e00ff */
[----:B------:R-:W-:-:S03]  /*2050*/  UIMAD.WIDE.U32 UR18, UR8, UR10, URZ ;  /* 0x0000000a081272a5 */ /* 0x000fc6000f8e00ff */
[----:B------:R-:W-:Y:S01]  /*2060*/  UMOV UR12, UR13 ;  /* 0x0000000d000c7c82 */ /* 0x000fe20008000000 */
[----:B------:R-:W-:Y:S02]  /*2070*/  USHF.R.U32.HI UR5, URZ, UR22, UR5 ;  /* 0x00000016ff057299 */ /* 0x000fe40008011605 */
[----:B------:R-:W-:Y:S01]  /*2080*/  @UP3 USHF.R.U32.HI UR7, URZ, UR11, UR12 ;  /* 0x0000000bff073299 */ /* 0x000fe2000801160c */
[----:B------:R-:W-:Y:S01]  /*2090*/  UMOV UR16, UR17 ;  /* 0x0000001100107c82 */ /* 0x000fe20008000000 */
[----:B------:R-:W-:Y:S01]  /*20a0*/  UMOV UR18, UR19 ;  /* 0x0000001300127c82 */ /* 0x000fe20008000000 */
[----:B------:R-:W-:Y:S02]  /*20b0*/  USHF.R.U32.HI UR25, URZ, UR25, UR16 ;  /* 0x00000019ff197299 */ /* 0x000fe40008011610 */
[----:B------:R-:W-:Y:S02]  /*20c0*/  USEL UR5, UR37, UR5, !UP0 ;  /* 0x0000000525057287 */ /* 0x000fe4000c000000 */
[----:B------:R-:W-:-:S02]  /*20d0*/  @UP3 USHF.R.U32.HI UR8, URZ, UR11, UR18 ;  /* 0x0000000bff083299 */ /* 0x000fc40008011612 */
[----:B------:R-:W-:Y:S02]  /*20e0*/  UIMAD UR9, UR21, UR7, URZ ;  /* 0x00000007150972a4 */ /* 0x000fe4000f8e02ff */
[----:B------:R-:W-:Y:S02]  /*20f0*/  USEL UR7, UR38, UR25, !UP2 ;  /* 0x0000001926077287 */ /* 0x000fe4000d000000 */
[----:B------:R-:W-:Y:S02]  /*2100*/  UIMAD UR12, UR21, UR8, URZ ;  /* 0x00000008150c72a4 */ /* 0x000fe4000f8e02ff */
[----:B------:R-:W-:Y:S02]  /*2110*/  UISETP.GE.AND UP0, UPT, UR5, UR9, UPT ;  /* 0x000000090500728c */ /* 0x000fe4000bf06270 */
[----:B------:R-:W-:Y:S02]  /*2120*/  UIMAD.WIDE.U32 UR16, UR5, UR10, URZ ;  /* 0x0000000a051072a5 */ /* 0x000fe4000f8e00ff */
[----:B------:R-:W-:-:S02]  /*2130*/  UISETP.GE.OR UP0, UPT, UR7, UR12, UP0 ;  /* 0x0000000c0700728c */ /* 0x000fc40008706670 */
        /* <DEDUP_REMOVED lines=19> */
.L_x_33:
[----:B------:R-:W2:Y:S02]  /*2270*/  LDCU UR5, c[0x0][0xb30] ;  /* 0x00016600ff0577ac */ /* 0x000ea40008000800 */
[----:B--2---:R-:W-:-:S09]  /*2280*/  UISETP.NE.AND UP0, UPT, UR5, 0x1, UPT ;  /* 0x000000010500788c */ /* 0x004fd2000bf05270 */
[----:B------:R-:W-:Y:S05]  /*2290*/  BRA.U UP0, `(.L_x_34) ;  /* 0x0000000100447547 */ /* 0x000fea000b800000 */
[----:B------:R-:W2:Y:S01]  /*22a0*/  LDCU.128 UR16, c[0x0][0xb10] ;  /* 0x00016200ff1077ac */ /* 0x000ea20008000c00 */
[----:B------:R-:W3:Y:S01]  /*22b0*/  LDCU UR12, c[0x0][0xb0c] ;  /* 0x00016180ff0c77ac */ /* 0x000ee20008000800 */
[----:B------:R-:W4:Y:S01]  /*22c0*/  LDCU UR13, c[0x0][0xb20] ;  /* 0x00016400ff0d77ac */ /* 0x000f220008000800 */
[----:B--2---:R-:W-:Y:S02]  /*22d0*/  UIMAD.WIDE.U32 UR10, UR38, UR16, URZ ;  /* 0x00000010260a72a5 */ /* 0x004fe4000f8e00ff */
[----:B------:R-:W-:Y:S02]  /*22e0*/  UIMAD.WIDE.U32 UR8, UR37, UR19, URZ ;  /* 0x00000013250872a5 */ /* 0x000fe4000f8e00ff */
[----:B---3--:R-:W-:Y:S02]  /*22f0*/  UISETP.NE.AND UP2, UPT, UR12, 0x1, UPT ;  /* 0x000000010c00788c */ /* 0x008fe4000bf45270 */
[----:B------:R-:W-:Y:S01]  /*2300*/  UISETP.NE.AND UP0, UPT, UR18, 0x1, UPT ;  /* 0x000000011200788c */ /* 0x000fe2000bf05270 */
[----:B------:R-:W-:-:S02]  /*2310*/  UMOV UR7, UR11 ;  /* 0x0000000b00077c82 */ /* 0x000fc40008000000 */
[----:B------:R-:W-:Y:S01]  /*2320*/  UMOV UR5, UR9 ;  /* 0x0000000900057c82 */ /* 0x000fe20008000000 */
[----:B------:R-:W-:Y:S02]  /*2330*/  USHF.R.U32.HI UR7, URZ, UR17, UR7 ;  /* 0x00000011ff077299 */ /* 0x000fe40008011607 */
[----:B----4-:R-:W-:Y:S02]  /*2340*/  USHF.R.U32.HI UR5, URZ, UR13, UR5 ;  /* 0x0000000dff057299 */ /* 0x010fe40008011605 */
[----:B------:R-:W-:Y:S02]  /*2350*/  USEL UR7, UR38, UR7, !UP2 ;  /* 0x0000000726077287 */ /* 0x000fe4000d000000 */
[----:B------:R-:W-:-:S04]  /*2360*/  USEL UR5, UR37, UR5, !UP0 ;  /* 0x0000000525057287 */ /* 0x000fc8000c000000 */
[----:B------:R-:W-:Y:S02]  /*2370*/  UIADD3 UR8, UPT, UPT, UR7, -UR5, URZ ;  /* 0x8000000507087290 */ /* 0x000fe4000fffe0ff */
[----:B------:R-:W-:Y:S02]  /*2380*/  UIADD3 UR5, UPT, UPT, -UR7, UR5, URZ ;  /* 0x0000000507057290 */ /* 0x000fe4000fffe1ff */
[----:B------:R-:W-:Y:S02]  /*2390*/  UIMAD UR37, UR8, UR18, UR37 ;  /* 0x00000012082572a4 */ /* 0x000fe4000f8e0225 */
[----:B------:R-:W-:-:S12]  /*23a0*/  UIMAD UR38, UR5, UR12, UR38 ;  /* 0x0000000c052672a4 */ /* 0x000fd8000f8e0226 */
.L_x_34:
[----:B------:R-:W-:Y:S01]  /*23b0*/  VIADD R11, R11, 0x1 ;  /* 0x000000010b0b7836 */ /* 0x000fe20000000000 */
[----:B------:R-:W-:Y:S01]  /*23c0*/  PLOP3.LUT P1, PT, PT, PT, PT, 0x80, 0x8 ;  /* 0x000000000008781c */ /* 0x000fe20003f2f070 */
[----:B------:R-:W-:Y:S02]  /*23d0*/  UIADD3 UR46, UPT, UPT, UR38, UR61, URZ ;  /* 0x0000003d262e7290 */ /* 0x000fe4000fffe0ff */
[----:B------:R-:W-:Y:S01]  /*23e0*/  UIADD3 UR47, UPT, UPT, UR37, UR60, URZ ;  /* 0x0000003c252f7290 */ /* 0x000fe2000fffe0ff */
[----:B------:R-:W-:-:S04]  /*23f0*/  ISETP.NE.AND P0, PT, R11, 0x2, PT ;  /* 0x000000020b00780c */ /* 0x000fc80003f05270 */
[----:B-1----:R-:W-:Y:S02]  /*2400*/  SEL R0, RZ, 0x1, P0 ;  /* 0x00000001ff007807 */ /* 0x002fe40000000000 */
[----:B------:R-:W-:Y:S02]  /*2410*/  SEL R11, R11, RZ, P0 ;  /* 0x000000ff0b0b7207 */ /* 0x000fe40000000000 */
[----:B------:R-:W-:Y:S01]  /*2420*/  LOP3.LUT R10, R10, R0, RZ, 0x3c, !PT ;  /* 0x000000000a0a7212 */ /* 0x000fe200078e3cff */
[----:B------:R-:W-:Y:S06]  /*2430*/  BRA.U UP1, `(.L_x_35) ;  /* 0xfffffff1016c7547 */ /* 0x000fec000b83ffff */
[----:B------:R-:W-:Y:S01]  /*2440*/  UIADD3 UR5, UPT, UPT, UR4, 0x10, URZ ;  /* 0x0000001004057890 */ /* 0x000fe2000fffe0ff */
[----:B------:R-:W-:-:S03]  /*2450*/  SHF.L.U32 R2, R12, 0x1f, RZ ;  /* 0x0000001f0c027819 */ /* 0x000fc600000006ff */
[----:B------:R-:W-:-:S09]  /*2460*/  ULEA UR4, UR6, UR5, 0x3 ;  /* 0x0000000506047291 */ /* 0x000fd2000f8e18ff */
[----:B------:R-:W1:Y:S02]  /*2470*/  SYNCS.PHASECHK.TRANS64.TRYWAIT P0, [UR4], R2 ;  /* 0x00000002ff0075a7 */ /* 0x000e640008001104 */
[----:B-1----:R-:W-:Y:S05]  /*2480*/  @!P0 BRA `(.L_x_36) ;  /* 0x0000009c00308947 */ /* 0x002fea0003800000 */
.L_x_109:
[----:B------:R-:W-:-:S04]  /*2490*/  UIADD3 UR4, UPT, UPT, UR6, 0x1, URZ ;  /* 0x0000000106047890 */ /* 0x000fc8000fffe0ff */
[----:B------:R-:W-:-:S04]  /*24a0*/  UISETP.NE.AND UP0, UPT, UR4, 0x2, UPT ;  /* 0x000000020400788c */ /* 0x000fc8000bf05270 */
[----:B------:R-:W-:Y:S02]  /*24b0*/  USEL UR6, URZ, 0x1, UP0 ;  /* 0x00000001ff067887 */ /* 0x000fe40008000000 */
[----:B------:R-:W-:-:S04]  /*24c0*/  USEL UR4, UR4, URZ, UP0 ;  /* 0x000000ff04047287 */ /* 0x000fc80008000000 */
[----:B------:R-:W-:Y:S01]  /*24d0*/  ULEA UR4, UR4, UR5, 0x3 ;  /* 0x0000000504047291 */ /* 0x000fe2000f8e18ff */
[----:B-1----:R-:W-:-:S04]  /*24e0*/  LOP3.LUT R2, R12, UR6, RZ, 0x3c, !PT ;  /* 0x000000060c027c12 */ /* 0x002fc8000f8e3cff */
[----:B------:R-:W-:Y:S01]  /*24f0*/  SHF.L.U32 R2, R2, 0x1f, RZ ;  /* 0x0000001f02027819 */ /* 0x000fe200000006ff */
[----:B------:R-:W-:-:S07]  /*2500*/  IMAD.U32 R0, RZ, RZ, UR4 ;  /* 0x00000004ff007e24 */ /* 0x000fce000f8e00ff */
.L_x_37:
[----:B-1----:R1:W2:Y:S02]  /*2510*/  SYNCS.PHASECHK.TRANS64.TRYWAIT P0, [R0+URZ], R2 ;  /* 0x00000002000075a7 */ /* 0x0022a400080011ff */
[----:B--2---:R-:W-:Y:S05]  /*2520*/  @!P0 NANOSLEEP.SYNCS 0x989680 ;  /* 0x009896800000895d */ /* 0x004fea0003900000 */
[----:B------:R-:W2:Y:S02]  /*2530*/  @!P0 SYNCS.PHASECHK.TRANS64 P0, [R0+URZ], R2 ;  /* 0x00000002000085a7 */ /* 0x000ea400080010ff */
[----:B--2---:R-:W-:Y:S05]  /*2540*/  @P0 EXIT ;  /* 0x000000000000094d */ /* 0x004fea0003800000 */
[----:B------:R-:W-:Y:S05]  /*2550*/  BRA `(.L_x_37) ;  /* 0xfffffffc00ec7947 */ /* 0x000fea000383ffff */
.L_x_17:
[----:B------:R-:W-:-:S04]  /*2560*/  UISETP.NE.AND UP0, UPT, UR15, URZ, UPT ;  /* 0x000000ff0f00728c */ /* 0x000fc8000bf05270 */
[----:B------:R-:W-:-:S09]  /*2570*/  UISETP.NE.OR UP0, UPT, UR18, 0x1, UP0 ;  /* 0x000000011200788c */ /* 0x000fd20008705670 */
[----:B------:R-:W-:Y:S05]  /*2580*/  BRA.U UP0, `(.L_x_38) ;  /* 0x0000000500487547 */ /* 0x000fea000b800000 */
[----:B------:R-:W-:Y:S01]  /*2590*/  ISETP.NE.AND P2, PT, R0, RZ, PT ;  /* 0x000000ff0000720c */ /* 0x000fe20003f45270 */
[----:B------:R-:W-:Y:S01]  /*25a0*/  IMAD.MOV.U32 R12, RZ, RZ, 0x1 ;  /* 0x00000001ff0c7424 */ /* 0x000fe200078e00ff */
[----:B------:R-:W-:Y:S02]  /*25b0*/  CS2R R10, SRZ ;  /* 0x00000000000a7805 */ /* 0x000fe4000001ff00 */
[----:B------:R-:W-:Y:S01]  /*25c0*/  CS2R R8, SRZ ;  /* 0x0000000000087805 */ /* 0x000fe2000001ff00 */
[----:B------:R-:W-:Y:S01]  /*25d0*/  UMOV UR4, 0x400 ;  /* 0x0000040000047882 */ /* 0x000fe20000000000 */
[----:B------:R-:W-:Y:S01]  /*25e0*/  UMOV UR5, URZ ;  /* 0x000000ff00057c82 */ /* 0x000fe20008000000 */
[----:B------:R-:W-:-:S12]  /*25f0*/  ULEA UR15, UR15, UR4, 0x18 ;  /* 0x000000040f0f7291 */ /* 0x000fd8000f8ec0ff */
.L_x_42:
[----:B------:R-:W-:Y:S02]  /*2600*/  LEA R2, R8, UR15, 0x3 ;  /* 0x0000000f08027c11 */ /* 0x000fe4000f8e18ff */
[----:B------:R-:W-:-:S03]  /*2610*/  SHF.L.U32 R4, R9, 0x1f, RZ ;  /* 0x0000001f09047819 */ /* 0x000fc600000006ff */
[----:B------:R-:W-:Y:S01]  /*2620*/  VIADD R5, R2, 0xa0 ;  /* 0x000000a002057836 */ /* 0x000fe20000000000 */
[----:B------:R-:W2:Y:S02]  /*2630*/  SYNCS.PHASECHK.TRANS64.TRYWAIT P0, [R2+URZ+0x90], R4 ;  /* 0x00009004020075a7 */ /* 0x000ea400080011ff */
[----:B--2---:R-:W-:Y:S05]  /*2640*/  @!P0 BRA `(.L_x_39) ;  /* 0x0000009800d88947 */ /* 0x004fea0003800000 */
.L_x_110:
[----:B------:R-:W-:Y:S01]  /*2650*/  ULEA UR4, UR5, UR15, 0x3 ;  /* 0x0000000f05047291 */ /* 0x000fe2000f8e18ff */
[----:B--2---:R-:W-:Y:S01]  /*2660*/  PRMT R2, RZ, 0x654, R5 ;  /* 0x00000654ff027816 */ /* 0x004fe20000000005 */
[----:B------:R-:W-:Y:S01]  /*2670*/  @!P2 IMAD.MOV.U32 R4, RZ, RZ, 0x10 ;  /* 0x00000010ff04a424 */ /* 0x000fe200078e00ff */
[----:B------:R-:W-:Y:S01]  /*2680*/  SHF.L.U32 R5, R12, 0x1f, RZ ;  /* 0x0000001f0c057819 */ /* 0x000fe200000006ff */
[----:B------:R-:W-:Y:S01]  /*2690*/  UIADD3 UR6, UPT, UPT, UR4, 0x50, URZ ;  /* 0x0000005004067890 */ /* 0x000fe2000fffe0ff */
[----:B------:R2:W-:Y:S05]  /*26a0*/  SYNCS.ARRIVE.TRANS64.RED.A1T0 RZ, [R2+URZ], RZ ;  /* 0x000000ff02ff79a7 */ /* 0x0005ea00081004ff */
[----:B------:R-:W-:Y:S01]  /*26b0*/  IMAD.U32 R6, RZ, RZ, UR6 ;  /* 0x00000006ff067e24 */ /* 0x000fe2000f8e00ff */
[----:B------:R-:W3:Y:S04]  /*26c0*/  SYNCS.PHASECHK.TRANS64.TRYWAIT P0, [UR4+0x60], R5 ;  /* 0x00006005ff0075a7 */ /* 0x000ee80008001104 */
[----:B------:R-:W-:Y:S01]  /*26d0*/  PRMT R6, R0, 0x654, R6 ;  /* 0x0000065400067816 */ /* 0x000fe20000000006 */
[----:B--23--:R-:W-:Y:S06]  /*26e0*/  @!P0 BRA `(.L_x_40) ;  /* 0x0000009800c48947 */ /* 0x00cfec0003800000 */
.L_x_112:
[----:B------:R-:W-:Y:S01]  /*26f0*/  ULEA UR6, UR5, UR15, 0x4 ;  /* 0x0000000f05067291 */ /* 0x000fe2000f8e20ff */
[----:B------:R-:W-:Y:S01]  /*2700*/  SEL R3, R6, R3, !P2 ;  /* 0x0000000306037207 */ /* 0x000fe20005000000 */
[----:B------:R-:W-:Y:S01]  /*2710*/  UIADD3 UR7, UPT, UPT, UR4, 0x50, URZ ;  /* 0x0000005004077890 */ /* 0x000fe2000fffe0ff */
[----:B--2---:R-:W-:Y:S01]  /*2720*/  LEA R2, R11, UR15, 0x3 ;  /* 0x0000000f0b027c11 */ /* 0x004fe2000f8e18ff */
[----:B------:R-:W-:Y:S01]  /*2730*/  UIADD3 UR6, UPT, UPT, UR6, 0xc0, URZ ;  /* 0x000000c006067890 */ /* 0x000fe2000fffe0ff */
[----:B------:R2:W-:Y:S01]  /*2740*/  @!P2 SYNCS.ARRIVE.TRANS64.RED RZ, [R3+URZ], R4 ;  /* 0x0000000403ffa9a7 */ /* 0x0005e200080004ff */
[----:B------:R-:W-:Y:S01]  /*2750*/  UIADD3 UR4, UPT, UPT, UR5, 0x1, URZ ;  /* 0x0000000105047890 */ /* 0x000fe2000fffe0ff */
[----:B------:R-:W-:-:S03]  /*2760*/  VIADD R8, R8, 0x1 ;  /* 0x0000000108087836 */ /* 0x000fc60000000000 */
[----:B------:R-:W-:Y:S02]  /*2770*/  UISETP.NE.AND UP0, UPT, UR4, 0x2, UPT ;  /* 0x000000020400788c */ /* 0x000fe4000bf05270 */
[----:B------:R-:W-:Y:S01]  /*2780*/  ISETP.NE.AND P0, PT, R8, 0x2, PT ;  /* 0x000000020800780c */ /* 0x000fe20003f05270 */
[----:B------:R-:W-:Y:S06]  /*2790*/  UGETNEXTWORKID.BROADCAST [UR6], [UR7] ;  /* 0x00000000060073ca */ /* 0x000fec0008000100 */
[----:B------:R-:W-:Y:S02]  /*27a0*/  USEL UR6, URZ, 0x1, UP0 ;  /* 0x00000001ff067887 */ /* 0x000fe40008000000 */
[----:B------:R-:W-:-:S04]  /*27b0*/  USEL UR5, UR4, URZ, UP0 ;  /* 0x000000ff04057287 */ /* 0x000fc80008000000 */
[----:B------:R-:W-:Y:S02]  /*27c0*/  LOP3.LUT R12, R12, UR6, RZ, 0x3c, !PT ;  /* 0x000000060c0c7c12 */ /* 0x000fe4000f8e3cff */
[----:B--2---:R-:W-:-:S04]  /*27d0*/  SHF.L.U32 R4, R10, 0x1f, RZ ;  /* 0x0000001f0a047819 */ /* 0x004fc800000006ff */
[----:B------:R-:W2:Y:S02]  /*27e0*/  SYNCS.PHASECHK.TRANS64.TRYWAIT P1, [R2+URZ+0x50], R4 ;  /* 0x00005004020075a7 */ /* 0x000ea400080211ff */
[----:B--2---:R-:W-:Y:S05]  /*27f0*/  @!P1 BRA `(.L_x_41) ;  /* 0x0000009800989947 */ /* 0x004fea0003800000 */
.L_x_113:
[C---:B--2---:R-:W-:Y:S01]  /*2800*/  LEA R4, R11.reuse, UR15, 0x4 ;  /* 0x0000000f0b047c11 */ /* 0x044fe2000f8e20ff */
[----:B------:R-:W-:Y:S01]  /*2810*/  VIADD R2, R2, 0x60 ;  /* 0x0000006002027836 */ /* 0x000fe20000000000 */
[----:B------:R-:W-:Y:S01]  /*2820*/  SEL R8, R8, RZ, P0 ;  /* 0x000000ff08087207 */ /* 0x000fe20000000000 */
[----:B------:R-:W-:-:S03]  /*2830*/  VIADD R11, R11, 0x1 ;  /* 0x000000010b0b7836 */ /* 0x000fc60000000000 */
[----:B------:R-:W2:Y:S01]  /*2840*/  LDS.128 R4, [R4+0xc0] ;  /* 0x0000c00004047984 */ /* 0x000ea20000000c00 */
[----:B------:R-:W-:Y:S02]  /*2850*/  PRMT R2, RZ, 0x654, R2 ;  /* 0x00000654ff027816 */ /* 0x000fe40000000002 */
[C---:B------:R-:W-:Y:S01]  /*2860*/  ISETP.NE.AND P1, PT, R11.reuse, 0x2, PT ;  /* 0x000000020b00780c */ /* 0x040fe20003f25270 */
[----:B------:R-:W-:Y:S01]  /*2870*/  @!PT LDS RZ, [RZ] ;  /* 0x00000000fffff984 */ /* 0x000fe20000000800 */
[----:B------:R-:W-:Y:S01]  /*2880*/  @!PT LDS RZ, [RZ] ;  /* 0x00000000fffff984 */ /* 0x000fe20000000800 */
[----:B------:R-:W-:Y:S01]  /*2890*/  @!PT LDS RZ, [RZ] ;  /* 0x00000000fffff984 */ /* 0x000fe20000000800 */
[----:B------:R-:W-:Y:S01]  /*28a0*/  @!PT LDS RZ, [RZ] ;  /* 0x00000000fffff984 */ /* 0x000fe20000000800 */
[----:B------:R3:W-:Y:S06]  /*28b0*/  MEMBAR.ALL.CTA ;  /* 0x0000000000007992 */ /* 0x0007ec0000008000 */
[----:B---3--:R-:W3:Y:S01]  /*28c0*/  FENCE.VIEW.ASYNC.S ;  /* 0x00000000000073c6 */ /* 0x008ee20000000000 */
[----:B------:R-:W-:Y:S01]  /*28d0*/  SEL R11, R11, RZ, P1 ;  /* 0x000000ff0b0b7207 */ /* 0x000fe20000800000 */
[----:B---3--:R3:W-:Y:S01]  /*28e0*/  SYNCS.ARRIVE.TRANS64.RED.A1T0 RZ, [R2+URZ], RZ ;  /* 0x000000ff02ff79a7 */ /* 0x0087e200081004ff */
[----:B--2---:R-:W-:-:S02]  /*28f0*/  LOP3.LUT P3, RZ, R6, 0x1, RZ, 0xc0, !PT ;  /* 0x0000000106ff7812 */ /* 0x004fc4000786c0ff */
[----:B------:R-:W-:-:S04]  /*2900*/  SEL R4, RZ, 0x1, P1 ;  /* 0x00000001ff047807 */ /* 0x000fc80000800000 */
[----:B------:R-:W-:Y:S02]  /*2910*/  LOP3.LUT R10, R10, R4, RZ, 0x3c, !PT ;  /* 0x000000040a0a7212 */ /* 0x000fe400078e3cff */
[----:B---3--:R-:W-:-:S04]  /*2920*/  SEL R2, RZ, 0x1, P0 ;  /* 0x00000001ff027807 */ /* 0x008fc80000000000 */
[----:B------:R-:W-:Y:S01]  /*2930*/  LOP3.LUT R9, R9, R2, RZ, 0x3c, !PT ;  /* 0x0000000209097212 */ /* 0x000fe200078e3cff */
[----:B------:R-:W-:Y:S06]  /*2940*/  @P3 BRA `(.L_x_42) ;  /* 0xfffffffc002c3947 */ /* 0x000fec000383ffff */
[----:B------:R-:W-:Y:S01]  /*2950*/  ULEA UR4, UR5, UR15, 0x3 ;  /* 0x0000000f05047291 */ /* 0x000fe2000f8e18ff */
[----:B------:R-:W-:-:S08]  /*2960*/  SHF.L.U32 R2, R12, 0x1f, RZ ;  /* 0x0000001f0c027819 */ /* 0x000fd000000006ff */
[----:B------:R-:W2:Y:S02]  /*2970*/  SYNCS.PHASECHK.TRANS64 P0, [UR4+0x60], R2 ;  /* 0x00006002ff0075a7 */ /* 0x000ea40008001004 */
[----:B--2---:R-:W-:Y:S05]  /*2980*/  @P0 BRA `(.L_x_43) ;  /* 0x0000000000080947 */ /* 0x004fea0003800000 */
[----:B------:R-:W2:Y:S02]  /*2990*/  SYNCS.PHASECHK.TRANS64.TRYWAIT P0, [UR4+0x60], R2 ;  /* 0x00006002ff0075a7 */ /* 0x000ea40008001104 */
[----:B--2---:R-:W-:Y:S05]  /*29a0*/  @!P0 BRA `(.L_x_44) ;  /* 0x0000009800408947 */ /* 0x004fea0003800000 */
.L_x_43:
[----:B------:R-:W-:-:S04]  /*29b0*/  UIADD3 UR6, UPT, UPT, UR5, 0x1, URZ ;  /* 0x0000000105067890 */ /* 0x000fc8000fffe0ff */
[----:B------:R-:W-:-:S04]  /*29c0*/  UISETP.NE.AND UP0, UPT, UR6, 0x2, UPT ;  /* 0x000000020600788c */ /* 0x000fc8000bf05270 */
[----:B------:R-:W-:Y:S02]  /*29d0*/  USEL UR7, URZ, 0x1, UP0 ;  /* 0x00000001ff077887 */ /* 0x000fe40008000000 */
[----:B------:R-:W-:-:S04]  /*29e0*/  USEL UR6, UR6, URZ, UP0 ;  /* 0x000000ff06067287 */ /* 0x000fc80008000000 */
[----:B------:R-:W-:Y:S01]  /*29f0*/  ULEA UR6, UR6, UR15, 0x3 ;  /* 0x0000000f06067291 */ /* 0x000fe2000f8e18ff */
[----:B--2---:R-:W-:-:S04]  /*2a00*/  LOP3.LUT R2, R12, UR7, RZ, 0x3c, !PT ;  /* 0x000000070c027c12 */ /* 0x004fc8000f8e3cff */
[----:B------:R-:W-:-:S04]  /*2a10*/  SHF.L.U32 R0, R2, 0x1f, RZ ;  /* 0x0000001f02007819 */ /* 0x000fc800000006ff */
[----:B------:R-:W2:Y:S02]  /*2a20*/  SYNCS.PHASECHK.TRANS64 P0, [UR6+0x60], R0 ;  /* 0x00006000ff0075a7 */ /* 0x000ea40008001006 */
[----:B-12---:R-:W-:Y:S05]  /*2a30*/  @P0 EXIT ;  /* 0x000000000000094d */ /* 0x006fea0003800000 */
[----:B------:R-:W-:Y:S02]  /*2a40*/  SHF.L.U32 R2, R2, 0x1f, RZ ;  /* 0x0000001f02027819 */ /* 0x000fe400000006ff */
[----:B------:R-:W-:-:S07]  /*2a50*/  MOV R0, UR6 ;  /* 0x0000000600007c02 */ /* 0x000fce0008000f00 */
.L_x_45:
[----:B-1----:R1:W2:Y:S02]  /*2a60*/  SYNCS.PHASECHK.TRANS64.TRYWAIT P0, [R0+URZ+0x60], R2 ;  /* 0x00006002000075a7 */ /* 0x0022a400080011ff */
[----:B--2---:R-:W-:Y:S05]  /*2a70*/  @!P0 NANOSLEEP.SYNCS 0x989680 ;  /* 0x009896800000895d */ /* 0x004fea0003900000 */
[----:B------:R-:W2:Y:S02]  /*2a80*/  @!P0 SYNCS.PHASECHK.TRANS64 P0, [R0+URZ+0x60], R2 ;  /* 0x00006002000085a7 */ /* 0x000ea400080010ff */
[----:B--2---:R-:W-:Y:S05]  /*2a90*/  @P0 EXIT ;  /* 0x000000000000094d */ /* 0x004fea0003800000 */
[----:B------:R-:W-:Y:S05]  /*2aa0*/  BRA `(.L_x_45) ;  /* 0xfffffffc00ec7947 */ /* 0x000fea000383ffff */
.L_x_38:
[----:B------:R-:W-:-:S09]  /*2ab0*/  UISETP.NE.AND UP0, UPT, UR18, URZ, UPT ;  /* 0x000000ff1200728c */ /* 0x000fd2000bf05270 */
[----:B------:R-:W-:Y:S05]  /*2ac0*/  BRA.U UP0, `(.L_x_46) ;  /* 0x0000000d006c7547 */ /* 0x000fea000b800000 */
[----:B------:R-:W-:Y:S01]  /*2ad0*/  UMOV UR4, 0x40 ;  /* 0x0000004000047882 */ /* 0x000fe20000000000 */
[----:B------:R-:W-:Y:S01]  /*2ae0*/  NOP ;  /* 0x0000000000007918 */ /* 0x000fe20000000000 */
[----:B------:R-:W-:-:S03]  /*2af0*/  ULEA UR5, UR15, UR4, 0x18 ;  /* 0x000000040f057291 */ /* 0x000fc6000f8ec0ff */
[----:B------:R-:W-:Y:S02]  /*2b00*/  UMOV UR4, 0x400 ;  /* 0x0000040000047882 */ /* 0x000fe40000000000 */
[----:B------:R-:W-:-:S04]  /*2b10*/  ULEA UR15, UR15, UR4, 0x18 ;  /* 0x000000040f0f7291 */ /* 0x000fc8000f8ec0ff */
[----:B------:R-:W2:Y:S02]  /*2b20*/  LDS.U8 R0, [UR5+0x1c] ;  /* 0x00001c05ff007984 */ /* 0x000ea40008000000 */
[----:B--2---:R-:W-:-:S13]  /*2b30*/  ISETP.NE.AND P0, PT, R0, RZ, PT ;  /* 0x000000ff0000720c */ /* 0x004fda0003f05270 */
[----:B------:R-:W-:Y:S05]  /*2b40*/  @P0 BRA `(.L_x_47) ;  /* 0x0000000000580947 */ /* 0x000fea0003800000 */
[----:B------:R-:W-:-:S13]  /*2b50*/  ELECT P0, URZ, PT ;  /* 0x0000000000ff782f */ /* 0x000fda0003800000 */
[----:B------:R-:W-:Y:S05]  /*2b60*/  @!P0 BRA `(.L_x_48) ;  /* 0x0000000000608947 */ /* 0x000fea0003800000 */
[----:B------:R-:W-:Y:S01]  /*2b70*/  UMOV UR4, 0x10 ;  /* 0x0000001000047882 */ /* 0x000fe20000000000 */
[----:B------:R-:W-:Y:S01]  /*2b80*/  HFMA2 R0, -RZ, RZ, 0, 5.9604644775390625e-08 ;  /* 0x00000001ff007431 */ /* 0x000fe200000001ff */
[----:B------:R-:W-:-:S03]  /*2b90*/  MOV R2, 0xffff ;  /* 0x0000ffff00027802 */ /* 0x000fc60000000f00 */
[----:B------:R-:W-:Y:S04]  /*2ba0*/  DEPBAR.LE SB2, 0x36 ;  /* 0x0000ad800000791a */ /* 0x000fe80000000000 */
[----:B------:R-:W2:Y:S02]  /*2bb0*/  UTCATOMSWS.FIND_AND_SET.ALIGN UP0, UR4, UR4 ;  /* 0x00000004000475e3 */ /* 0x000ea40008000800 */
[----:B--2---:R-:W-:Y:S01]  /*2bc0*/  MOV R3, UR4 ;  /* 0x0000000400037c02 */ /* 0x004fe20008000f00 */
[----:B------:R-:W-:Y:S06]  /*2bd0*/  BRA.U UP0, `(.L_x_49) ;  /* 0x0000000100187547 */ /* 0x000fec000b800000 */
.L_x_50:
[----:B------:R-:W-:Y:S05]  /*2be0*/  NANOSLEEP 0x64 ;  /* 0x000000640000795d */ /* 0x000fea0003800000 */
[----:B------:R-:W-:-:S05]  /*2bf0*/  UMOV UR4, 0x10 ;  /* 0x0000001000047882 */ /* 0x000fca0000000000 */
[----:B------:R-:W-:Y:S04]  /*2c00*/  DEPBAR.LE SB2, 0x36 ;  /* 0x0000ad800000791a */ /* 0x000fe80000000000 */
[----:B------:R-:W2:Y:S02]  /*2c10*/  UTCATOMSWS.FIND_AND_SET.ALIGN UP0, UR4, UR4 ;  /* 0x00000004000475e3 */ /* 0x000ea40008000800 */
[----:B--2---:R-:W-:Y:S01]  /*2c20*/  MOV R3, UR4 ;  /* 0x0000000400037c02 */ /* 0x004fe20008000f00 */
[----:B------:R-:W-:Y:S05]  /*2c30*/  BRA.U !UP0, `(.L_x_50) ;  /* 0xfffffffd08e87547 */ /* 0x000fea000b83ffff */
.L_x_49:
[-C--:B------:R-:W-:Y:S02]  /*2c40*/  SHF.L.U32 R2, R2, R3.reuse, RZ ;  /* 0x0000000302027219 */ /* 0x080fe400000006ff */
[----:B------:R-:W-:Y:S01]  /*2c50*/  SHF.L.U32 R0, R0, R3, RZ ;  /* 0x0000000300007219 */ /* 0x000fe200000006ff */
[----:B------:R-:W-:Y:S02]  /*2c60*/  IMAD.SHL.U32 R3, R3, 0x20, RZ ;  /* 0x0000002003037824 */ /* 0x000fe400078e00ff */
[----:B------:R2:W-:Y:S04]  /*2c70*/  ATOMS.OR RZ, [UR5+0x14], R2 ;  /* 0x00001402ffff798c */ /* 0x0005e8000b000005 */
[----:B------:R2:W-:Y:S04]  /*2c80*/  ATOMS.OR RZ, [UR5+0x18], R0 ;  /* 0x00001800ffff798c */ /* 0x0005e8000b000005 */
[----:B------:R2:W-:Y:S01]  /*2c90*/  STS [UR15+0xe0], R3 ;  /* 0x0000e003ff007988 */ /* 0x0005e2000800080f */
[----:B------:R-:W-:Y:S05]  /*2ca0*/  BRA `(.L_x_48) ;  /* 0x0000000000107947 */ /* 0x000fea0003800000 */
.L_x_47:
[----:B------:R-:W-:Y:S02]  /*2cb0*/  MOV R0, 0xffffffff ;  /* 0xffffffff00007802 */ /* 0x000fe40000000f00 */
[----:B------:R-:W-:-:S03]  /*2cc0*/  MOV R2, 0x2cf0 ;  /* 0x00002cf000027802 */ /* 0x000fc60000000f00 */
[----:B------:R2:W-:Y:S04]  /*2cd0*/  STS [UR15+0xe0], R0 ;  /* 0x0000e000ff007988 */ /* 0x0005e8000800080f */
[----:B-12--5:R-:W-:Y:S05]  /*2ce0*/  CALL.REL.NOINC `($__internal_1_$__cuda_sm10x_tcgen05_guardrail_trap_phase_invalid_during_alloc) ;  /* 0x0000009800a47944 */ /* 0x026fea0003c00000 */
.L_x_48:
[----:B------:R-:W-:Y:S05]  /*2cf0*/  WARPSYNC.ALL ;  /* 0x0000000000007948 */ /* 0x000fea0003800000 */
[----:B------:R-:W3:Y:S01]  /*2d00*/  S2UR UR4, SR_CgaCtaId ;  /* 0x00000000000479c3 */ /* 0x000ee20000008800 */
[----:B------:R-:W-:Y:S01]  /*2d10*/  UMOV UR27, 0x400 ;  /* 0x00000400001b7882 */ /* 0x000fe20000000000 */
[----:B------:R-:W-:-:S06]  /*2d20*/  NOP ;  /* 0x0000000000007918 */ /* 0x000fcc0000000000 */
[----:B------:R-:W-:Y:S06]  /*2d30*/  BAR.ARV 0x6, 0xa0 ;  /* 0x0182800000007b1d */ /* 0x000fec0000002000 */
[----:B------:R-:W4:Y:S01]  /*2d40*/  LDCU UR6, c[0x0][0x38c] ;  /* 0x00007180ff0677ac */ /* 0x000f220008000800 */
[----:B------:R-:W-:Y:S01]  /*2d50*/  IMAD.MOV.U32 R11, RZ, RZ, 0x1 ;  /* 0x00000001ff0b7424 */ /* 0x000fe200078e00ff */
[----:B------:R-:W-:Y:S01]  /*2d60*/  CS2R R8, SRZ ;  /* 0x0000000000087805 */ /* 0x000fe2000001ff00 */
[----:B------:R-:W-:Y:S01]  /*2d70*/  IMAD.MOV.U32 R10, RZ, RZ, RZ ;  /* 0x000000ffff0a7224 */ /* 0x000fe200078e00ff */
[----:B------:R-:W-:Y:S01]  /*2d80*/  UMOV UR30, URZ ;  /* 0x000000ff001e7c82 */ /* 0x000fe20008000000 */
[----:B------:R-:W-:Y:S01]  /*2d90*/  UMOV UR23, URZ ;  /* 0x000000ff00177c82 */ /* 0x000fe20008000000 */
[----:B------:R-:W-:Y:S01]  /*2da0*/  UMOV UR38, 0x0 ;  /* 0x0000000000267882 */ /* 0x000fe20000000000 */
[----:B------:R-:W-:Y:S01]  /*2db0*/  UMOV UR39, 0x8380490 ;  /* 0x0838049000277882 */ /* 0x000fe20000000000 */
[----:B------:R-:W-:Y:S01]  /*2dc0*/  UMOV UR36, 0x0 ;  /* 0x0000000000247882 */ /* 0x000fe20000000000 */
[----:B------:R-:W-:Y:S01]  /*2dd0*/  UMOV UR37, 0x8380490 ;  /* 0x0838049000257882 */ /* 0x000fe20000000000 */
[----:B---3--:R-:W-:Y:S01]  /*2de0*/  ULEA UR27, UR4, UR27, 0x18 ;  /* 0x0000001b041b7291 */ /* 0x008fe2000f8ec0ff */
[----:B------:R-:W3:Y:S03]  /*2df0*/  LDCU UR4, c[0x0][0x38c] ;  /* 0x00007180ff0477ac */ /* 0x000ee60008000800 */
[----:B------:R-:W-:-:S02]  /*2e00*/  UIADD3 UR5, UPT, UPT, UR27, 0x1c400, URZ ;  /* 0x0001c4001b057890 */ /* 0x000fc4000fffe0ff */
[----:B----4-:R-:W-:-:S03]  /*2e10*/  UISETP.GE.AND UP4, UPT, UR6, 0x1, UPT ;  /* 0x000000010600788c */ /* 0x010fc6000bf86270 */
[----:B--2---:R-:W2:Y:S01]  /*2e20*/  LDS R0, [UR27+0xe0] ;  /* 0x0000e01bff007984 */ /* 0x004ea20008000800 */
[----:B------:R-:W-:Y:S01]  /*2e30*/  USHF.R.U32.HI UR5, URZ, 0x4, UR5 ;  /* 0x00000004ff057899 */ /* 0x000fe20008011605 */
[----:B------:R-:W-:Y:S01]  /*2e40*/  UMOV UR34, 0x0 ;  /* 0x0000000000227882 */ /* 0x000fe20000000000 */
[----:B------:R-:W-:Y:S02]  /*2e50*/  UMOV UR35, 0x8380490 ;  /* 0x0838049000237882 */ /* 0x000fe40000000000 */
[----:B------:R-:W-:Y:S01]  /*2e60*/  ULOP3.LUT UR5, UR5, 0x3fff, URZ, 0xc0, !UPT ;  /* 0x00003fff05057892 */ /* 0x000fe2000f8ec0ff */
[----:B------:R-:W-:Y:S01]  /*2e70*/  UMOV UR32, 0x0 ;  /* 0x0000000000207882 */ /* 0x000fe20000000000 */
[----:B------:R-:W-:Y:S02]  /*2e80*/  UMOV UR33, 0x8380490 ;  /* 0x0838049000217882 */ /* 0x000fe40000000000 */
[----:B------:R-:W-:Y:S02]  /*2e90*/  ULOP3.LUT UR28, UR5, 0x10000, URZ, 0xfc, !UPT ;  /* 0x00010000051c7892 */ /* 0x000fe4000f8efcff */
[----:B---3--:R-:W-:-:S04]  /*2ea0*/  UIADD3 UR4, UPT, UPT, UR4, 0x3f, URZ ;  /* 0x0000003f04047890 */ /* 0x008fc8000fffe0ff */
[----:B------:R-:W-:-:S04]  /*2eb0*/  USHF.R.S32.HI UR31, URZ, 0x1f, UR4 ;  /* 0x0000001fff1f7899 */ /* 0x000fc80008011404 */
[----:B------:R-:W-:Y:S02]  /*2ec0*/  ULEA.HI UR31, UR31, UR4, URZ, 0x6 ;  /* 0x000000041f1f7291 */ /* 0x000fe4000f8f30ff */
[----:B------:R-:W-:Y:S02]  /*2ed0*/  UIADD3 UR4, UPT, UPT, UR27, 0x24400, URZ ;  /* 0x000244001b047890 */ /* 0x000fe4000fffe0ff */
[----:B------:R-:W-:Y:S02]  /*2ee0*/  USHF.R.S32.HI UR31, URZ, 0x6, UR31 ;  /* 0x00000006ff1f7899 */ /* 0x000fe4000801141f */
[----:B------:R-:W-:Y:S02]  /*2ef0*/  USHF.R.U32.HI UR4, URZ, 0x4, UR4 ;  /* 0x00000004ff047899 */ /* 0x000fe40008011604 */
[----:B------:R-:W-:Y:S02]  /*2f00*/  UISETP.LT.AND UP0, UPT, UR31, 0x1, UPT ;  /* 0x000000011f00788c */ /* 0x000fe4000bf01270 */
[----:B------:R-:W-:-:S02]  /*2f10*/  ULOP3.LUT UR4, UR4, 0x3fff, URZ, 0xc0, !UPT ;  /* 0x00003fff04047892 */ /* 0x000fc4000f8ec0ff */
[----:B------:R-:W-:Y:S02]  /*2f20*/  USEL UR40, UR31, 0x1, !UP0 ;  /* 0x000000011f287887 */ /* 0x000fe4000c000000 */
[----:B------:R-:W-:Y:S02]  /*2f30*/  ULOP3.LUT UR4, UR4, 0x10000, URZ, 0xfc, !UPT ;  /* 0x0001000004047892 */ /* 0x000fe4000f8efcff */
[----:B------:R-:W-:Y:S01]  /*2f40*/  UIADD3 UR40, UPT, UPT, -UR40, URZ, URZ ;  /* 0x000000ff28287290 */ /* 0x000fe2000fffe1ff */
[----:B--2---:R-:W-:-:S15]  /*2f50*/  R2UR UR41, R0 ;  /* 0x00000000002972ca */ /* 0x004fde00000e0000 */
.L_x_57:
[----:B------:R-:W-:Y:S02]  /*2f60*/  LEA R0, R10, UR27, 0x3 ;  /* 0x0000001b0a007c11 */ /* 0x000fe4000f8e18ff */
[----:B------:R-:W-:Y:S02]  /*2f70*/  SHF.L.U32 R2, R9, 0x1f, RZ ;  /* 0x0000001f09027819 */ /* 0x000fe400000006ff */
[----:B------:R-:W-:Y:S01]  /*2f80*/  PLOP3.LUT P0, PT, PT, PT, UP4, 0x80, 0x8 ;  /* 0x000000000008781c */ /* 0x000fe20003f0f048 */
[----:B------:R-:W-:Y:S01]  /*2f90*/  VIADD R3, R0, 0x60 ;  /* 0x0000006000037836 */ /* 0x000fe20000000000 */
[----:B--2---:R-:W2:Y:S02]  /*2fa0*/  SYNCS.PHASECHK.TRANS64.TRYWAIT P1, [R0+URZ+0x50], R2 ;  /* 0x00005002000075a7 */ /* 0x004ea400080211ff */
[----:B--2---:R-:W-:Y:S09]  /*2fb0*/  @!P1 BRA `(.L_x_51) ;  /* 0x0000009000d49947 */ /* 0x004ff20003800000 */
.L_x_115:
[----:B------:R-:W-:Y:S01]  /*2fc0*/  LEA R4, R10, UR27, 0x4 ;  /* 0x0000001b0a047c11 */ /* 0x000fe2000f8e20ff */
[----:B------:R-:W-:Y:S01]  /*2fd0*/  @UP4 ULEA UR5, UR23, UR27, 0x3 ;  /* 0x0000001b17054291 */ /* 0x000fe2000f8e18ff */
[----:B------:R-:W-:Y:S01]  /*2fe0*/  PLOP3.LUT P1, PT, PT, PT, PT, 0x80, 0x8 ;  /* 0x000000000008781c */ /* 0x000fe20003f2f070 */
[----:B------:R-:W-:Y:S01]  /*2ff0*/  ULEA UR29, UR30, UR27, 0x3 ;  /* 0x0000001b1e1d7291 */ /* 0x000fe2000f8e18ff */
[----:B------:R-:W-:Y:S01]  /*3000*/  PRMT R3, RZ, 0x654, R3 ;  /* 0x00000654ff037816 */ /* 0x000fe20000000003 */
[----:B------:R-:W-:Y:S01]  /*3010*/  UIMAD UR22, UR30, 0xe0, UR41 ;  /* 0x000000e01e1678a4 */ /* 0x000fe2000f8e0229 */
[----:B------:R-:W3:Y:S01]  /*3020*/  LDS.128 R4, [R4+0xc0] ;  /* 0x0000c00004047984 */ /* 0x000ee20000000c00 */
[----:B--2---:R-:W-:Y:S02]  /*3030*/  @P0 SHF.L.U32 R2, R8, 0x1f, RZ ;  /* 0x0000001f08020819 */ /* 0x004fe400000006ff */
[----:B------:R-:W-:Y:S01]  /*3040*/  SHF.L.U32 R0, R11, 0x1f, RZ ;  /* 0x0000001f0b007819 */ /* 0x000fe200000006ff */
[----:B------:R-:W-:Y:S01]  /*3050*/  @!PT LDS RZ, [RZ] ;  /* 0x00000000fffff984 */ /* 0x000fe20000000800 */
[----:B------:R-:W-:Y:S01]  /*3060*/  @!PT LDS RZ, [RZ] ;  /* 0x00000000fffff984 */ /* 0x000fe20000000800 */
[----:B------:R-:W-:Y:S01]  /*3070*/  @!PT LDS RZ, [RZ] ;  /* 0x00000000fffff984 */ /* 0x000fe20000000800 */
[----:B------:R-:W-:Y:S01]  /*3080*/  @!PT LDS RZ, [RZ] ;  /* 0x00000000fffff984 */ /* 0x000fe20000000800 */
[----:B------:R2:W-:Y:S06]  /*3090*/  MEMBAR.ALL.CTA ;  /* 0x0000000000007992 */ /* 0x0005ec0000008000 */
[----:B--2---:R-:W2:Y:S02]  /*30a0*/  FENCE.VIEW.ASYNC.S ;  /* 0x00000000000073c6 */ /* 0x004ea40000000000 */
[----:B--2---:R2:W-:Y:S01]  /*30b0*/  SYNCS.ARRIVE.TRANS64.RED.A1T0 RZ, [R3+URZ], RZ ;  /* 0x000000ff03ff79a7 */ /* 0x0045e200081004ff */
[----:B------:R2:W4:Y:S01]  /*30c0*/  @P0 SYNCS.PHASECHK.TRANS64.TRYWAIT P1, [UR5], R2 ;  /* 0x00000002ff0005a7 */ /* 0x0005220008021105 */
[----:B------:R-:W1:Y:S02]  /*30d0*/  SYNCS.PHASECHK.TRANS64.TRYWAIT P0, [UR29+0x80], R0 ;  /* 0x00008000ff0075a7 */ /* 0x000e64000800111d */
[----:B-1234-:R-:W-:Y:S05]  /*30e0*/  @!P0 BRA `(.L_x_52) ;  /* 0x00000090009c8947 */ /* 0x01efea0003800000 */
.L_x_117:
[----:B------:R-:W-:Y:S01]  /*30f0*/  IADD3 R10, PT, PT, R10, 0x1, RZ ;  /* 0x000000010a0a7810 */ /* 0x000fe20007ffe0ff */
[----:B------:R-:W-:Y:S06]  /*3100*/  BRA.U !UP4, `(.L_x_53) ;  /* 0x000000010cc07547 */ /* 0x000fec000b800000 */
[----:B------:R-:W-:Y:S01]  /*3110*/  UPLOP3.LUT UP2, UPT, UPT, UPT, UPT, 0x40, 0x4 ;  /* 0x000000000004789c */ /* 0x000fe20003f4e870 */
[----:B------:R-:W-:Y:S01]  /*3120*/  UMOV UR25, UR40 ;  /* 0x0000002800197c82 */ /* 0x000fe20008000000 */
[----:B------:R-:W-:Y:S01]  /*3130*/  UMOV UR24, UR31 ;  /* 0x0000001f00187c82 */ /* 0x000fe20008000000 */
[----:B------:R-:W-:-:S08]  /*3140*/  UMOV UR5, UR23 ;  /* 0x0000001700057c82 */ /* 0x000fd00008000000 */
.L_x_56:
[----:B------:R-:W-:Y:S02]  /*3150*/  UIADD3 UR25, UPT, UPT, UR25, 0x1, URZ ;  /* 0x0000000119197890 */ /* 0x000fe4000fffe0ff */
[----:B--2---:R-:W-:Y:S02]  /*3160*/  ULEA UR7, UR5, UR27, 0x3 ;  /* 0x0000001b05077291 */ /* 0x004fe4000f8e18ff */
[----:B------:R-:W-:Y:S01]  /*3170*/  UISETP.NE.AND UP3, UPT, UR25, URZ, UPT ;  /* 0x000000ff1900728c */ /* 0x000fe2000bf65270 */
[----:B---3--:R-:W-:Y:S10]  /*3180*/  @P1 BRA `(.L_x_54) ;  /* 0x00000000000c1947 */ /* 0x008ff40003800000 */
[----:B-1----:R-:W-:Y:S04]  /*3190*/  SHF.L.U32 R2, R8, 0x1f, RZ ;  /* 0x0000001f08027819 */ /* 0x002fe800000006ff */
[----:B------:R-:W1:Y:S02]  /*31a0*/  SYNCS.PHASECHK.TRANS64.TRYWAIT P0, [UR7], R2 ;  /* 0x00000002ff0075a7 */ /* 0x000e640008001107 */
[----:B-1----:R-:W-:Y:S05]  /*31b0*/  @!P0 BRA `(.L_x_55) ;  /* 0x0000009000808947 */ /* 0x002fea0003800000 */
.L_x_54:
[----:B------:R-:W-:Y:S01]  /*31c0*/  UISETP.NE.AND UP0, UPT, UR24, 0x1, UPT ;  /* 0x000000011800788c */ /* 0x000fe2000bf05270 */
[----:B------:R-:W-:Y:S01]  /*31d0*/  PLOP3.LUT P1, PT, PT, PT, PT, 0x80, 0x8 ;  /* 0x000000000008781c */ /* 0x000fe20003f2f070 */
[----:B------:R-:W-:Y:S02]  /*31e0*/  UIADD3 UR6, UPT, UPT, UR5, 0x1, URZ ;  /* 0x0000000105067890 */ /* 0x000fe4000fffe0ff */
[----:B------:R-:W-:Y:S02]  /*31f0*/  UIADD3 UR26, UPT, UPT, UR7, 0x10, URZ ;  /* 0x00000010071a7890 */ /* 0x000fe4000fffe0ff */
[----:B------:R-:W-:Y:S01]  /*3200*/  UISETP.NE.AND UP1, UPT, UR6, 0x2, UPT ;  /* 0x000000020600788c */ /* 0x000fe2000bf25270 */
[----:B------:R-:W-:Y:S01]  /*3210*/  PLOP3.LUT P0, PT, PT, PT, UP0, 0x80, 0x8 ;  /* 0x000000000008781c */ /* 0x000fe20003f0f008 */
[----:B------:R-:W-:Y:S02]  /*3220*/  UIADD3 UR24, UPT, UPT, UR24, -0x1, URZ ;  /* 0xffffffff18187890 */ /* 0x000fe4000fffe0ff */
[----:B------:R-:W-:Y:S02]  /*3230*/  USEL UR8, URZ, 0x1, UP1 ;  /* 0x00000001ff087887 */ /* 0x000fe40008800000 */
[----:B------:R-:W-:Y:S01]  /*3240*/  USEL UR23, UR6, URZ, UP1 ;  /* 0x000000ff06177287 */ /* 0x000fe20008800000 */
[----:B------:R-:W-:Y:S01]  /*3250*/  UMOV UR7, 0x40004040 ;  /* 0x4000404000077882 */ /* 0x000fe20000000000 */
[----:B------:R-:W-:Y:S02]  /*3260*/  UMOV UR9, 0x40004040 ;  /* 0x4000404000097882 */ /* 0x000fe40000000000 */
[----:B------:R-:W-:Y:S01]  /*3270*/  @UP0 ULEA UR6, UR23, UR27, 0x3 ;  /* 0x0000001b17060291 */ /* 0x000fe2000f8e18ff */
[----:B------:R-:W-:Y:S01]  /*3280*/  LOP3.LUT R8, R8, UR8, RZ, 0x3c, !PT ;  /* 0x0000000808087c12 */ /* 0x000fe2000f8e3cff */
[----:B------:R-:W-:Y:S01]  /*3290*/  ULEA UR8, UR5, UR28, 0xa ;  /* 0x0000001c05087291 */ /* 0x000fe2000f8e50ff */
[----:B------:R-:W-:Y:S02]  /*32a0*/  UMOV UR21, 0x40004040 ;  /* 0x4000404000157882 */ /* 0x000fe40000000000 */
[----:B-1----:R-:W-:Y:S01]  /*32b0*/  @P0 SHF.L.U32 R0, R8, 0x1f, RZ ;  /* 0x0000001f08000819 */ /* 0x002fe200000006ff */
[----:B------:R-:W-:Y:S02]  /*32c0*/  UIADD3 UR18, UPT, UPT, UR8, 0x2, URZ ;  /* 0x0000000208127890 */ /* 0x000fe4000fffe0ff */
[----:B------:R-:W-:Y:S01]  /*32d0*/  UIADD3 UR14, UPT, UPT, UR8, 0x4, URZ ;  /* 0x00000004080e7890 */ /* 0x000fe2000fffe0ff */
[----:B------:R2:W3:Y:S01]  /*32e0*/  @P0 SYNCS.PHASECHK.TRANS64.TRYWAIT P1, [UR6], R0 ;  /* 0x00000000ff0005a7 */ /* 0x0004e20008021106 */
[----:B------:R-:W-:Y:S02]  /*32f0*/  UIMAD UR6, UR5, 0x700, UR4 ;  /* 0x00000700050678a4 */ /* 0x000fe4000f8e0204 */
[----:B------:R-:W-:Y:S02]  /*3300*/  UIADD3 UR10, UPT, UPT, UR8, 0x6, URZ ;  /* 0x00000006080a7890 */ /* 0x000fe4000fffe0ff */
[----:B------:R-:W-:Y:S02]  /*3310*/  UIADD3 UR20, UPT, UPT, UR6, 0x2, URZ ;  /* 0x0000000206147890 */ /* 0x000fe4000fffe0ff */
[----:B------:R-:W-:Y:S02]  /*3320*/  UIADD3 UR16, UPT, UPT, UR6, 0x4, URZ ;  /* 0x0000000406107890 */ /* 0x000fe4000fffe0ff */
[----:B------:R-:W-:Y:S01]  /*3330*/  UIADD3 UR12, UPT, UPT, UR6, 0x6, URZ ;  /* 0x00000006060c7890 */ /* 0x000fe2000fffe0ff */
[----:B------:R2:W-:Y:S01]  /*3340*/  UTCHMMA gdesc[UR8], gdesc[UR6], tmem[UR22], tmem[UR38], idesc[UR39], UP2 ;  /* 0x00ff2606080075ea */ /* 0x0005e20009000016 */
[----:B------:R-:W-:Y:S01]  /*3350*/  UPLOP3.LUT UP2, UPT, UPT, UPT, UPT, 0x80, 0x8 ;  /* 0x000000000008789c */ /* 0x000fe20003f4f070 */
[----:B------:R-:W-:Y:S01]  /*3360*/  UMOV UR19, 0x40004040 ;  /* 0x4000404000137882 */ /* 0x000fe20000000000 */
[----:B------:R-:W-:Y:S01]  /*3370*/  UMOV UR17, 0x40004040 ;  /* 0x4000404000117882 */ /* 0x000fe20000000000 */
[----:B------:R2:W-:Y:S01]  /*3380*/  UTCHMMA gdesc[UR18], gdesc[UR20], tmem[UR22], tmem[UR36], idesc[UR37], UPT ;  /* 0x00ff2414120075ea */ /* 0x0005e2000b800016 */
[----:B------:R-:W-:Y:S01]  /*3390*/  UMOV UR15, 0x40004040 ;  /* 0x40004040000f7882 */ /* 0x000fe20000000000 */
[----:B------:R-:W-:Y:S01]  /*33a0*/  UMOV UR13, 0x40004040 ;  /* 0x40004040000d7882 */ /* 0x000fe20000000000 */
[----:B------:R-:W-:Y:S01]  /*33b0*/  UMOV UR11, 0x40004040 ;  /* 0x40004040000b7882 */ /* 0x000fe20000000000 */
[----:B------:R2:W-:Y:S01]  /*33c0*/  UTCHMMA gdesc[UR14], gdesc[UR16], tmem[UR22], tmem[UR34], idesc[UR35], UPT ;  /* 0x00ff22100e0075ea */ /* 0x0005e2000b800016 */
[----:B------:R2:W-:Y:S01]  /*33d0*/  UTCHMMA gdesc[UR10], gdesc[UR12], tmem[UR22], tmem[UR32], idesc[UR33], UPT ;  /* 0x00ff200c0a0075ea */ /* 0x0005e2000b800016 */
[----:B------:R2:W-:Y:S01]  /*33e0*/  UTCBAR [UR26], URZ ;  /* 0x000000ff1a0073e9 */ /* 0x0005e200080000ff */
[----:B------:R-:W-:Y:S01]  /*33f0*/  UMOV UR5, UR23 ;  /* 0x0000001700057c82 */ /* 0x000fe20008000000 */
[----:B------:R-:W-:Y:S05]  /*3400*/  BRA.U UP3, `(.L_x_56) ;  /* 0xfffffffd03507547 */ /* 0x000fea000b83ffff */
.L_x_53:
[----:B------:R-:W-:Y:S01]  /*3410*/  UIADD3 UR5, UPT, UPT, UR30, 0x1, URZ ;  /* 0x000000011e057890 */ /* 0x000fe2000fffe0ff */
[----:B------:R-:W-:Y:S01]  /*3420*/  LOP3.LUT P0, RZ, R6, 0x1, RZ, 0xc0, !PT ;  /* 0x0000000106ff7812 */ /* 0x000fe2000780c0ff */
[----:B--2---:R-:W-:Y:S01]  /*3430*/  UIADD3 UR6, UPT, UPT, UR29, 0x70, URZ ;  /* 0x000000701d067890 */ /* 0x004fe2000fffe0ff */
[----:B---3--:R-:W-:Y:S01]  /*3440*/  ISETP.NE.AND P1, PT, R10, 0x2, PT ;  /* 0x000000020a00780c */ /* 0x008fe20003f25270 */
[----:B------:R-:W-:-:S03]  /*3450*/  UISETP.NE.AND UP0, UPT, UR5, 0x2, UPT ;  /* 0x000000020500788c */ /* 0x000fc6000bf05270 */
[----:B-1----:R-:W-:Y:S01]  /*3460*/  SEL R0, RZ, 0x1, P1 ;  /* 0x00000001ff007807 */ /* 0x002fe20000800000 */
[----:B------:R-:W-:Y:S01]  /*3470*/  USEL UR7, URZ, 0x1, UP0 ;  /* 0x00000001ff077887 */ /* 0x000fe20008000000 */
[----:B------:R-:W-:Y:S01]  /*3480*/  SEL R10, R10, RZ, P1 ;  /* 0x000000ff0a0a7207 */ /* 0x000fe20000800000 */
[----:B------:R-:W-:Y:S01]  /*3490*/  USEL UR30, UR5, URZ, UP0 ;  /* 0x000000ff051e7287 */ /* 0x000fe20008000000 */
[----:B------:R2:W-:Y:S01]  /*34a0*/  UTCBAR [UR6], URZ ;  /* 0x000000ff060073e9 */ /* 0x0005e200080000ff */
[----:B------:R-:W-:Y:S02]  /*34b0*/  LOP3.LUT R9, R9, R0, RZ, 0x3c, !PT ;  /* 0x0000000009097212 */ /* 0x000fe400078e3cff */
[----:B------:R-:W-:Y:S01]  /*34c0*/  LOP3.LUT R11, R11, UR7, RZ, 0x3c, !PT ;  /* 0x000000070b0b7c12 */ /* 0x000fe2000f8e3cff */
[----:B------:R-:W-:Y:S07]  /*34d0*/  @P0 BRA `(.L_x_57) ;  /* 0xfffffff800a00947 */ /* 0x000fee000383ffff */
[----:B------:R-:W1:Y:S01]  /*34e0*/  S2UR UR7, SR_CgaCtaId ;  /* 0x00000000000779c3 */ /* 0x000e620000008800 */
[----:B------:R-:W-:Y:S01]  /*34f0*/  ELECT P0, URZ, PT ;  /* 0x0000000000ff782f */ /* 0x000fe20003800000 */
[----:B------:R-:W-:Y:S01]  /*3500*/  IMAD.MOV.U32 R0, RZ, RZ, 0x1 ;  /* 0x00000001ff007424 */ /* 0x000fe200078e00ff */
[----:B------:R-:W-:Y:S01]  /*3510*/  UIADD3 UR27, UPT, UPT, UR27, 0x80, URZ ;  /* 0x000000801b1b7890 */ /* 0x000fe2000fffe0ff */
[----:B------:R-:W-:Y:S01]  /*3520*/  SHF.L.U32 R2, R11, 0x1f, RZ ;  /* 0x0000001f0b027819 */ /* 0x000fe200000006ff */
[----:B------:R-:W-:-:S03]  /*3530*/  UMOV UR4, 0x40 ;  /* 0x0000004000047882 */ /* 0x000fc60000000000 */
[----:B------:R-:W-:Y:S01]  /*3540*/  UVIRTCOUNT.DEALLOC.SMPOOL 0x80 ;  /* 0x000000800000784c */ /* 0x000fe20000000000 */
[----:B-1----:R-:W-:Y:S02]  /*3550*/  ULEA UR7, UR7, UR4, 0x18 ;  /* 0x0000000407077291 */ /* 0x002fe4000f8ec0ff */
[----:B------:R-:W-:-:S07]  /*3560*/  ULEA UR4, UR30, UR27, 0x3 ;  /* 0x0000001b1e047291 */ /* 0x000fce000f8e18ff */
[----:B------:R1:W-:Y:S02]  /*3570*/  @P0 STS.U8 [UR7+0x1c], R0 ;  /* 0x00001c00ff000988 */ /* 0x0003e40008000007 */
[----:B------:R-:W3:Y:S02]  /*3580*/  SYNCS.PHASECHK.TRANS64.TRYWAIT P0, [UR4], R2 ;  /* 0x00000002ff0075a7 */ /* 0x000ee40008001104 */
[----:B-1-3--:R-:W-:Y:S05]  /*3590*/  @!P0 BRA `(.L_x_58) ;  /* 0x0000008c00a08947 */ /* 0x00afea0003800000 */
.L_x_120:
[----:B------:R-:W-:-:S04]  /*35a0*/  UIADD3 UR4, UPT, UPT, UR30, 0x1, URZ ;  /* 0x000000011e047890 */ /* 0x000fc8000fffe0ff */
[----:B------:R-:W-:-:S04]  /*35b0*/  UISETP.NE.AND UP0, UPT, UR4, 0x2, UPT ;  /* 0x000000020400788c */ /* 0x000fc8000bf05270 */
[----:B------:R-:W-:Y:S02]  /*35c0*/  USEL UR5, URZ, 0x1, UP0 ;  /* 0x00000001ff057887 */ /* 0x000fe40008000000 */
[----:B------:R-:W-:-:S04]  /*35d0*/  USEL UR4, UR4, URZ, UP0 ;  /* 0x000000ff04047287 */ /* 0x000fc80008000000 */
[----:B------:R-:W-:Y:S01]  /*35e0*/  ULEA UR4, UR4, UR27, 0x3 ;  /* 0x0000001b04047291 */ /* 0x000fe2000f8e18ff */
[----:B-1----:R-:W-:-:S04]  /*35f0*/  LOP3.LUT R2, R11, UR5, RZ, 0x3c, !PT ;  /* 0x000000050b027c12 */ /* 0x002fc8000f8e3cff */
[----:B------:R-:W-:-:S04]  /*3600*/  SHF.L.U32 R2, R2, 0x1f, RZ ;  /* 0x0000001f02027819 */ /* 0x000fc800000006ff */
[----:B------:R-:W1:Y:S02]  /*3610*/  SYNCS.PHASECHK.TRANS64.TRYWAIT P0, [UR4], R2 ;  /* 0x00000002ff0075a7 */ /* 0x000e640008001104 */
[----:B-1----:R-:W-:Y:S05]  /*3620*/  @!P0 BRA `(.L_x_59) ;  /* 0x0000008c00948947 */ /* 0x002fea0003800000 */
.L_x_122:
[----:B------:R-:W-:Y:S01]  /*3630*/  NOP ;  /* 0x0000000000007918 */ /* 0x000fe20000000000 */
[----:B-1----:R-:W1:Y:S01]  /*3640*/  LDS R0, [UR7+0x14] ;  /* 0x00001407ff007984 */ /* 0x002e620008000800 */
[----:B------:R-:W-:Y:S01]  /*3650*/  ULOP3.LUT UR4, UR41, 0xffff, URZ, 0xc0, !UPT ;  /* 0x0000ffff29047892 */ /* 0x000fe2000f8ec0ff */
[----:B------:R-:W-:Y:S01]  /*3660*/  UMOV UR5, 0xffff ;  /* 0x0000ffff00057882 */ /* 0x000fe20000000000 */
[----:B--2---:R-:W-:Y:S02]  /*3670*/  UMOV UR6, 0x1 ;  /* 0x0000000100067882 */ /* 0x004fe40000000000 */
[----:B------:R-:W-:-:S04]  /*3680*/  USHF.R.U32.HI UR4, URZ, 0x5, UR4 ;  /* 0x00000005ff047899 */ /* 0x000fc80008011604 */
[----:B------:R-:W-:Y:S02]  /*3690*/  USHF.L.U32 UR5, UR5, UR4, URZ ;  /* 0x0000000405057299 */ /* 0x000fe400080006ff */
[----:B------:R-:W-:-:S04]  /*36a0*/  USHF.L.U32 UR4, UR6, UR4, URZ ;  /* 0x0000000406047299 */ /* 0x000fc800080006ff */
[----:B-1----:R-:W-:-:S04]  /*36b0*/  LOP3.LUT R0, R0, UR5, RZ, 0xc0, !PT ;  /* 0x0000000500007c12 */ /* 0x002fc8000f8ec0ff */
[----:B------:R-:W-:-:S13]  /*36c0*/  ISETP.NE.AND P0, PT, R0, UR5, PT ;  /* 0x0000000500007c0c */ /* 0x000fda000bf05270 */
[----:B------:R-:W-:Y:S05]  /*36d0*/  @P0 BRA `(.L_x_60) ;  /* 0x0000000000580947 */ /* 0x000fea0003800000 */
[----:B------:R-:W1:Y:S02]  /*36e0*/  LDS R0, [UR7+0x18] ;  /* 0x00001807ff007984 */ /* 0x000e640008000800 */
[----:B-1----:R-:W-:-:S04]  /*36f0*/  LOP3.LUT R0, R0, UR4, RZ, 0xc0, !PT ;  /* 0x0000000400007c12 */ /* 0x002fc8000f8ec0ff */
[----:B------:R-:W-:-:S13]  /*3700*/  ISETP.NE.AND P0, PT, R0, UR4, PT ;  /* 0x0000000400007c0c */ /* 0x000fda000bf05270 */
[----:B------:R-:W-:Y:S05]  /*3710*/  @P0 BRA `(.L_x_61) ;  /* 0x00000000003c0947 */ /* 0x000fea0003800000 */
[----:B------:R-:W1:Y:S01]  /*3720*/  S2R R2, SR_LANEID ;  /* 0x0000000000027919 */ /* 0x000e620000000000 */
[----:B------:R-:W-:-:S06]  /*3730*/  ULOP3.LUT UR5, URZ, UR5, URZ, 0x33, !UPT ;  /* 0x00000005ff057292 */ /* 0x000fcc000f8e33ff */
[----:B------:R-:W-:-:S04]  /*3740*/  IMAD.U32 R0, RZ, RZ, UR5 ;  /* 0x00000005ff007e24 */ /* 0x000fc8000f8e00ff */
[----:B------:R2:W3:Y:S02]  /*3750*/  REDUX UR8, R0 ;  /* 0x00000000000873c4 */ /* 0x0004e40000000000 */
[----:B------:R4:W-:Y:S01]  /*3760*/  UTCATOMSWS.AND URZ, UR5 ;  /* 0x0000000500ff79e3 */ /* 0x0009e20008000000 */
[----:B--2---:R-:W-:Y:S01]  /*3770*/  LOP3.LUT R0, RZ, UR4, RZ, 0x33, !PT ;  /* 0x00000004ff007c12 */ /* 0x004fe2000f8e33ff */
[----:B------:R-:W-:Y:S02]  /*3780*/  VOTEU.ANY UR4, UPT, PT ;  /* 0x0000000000047886 */ /* 0x000fe400038e0100 */
[----:B------:R-:W-:Y:S02]  /*3790*/  UFLO.U32 UR4, UR4 ;  /* 0x00000004000472bd */ /* 0x000fe400080e0000 */
[----:B------:R-:W2:Y:S04]  /*37a0*/  REDUX UR6, R0 ;  /* 0x00000000000673c4 */ /* 0x000ea80000000000 */
[----:B-1----:R-:W-:-:S02]  /*37b0*/  ISETP.EQ.U32.AND P0, PT, R2, UR4, PT ;  /* 0x0000000402007c0c */ /* 0x002fc4000bf02070 */
[----:B---3--:R-:W-:-:S11]  /*37c0*/  MOV R2, UR8 ;  /* 0x0000000800027c02 */ /* 0x008fd60008000f00 */
[----:B------:R4:W-:Y:S01]  /*37d0*/  @P0 ATOMS.AND RZ, [UR7+0x14], R2 ;  /* 0x00001402ffff098c */ /* 0x0009e2000a800007 */
[----:B--2---:R-:W-:-:S05]  /*37e0*/  IMAD.U32 R0, RZ, RZ, UR6 ;  /* 0x00000006ff007e24 */ /* 0x004fca000f8e00ff */
[----:B------:R4:W-:Y:S01]  /*37f0*/  @P0 ATOMS.AND RZ, [UR7+0x18], R0 ;  /* 0x00001800ffff098c */ /* 0x0009e2000a800007 */
[----:B------:R-:W-:Y:S05]  /*3800*/  BRA `(.L_x_62) ;  /* 0x0000000000147947 */ /* 0x000fea0003800000 */
.L_x_61:
[----:B------:R-:W-:Y:S02]  /*3810*/  MOV R2, 0x3830 ;  /* 0x0000383000027802 */ /* 0x000fe40000000f00 */
[----:B-----5:R-:W-:Y:S05]  /*3820*/  CALL.REL.NOINC `($__internal_0_$__cuda_sm10x_tcgen05_guardrail_trap_col_being_dealloced_not_returned_by_alloc) ;  /* 0x0000008c00c87944 */ /* 0x020fea0003c00000 */
[----:B------:R-:W-:Y:S05]  /*3830*/  BRA `(.L_x_62) ;  /* 0x0000000000087947 */ /* 0x000fea0003800000 */
.L_x_60:
[----:B------:R-:W-:Y:S02]  /*3840*/  MOV R2, 0x3860 ;  /* 0x0000386000027802 */ /* 0x000fe40000000f00 */
[----:B-----5:R-:W-:Y:S05]  /*3850*/  CALL.REL.NOINC `($__internal_2_$__cuda_sm10x_tcgen05_guardrail_trap_unallocated_columns_being_dealloced) ;  /* 0x0000008c00d47944 */ /* 0x020fea0003c00000 */
.L_x_62:
[----:B------:R-:W-:Y:S01]  /*3860*/  NOP ;  /* 0x0000000000007918 */ /* 0x000fe20000000000 */
[----:B----4-:R-:W-:Y:S05]  /*3870*/  EXIT ;  /* 0x000000000000794d */ /* 0x010fea0003800000 */
.L_x_46:
[----:B------:R-:W-:-:S09]  /*3880*/  UISETP.NE.OR UP0, UPT, UR18, 0x3, !UP3 ;  /* 0x000000031200788c */ /* 0x000fd2000df05670 */
[----:B------:R-:W-:Y:S05]  /*3890*/  BRA.U UP0, `(.L_x_63) ;  /* 0x0000000d00e87547 */ /* 0x000fea000b800000 */
[----:B------:R-:W2:Y:S01]  /*38a0*/  LDCU.64 UR4, c[0x0][0x888] ;  /* 0x00011100ff0477ac */ /* 0x000ea20008000a00 */
[----:B------:R-:W-:Y:S02]  /*38b0*/  HFMA2 R9, -RZ, RZ, 0, 0 ;  /* 0x00000000ff097431 */ /* 0x000fe400000001ff */
[----:B------:R-:W-:Y:S01]  /*38c0*/  IMAD.MOV.U32 R11, RZ, RZ, 0x1 ;  /* 0x00000001ff0b7424 */ /* 0x000fe200078e00ff */
[----:B------:R-:W-:Y:S01]  /*38d0*/  MOV R8, 0xe000 ;  /* 0x0000e00000087802 */ /* 0x000fe20000000f00 */
[----:B------:R-:W3:Y:S01]  /*38e0*/  LDCU UR44, c[0x0][0x370] ;  /* 0x00006e00ff2c77ac */ /* 0x000ee20008000800 */
[----:B------:R-:W-:Y:S01]  /*38f0*/  IMAD.MOV.U32 R10, RZ, RZ, RZ ;  /* 0x000000ffff0a7224 */ /* 0x000fe200078e00ff */
[----:B------:R-:W3:Y:S01]  /*3900*/  LDCU.128 UR48, c[0x0][0xb10] ;  /* 0x00016200ff3077ac */ /* 0x000ee20008000c00 */
[----:B------:R-:W4:Y:S01]  /*3910*/  LDCU UR37, c[0x0][0x374] ;  /* 0x00006e80ff2577ac */ /* 0x000f220008000800 */
[----:B------:R-:W1:Y:S01]  /*3920*/  LDCU.64 UR42, c[0x0][0x890] ;  /* 0x00011200ff2a77ac */ /* 0x000e620008000a00 */
[----:B------:R-:W1:Y:S01]  /*3930*/  LDCU UR29, c[0x0][0xb0c] ;  /* 0x00016180ff1d77ac */ /* 0x000e620008000800 */
[----:B--2---:R-:W-:Y:S01]  /*3940*/  UISETP.NE.U32.AND UP0, UPT, UR4, URZ, UPT ;  /* 0x000000ff0400728c */ /* 0x004fe2000bf05070 */
[----:B------:R-:W2:Y:S01]  /*3950*/  LDCU UR56, c[0x0][0xb20] ;  /* 0x00016400ff3877ac */ /* 0x000ea20008000800 */
[----:B------:R-:W2:Y:S01]  /*3960*/  LDCU UR4, c[0x0][0xb30] ;  /* 0x00016600ff0477ac */ /* 0x000ea20008000800 */
[----:B---3--:R-:W-:-:S02]  /*3970*/  UIMAD.WIDE.U32 UR8, UR44, UR48, URZ ;  /* 0x000000302c0872a5 */ /* 0x008fc4000f8e00ff */
[----:B----4-:R-:W-:Y:S02]  /*3980*/  UIMAD.WIDE.U32 UR10, UR37, UR51, URZ ;  /* 0x00000033250a72a5 */ /* 0x010fe4000f8e00ff */
[----:B-1----:R-:W-:Y:S02]  /*3990*/  UISETP.NE.U32.AND UP6, UPT, UR42, URZ, UPT ;  /* 0x000000ff2a00728c */ /* 0x002fe4000bfc5070 */
[----:B------:R-:W-:Y:S01]  /*39a0*/  UISETP.NE.AND.EX UP5, UPT, UR5, URZ, UPT, UP0 ;  /* 0x000000ff0500728c */ /* 0x000fe2000bfa5300 */
[----:B------:R-:W-:Y:S01]  /*39b0*/  UMOV UR6, 0x400 ;  /* 0x0000040000067882 */ /* 0x000fe20000000000 */
[----:B------:R-:W-:Y:S01]  /*39c0*/  UISETP.NE.AND UP0, UPT, UR21, 0x1, UPT ;  /* 0x000000011500788c */ /* 0x000fe2000bf05270 */
[----:B------:R-:W-:Y:S01]  /*39d0*/  UMOV UR8, UR9 ;  /* 0x0000000900087c82 */ /* 0x000fe20008000000 */
[----:B------:R-:W-:Y:S01]  /*39e0*/  UMOV UR45, UR11 ;  /* 0x0000000b002d7c82 */ /* 0x000fe20008000000 */
[----:B------:R-:W-:Y:S01]  /*39f0*/  UISETP.NE.AND UP0, UPT, UR29, 0x1, UPT ;  /* 0x000000011d00788c */ /* 0x000fe2000bf05270 */
[----:B------:R-:W1:Y:S01]  /*3a00*/  LDCU.64 UR54, c[0x0][0x348] ;  /* 0x00006900ff3677ac */ /* 0x000e620008000a00 */
[----:B------:R-:W-:Y:S01]  /*3a10*/  UMOV UR30, URZ ;  /* 0x000000ff001e7c82 */ /* 0x000fe20008000000 */
[----:B------:R-:W-:-:S02]  /*3a20*/  UPLOP3.LUT UP1, UPT, UPT, UPT, UPT, 0x40, 0x4 ;  /* 0x000000000004789c */ /* 0x000fc40003f2e870 */
[----:B------:R-:W-:Y:S01]  /*3a30*/  UISETP.GE.AND UP3, UPT, UR21, 0x1, UPT ;  /* 0x000000011500788c */ /* 0x000fe2000bf66270 */
[----:B------:R-:W3:Y:S01]  /*3a40*/  LDCU.64 UR22, c[0x0][0xb28] ;  /* 0x00016500ff1677ac */ /* 0x000ee20008000a00 */
[----:B------:R-:W-:Y:S02]  /*3a50*/  ULEA UR6, UR15, UR6, 0x18 ;  /* 0x000000060f067291 */ /* 0x000fe4000f8ec0ff */
[----:B------:R-:W-:Y:S02]  /*3a60*/  UISETP.NE.AND.EX UP6, UPT, UR43, URZ, UPT, UP6 ;  /* 0x000000ff2b00728c */ /* 0x000fe4000bfc5360 */
[----:B------:R-:W-:Y:S02]  /*3a70*/  USHF.R.U32.HI UR52, URZ, UR49, UR8 ;  /* 0x00000031ff347299 */ /* 0x000fe40008011608 */
[----:B--2---:R-:W-:Y:S02]  /*3a80*/  USHF.R.U32.HI UR45, URZ, UR56, UR45 ;  /* 0x00000038ff2d7299 */ /* 0x004fe4000801162d */
[----:B------:R-:W-:-:S02]  /*3a90*/  UISETP.NE.AND UP0, UPT, UR50, 0x1, UPT ;  /* 0x000000013200788c */ /* 0x000fc4000bf05270 */
[----:B------:R-:W-:-:S11]  /*3aa0*/  UISETP.NE.AND UP4, UPT, UR4, 0x1, UPT ;  /* 0x000000010400788c */ /* 0x000fd6000bf85270 */
.L_x_71:
[C---:B------:R-:W-:Y:S02]  /*3ab0*/  LEA R3, R10.reuse, UR6, 0x3 ;  /* 0x000000060a037c11 */ /* 0x040fe4000f8e18ff */
[----:B------:R-:W-:Y:S02]  /*3ac0*/  SHF.L.U32 R0, R9, 0x1f, RZ ;  /* 0x0000001f09007819 */ /* 0x000fe400000006ff */
[----:B------:R-:W-:Y:S02]  /*3ad0*/  LEA R4, R10, UR6, 0x4 ;  /* 0x000000060a047c11 */ /* 0x000fe4000f8e20ff */
[----:B--2---:R-:W2:Y:S02]  /*3ae0*/  SYNCS.PHASECHK.TRANS64.TRYWAIT P0, [R3+URZ+0x50], R0 ;  /* 0x00005000030075a7 */ /* 0x004ea400080011ff */
[----:B--2---:R-:W-:Y:S05]  /*3af0*/  @!P0 BRA `(.L_x_64) ;  /* 0x0000008800788947 */ /* 0x004fea0003800000 */
.L_x_123:
[----:B------:R-:W4:Y:S01]  /*3b00*/  LDS.128 R4, [R4+0xc0] ;  /* 0x0000c00004047984 */ /* 0x000f220000000c00 */
[----:B------:R-:W-:Y:S01]  /*3b10*/  UISETP.GE.AND UP0, UPT, UR21, 0x1, UPT ;  /* 0x000000011500788c */ /* 0x000fe2000bf06270 */
[----:B------:R-:W-:Y:S01]  /*3b20*/  @!PT LDS RZ, [RZ] ;  /* 0x00000000fffff984 */ /* 0x000fe20000000800 */
[----:B------:R-:W-:Y:S01]  /*3b30*/  @!PT LDS RZ, [RZ] ;  /* 0x00000000fffff984 */ /* 0x000fe20000000800 */
[----:B------:R-:W-:Y:S01]  /*3b40*/  @!PT LDS RZ, [RZ] ;  /* 0x00000000fffff984 */ /* 0x000fe20000000800 */
[----:B------:R-:W-:Y:S01]  /*3b50*/  @!PT LDS RZ, [RZ] ;  /* 0x00000000fffff984 */ /* 0x000fe20000000800 */
[----:B------:R1:W-:Y:S06]  /*3b60*/  MEMBAR.ALL.CTA ;  /* 0x0000000000007992 */ /* 0x0003ec0000008000 */
[----:B-1----:R-:W1:Y:S01]  /*3b70*/  FENCE.VIEW.ASYNC.S ;  /* 0x00000000000073c6 */ /* 0x002e620000000000 */
[----:B----4-:R-:W-:Y:S11]  /*3b80*/  LOP3.LUT P0, RZ, R6, 0x1, RZ, 0xc0, !PT ;  /* 0x0000000106ff7812 */ /* 0x010ff6000780c0ff */
[----:B------:R-:W-:Y:S02]  /*3b90*/  @!UPT UIADD3 URZ, UPT, UPT, URZ, URZ, URZ ;  /* 0x000000fffffff290 */ /* 0x000fe4000fffe0ff */
[----:B-1----:R-:W-:Y:S01]  /*3ba0*/  VOTEU.ANY UP3, P0 ;  /* 0x0000000000ff7886 */ /* 0x002fe20000060100 */
[----:B------:R-:W-:Y:S11]  /*3bb0*/  PLOP3.LUT P0, PT, PT, PT, UP3, 0x80, 0x8 ;  /* 0x000000000008781c */ /* 0x000ff60003f0f038 */
[----:B------:R-:W-:Y:S02]  /*3bc0*/  @!UPT UIADD3 URZ, UPT, UPT, URZ, URZ, URZ ;  /* 0x000000fffffff290 */ /* 0x000fe4000fffe0ff */
[----:B--2---:R-:W-:Y:S02]  /*3bd0*/  @P0 SHF.R.U32.HI R0, RZ, 0x10, R5 ;  /* 0x00000010ff000819 */ /* 0x004fe40000011605 */
[----:B------:R-:W-:Y:S02]  /*3be0*/  @P0 MOV R2, R4 ;  /* 0x0000000400020202 */ /* 0x000fe40000000f00 */
[----:B------:R-:W-:Y:S01]  /*3bf0*/  @P0 R2UR UR4, R0 ;  /* 0x00000000000402ca */ /* 0x000fe200000e0000 */
[----:B------:R-:W-:Y:S01]  /*3c00*/  VIADD R0, R3, 0x60 ;  /* 0x0000006003007836 */ /* 0x000fe20000000000 */
[----:B------:R-:W-:Y:S02]  /*3c10*/  @P0 LOP3.LUT R4, R5, 0xffff, RZ, 0xc0, !PT ;  /* 0x0000ffff05040812 */ /* 0x000fe400078ec0ff */
[----:B------:R-:W-:Y:S02]  /*3c20*/  @P0 R2UR UR7, R2 ;  /* 0x00000000020702ca */ /* 0x000fe400000e0000 */
[----:B------:R-:W-:Y:S02]  /*3c30*/  PRMT R0, RZ, 0x654, R0 ;  /* 0x00000654ff007816 */ /* 0x000fe40000000000 */
[----:B------:R-:W-:Y:S02]  /*3c40*/  @P0 R2UR UR5, R4 ;  /* 0x00000000040502ca */ /* 0x000fe400000e0000 */
[----:B------:R1:W-:Y:S03]  /*3c50*/  SYNCS.ARRIVE.TRANS64.RED.A1T0 RZ, [R0+URZ], RZ ;  /* 0x000000ff00ff79a7 */ /* 0x0003e600081004ff */
[----:B------:R-:W-:Y:S04]  /*3c60*/  @UP3 UMOV UR31, UR4 ;  /* 0x00000004001f3c82 */ /* 0x000fe80008000000 */
[----:B------:R-:W-:Y:S04]  /*3c70*/  @UP3 UMOV UR14, UR7 ;  /* 0x00000007000e3c82 */ /* 0x000fe80008000000 */
[----:B------:R-:W-:Y:S01]  /*3c80*/  @UP3 UMOV UR13, UR5 ;  /* 0x00000005000d3c82 */ /* 0x000fe20008000000 */
[----:B------:R-:W-:Y:S05]  /*3c90*/  BRA.U !UP0, `(.L_x_65) ;  /* 0x0000000108c07547 */ /* 0x000fea000b800000 */
[----:B------:R-:W-:Y:S02]  /*3ca0*/  UIMAD.WIDE.U32 UR10, UR13, UR51, URZ ;  /* 0x000000330d0a72a5 */ /* 0x000fe4000f8e00ff */
[----:B------:R-:W-:Y:S02]  /*3cb0*/  UP2UR UR12, UPR, URZ, 0x4 ;  /* 0x00000004ff0c7883 */ /* 0x000fe40008000000 */
[----:B------:R-:W-:Y:S02]  /*3cc0*/  UISETP.NE.AND UP2, UPT, UR50, 0x1, UPT ;  /* 0x000000013200788c */ /* 0x000fe4000bf45270 */
[----:B------:R-:W-:Y:S02]  /*3cd0*/  UIMAD.WIDE.U32 UR16, UR14, UR48, URZ ;  /* 0x000000300e1072a5 */ /* 0x000fe4000f8e00ff */
[----:B------:R-:W-:Y:S02]  /*3ce0*/  USEL UR4, UR37, UR45, !UP2 ;  /* 0x0000002d25047287 */ /* 0x000fe4000d000000 */
[----:B------:R-:W-:Y:S02]  /*3cf0*/  UISETP.NE.AND UP0, UPT, UR29, 0x1, UPT ;  /* 0x000000011d00788c */ /* 0x000fe4000bf05270 */
[----:B------:R-:W-:Y:S02]  /*3d00*/  UP2UR UR20, UPR, URZ, 0x2 ;  /* 0x00000002ff147883 */ /* 0x000fe40008000000 */
[----:B------:R-:W-:Y:S02]  /*3d10*/  UISETP.NE.AND UP1, UPT, UR21, 0x1, UPT ;  /* 0x000000011500788c */ /* 0x000fe4000bf25270 */
[----:B---3--:R-:W-:Y:S02]  /*3d20*/  UIMAD.WIDE.U32 UR18, UR4, UR22, URZ ;  /* 0x00000016041272a5 */ /* 0x008fe4000f8e00ff */
[----:B------:R-:W-:Y:S01]  /*3d30*/  USEL UR8, UR44, UR52, !UP0 ;  /* 0x000000342c087287 */ /* 0x000fe2000c000000 */
[----:B------:R-:W-:Y:S02]  /*3d40*/  UMOV UR5, UR11 ;  /* 0x0000000b00057c82 */ /* 0x000fe40008000000 */
[----:B------:R-:W-:Y:S02]  /*3d50*/  USHF.R.U32.HI UR7, URZ, UR56, UR5 ;  /* 0x00000038ff077299 */ /* 0x000fe40008011605 */
[----:B------:R-:W-:Y:S02]  /*3d60*/  UIMAD.WIDE.U32 UR24, UR8, UR22, URZ ;  /* 0x00000016081872a5 */ /* 0x000fe4000f8e00ff */
[----:B------:R-:W-:Y:S02]  /*3d70*/  USEL UR7, UR13, UR7, !UP2 ;  /* 0x000000070d077287 */ /* 0x000fe4000d000000 */
[----:B------:R-:W-:Y:S02]  /*3d80*/  UISETP.NE.AND UP2, UPT, UR12, URZ, UPT ;  /* 0x000000ff0c00728c */ /* 0x000fe4000bf45270 */
[----:B------:R-:W-:Y:S01]  /*3d90*/  UIMAD.WIDE.U32 UR10, UR7, UR22, URZ ;  /* 0x00000016070a72a5 */ /* 0x000fe2000f8e00ff */
[----:B------:R-:W-:Y:S02]  /*3da0*/  UMOV UR5, UR17 ;  /* 0x0000001100057c82 */ /* 0x000fe40008000000 */
[----:B------:R-:W-:Y:S03]  /*3db0*/  USHF.R.U32.HI UR9, URZ, UR49, UR5 ;  /* 0x00000031ff097299 */ /* 0x000fe60008011605 */
[----:B------:R-:W-:Y:S02]  /*3dc0*/  UMOV UR5, UR19 ;  /* 0x0000001300057c82 */ /* 0x000fe40008000000 */
[----:B------:R-:W-:Y:S03]  /*3dd0*/  @UP1 USHF.R.U32.HI UR4, URZ, UR23, UR5 ;  /* 0x00000017ff041299 */ /* 0x000fe60008011605 */
[----:B------:R-:W-:Y:S01]  /*3de0*/  UMOV UR5, UR25 ;  /* 0x0000001900057c82 */ /* 0x000fe20008000000 */
[----:B------:R-:W-:Y:S02]  /*3df0*/  UIMAD UR4, UR21, UR4, URZ ;  /* 0x00000004150472a4 */ /* 0x000fe4000f8e02ff */
[----:B------:R-:W-:Y:S02]  /*3e00*/  @UP1 USHF.R.U32.HI UR8, URZ, UR23, UR5 ;  /* 0x00000017ff081299 */ /* 0x000fe40008011605 */
[----:B------:R-:W-:Y:S02]  /*3e10*/  USEL UR5, UR14, UR9, !UP0 ;  /* 0x000000090e057287 */ /* 0x000fe4000c000000 */
[----:B------:R-:W-:Y:S02]  /*3e20*/  UIMAD UR9, UR21, UR8, URZ ;  /* 0x00000008150972a4 */ /* 0x000fe4000f8e02ff */
[----:B------:R-:W-:Y:S03]  /*3e30*/  UISETP.GE.AND UP0, UPT, UR7, UR4, UPT ;  /* 0x000000040700728c */ /* 0x000fe6000bf06270 */
[----:B------:R-:W-:Y:S01]  /*3e40*/  UMOV UR4, UR11 ;  /* 0x0000000b00047c82 */ /* 0x000fe20008000000 */
[----:B------:R-:W-:Y:S02]  /*3e50*/  UISETP.GE.OR UP0, UPT, UR5, UR9, UP0 ;  /* 0x000000090500728c */ /* 0x000fe40008706670 */
[----:B------:R-:W-:Y:S02]  /*3e60*/  USHF.R.U32.HI UR4, URZ, UR23, UR4 ;  /* 0x00000017ff047299 */ /* 0x000fe40008011604 */
[----:B------:R-:W-:Y:S02]  /*3e70*/  UIMAD.WIDE.U32 UR10, UR5, UR22, URZ ;  /* 0x00000016050a72a5 */ /* 0x000fe4000f8e00ff */
[----:B------:R-:W-:Y:S04]  /*3e80*/  USEL UR12, UR7, UR4, !UP1 ;  /* 0x00000004070c7287 */ /* 0x000fe8000c800000 */
[----:B------:R-:W-:Y:S01]  /*3e90*/  UIADD3 UR9, UPT, UPT, -UR12, URZ, URZ ;  /* 0x000000ff0c097290 */ /* 0x000fe2000fffe1ff */
[----:B------:R-:W-:Y:S02]  /*3ea0*/  @!UP0 UMOV UR4, UR11 ;  /* 0x0000000b00048c82 */ /* 0x000fe40008000000 */
[----:B------:R-:W-:Y:S02]  /*3eb0*/  @!UP0 USHF.R.U32.HI UR4, URZ, UR23, UR4 ;  /* 0x00000017ff048299 */ /* 0x000fe40008011604 */
[----:B------:R-:W-:Y:S02]  /*3ec0*/  UIMAD UR9, UR21, UR9, UR7 ;  /* 0x00000009150972a4 */ /* 0x000fe4000f8e0207 */
[----:B------:R-:W-:Y:S02]  /*3ed0*/  @!UP0 USEL UR4, UR5, UR4, !UP1 ;  /* 0x0000000405048287 */ /* 0x000fe4000c800000 */
[----:B------:R-:W-:Y:S02]  /*3ee0*/  UISETP.NE.AND UP1, UPT, UR20, URZ, UPT ;  /* 0x000000ff1400728c */ /* 0x000fe4000bf25270 */
[----:B------:R-:W-:Y:S02]  /*3ef0*/  @!UP0 UIMAD UR8, UR8, UR9, UR4 ;  /* 0x00000009080882a4 */ /* 0x000fe4000f8e0204 */
[----:B------:R-:W-:Y:S02]  /*3f00*/  @!UP0 UIADD3 UR10, UPT, UPT, UR12, -UR4, URZ ;  /* 0x800000040c0a8290 */ /* 0x000fe4000fffe0ff */
[----:B------:R-:W-:Y:S02]  /*3f10*/  UIADD3 UR9, UPT, UPT, -UR7, URZ, URZ ;  /* 0x000000ff07097290 */ /* 0x000fe4000fffe1ff */
[----:B------:R-:W-:Y:S02]  /*3f20*/  UIADD3 UR4, UPT, UPT, -UR5, URZ, URZ ;  /* 0x000000ff05047290 */ /* 0x000fe4000fffe1ff */
[----:B------:R-:W-:Y:S03]  /*3f30*/  @!UP0 UIMAD UR7, UR10, UR21, UR5 ;  /* 0x000000150a0782a4 */ /* 0x000fe6000f8e0205 */
[----:B------:R-:W-:Y:S01]  /*3f40*/  @!UP0 UMOV UR5, UR8 ;  /* 0x0000000800058c82 */ /* 0x000fe20008000000 */
[----:B------:R-:W-:Y:S02]  /*3f50*/  UIMAD UR8, UR29, UR4, UR14 ;  /* 0x000000041d0872a4 */ /* 0x000fe4000f8e020e */
[----:B------:R-:W-:Y:S02]  /*3f60*/  UIMAD UR4, UR50, UR9, UR13 ;  /* 0x00000009320472a4 */ /* 0x000fe4000f8e020d */
[----:B------:R-:W-:Y:S02]  /*3f70*/  UIMAD UR14, UR5, UR29, UR8 ;  /* 0x0000001d050e72a4 */ /* 0x000fe4000f8e0208 */
[----:B------:R-:W-:Y:S11]  /*3f80*/  UIMAD UR13, UR7, UR50, UR4 ;  /* 0x00000032070d72a4 */ /* 0x000ff6000f8e0204 */
[----:B------:R-:W-:Y:S01]  /*3f90*/  @!UPT UIADD3 URZ, UPT, UPT, URZ, URZ, URZ ;  /* 0x000000fffffff290 */ /* 0x000fe2000fffe0ff */
.L_x_65:
[----:B------:R-:W2:Y:S01]  /*3fa0*/  @!UP4 LDCU.128 UR16, c[0x0][0xb10] ;  /* 0x00016200ff10c7ac */ /* 0x000ea20008000c00 */
[----:B------:R-:W-:Y:S04]  /*3fb0*/  ISETP.NE.U32.AND P0, PT, RZ, UR42, PT ;  /* 0x0000002aff007c0c */ /* 0x000fe8000bf05070 */
[----:B------:R-:W-:Y:S01]  /*3fc0*/  ISETP.NE.AND.EX P0, PT, RZ, UR43, PT, P0 ;  /* 0x0000002bff007c0c */ /* 0x000fe2000bf05300 */
[----:B------:R-:W4:Y:S01]  /*3fd0*/  @!UP4 LDCU UR5, c[0x0][0xb0c] ;  /* 0x00016180ff05c7ac */ /* 0x000f220008000800 */
[----:B--2---:R-:W-:Y:S02]  /*3fe0*/  UIMAD.WIDE.U32 UR8, UR14, UR16, URZ ;  /* 0x000000100e0872a5 */ /* 0x004fe4000f8e00ff */
[----:B------:R-:W-:Y:S05]  /*3ff0*/  UIMAD.WIDE.U32 UR10, UR13, UR19, URZ ;  /* 0x000000130d0a72a5 */ /* 0x000fea000f8e00ff */
[----:B------:R-:W-:Y:S01]  /*4000*/  @!UP4 UMOV UR4, UR9 ;  /* 0x000000090004cc82 */ /* 0x000fe20008000000 */
[----:B----4-:R-:W-:Y:S02]  /*4010*/  @!UP4 UISETP.NE.AND UP0, UPT, UR5, 0x1, UPT ;  /* 0x000000010500c88c */ /* 0x010fe4000bf05270 */
[----:B------:R-:W-:Y:S01]  /*4020*/  @!UP4 USHF.R.U32.HI UR4, URZ, UR17, UR4 ;  /* 0x00000011ff04c299 */ /* 0x000fe20008011604 */
[----:B------:R-:W-:Y:S03]  /*4030*/  @!UP4 UMOV UR7, UR11 ;  /* 0x0000000b0007cc82 */ /* 0x000fe60008000000 */
[----:B------:R-:W-:Y:S02]  /*4040*/  @!UP4 USEL UR8, UR14, UR4, !UP0 ;  /* 0x000000040e08c287 */ /* 0x000fe4000c000000 */
[----:B------:R-:W-:Y:S05]  /*4050*/  @!UP4 UISETP.NE.AND UP0, UPT, UR18, 0x1, UPT ;  /* 0x000000011200c88c */ /* 0x000fea000bf05270 */
[----:B------:R-:W2:Y:S02]  /*4060*/  @!UP4 LDCU UR4, c[0x0][0xb20] ;  /* 0x00016400ff04c7ac */ /* 0x000ea40008000800 */
[----:B--2---:R-:W-:Y:S04]  /*4070*/  @!UP4 USHF.R.U32.HI UR7, URZ, UR4, UR7 ;  /* 0x00000004ff07c299 */ /* 0x004fe80008011607 */
[----:B------:R-:W-:Y:S04]  /*4080*/  @!UP4 USEL UR7, UR13, UR7, !UP0 ;  /* 0x000000070d07c287 */ /* 0x000fe8000c000000 */
[----:B------:R-:W-:Y:S02]  /*4090*/  @!UP4 UIADD3 UR4, UPT, UPT, -UR8, UR7, URZ ;  /* 0x000000070804c290 */ /* 0x000fe4000fffe1ff */
[----:B------:R-:W-:Y:S02]  /*40a0*/  @!UP4 UIADD3 UR7, UPT, UPT, UR8, -UR7, URZ ;  /* 0x800000070807c290 */ /* 0x000fe4000fffe0ff */
[----:B------:R-:W-:Y:S02]  /*40b0*/  @!UP4 UIMAD UR14, UR4, UR5, UR14 ;  /* 0x00000005040ec2a4 */ /* 0x000fe4000f8e020e */
[----:B------:R-:W-:Y:S01]  /*40c0*/  @!UP4 UIMAD UR13, UR7, UR18, UR13 ;  /* 0x00000012070dc2a4 */ /* 0x000fe2000f8e020d */
[----:B------:R-:W-:Y:S11]  /*40d0*/  BRA.U UP1, `(.L_x_66) ;  /* 0x0000000101107547 */ /* 0x000ff6000b800000 */
[----:B------:R-:W-:Y:S04]  /*40e0*/  MOV R2, UR53 ;  /* 0x0000003500027c02 */ /* 0x000fe80008000f00 */
[----:B------:R-:W-:Y:S04]  /*40f0*/  SHF.L.U32 R2, R2, 0x1f, RZ ;  /* 0x0000001f02027819 */ /* 0x000fe800000006ff */
[----:B------:R-:W2:Y:S02]  /*4100*/  SYNCS.PHASECHK.TRANS64.TRYWAIT P1, [UR6+0x48], R2 ;  /* 0x00004802ff0075a7 */ /* 0x000ea40008021106 */
[----:B--2---:R-:W-:Y:S05]  /*4110*/  @!P1 BRA `(.L_x_67) ;  /* 0x0000008400049947 */ /* 0x004fea0003800000 */
.L_x_66:
[----:B------:R-:W-:Y:S05]  /*4120*/  BRA.U !UP6, `(.L_x_68) ;  /* 0x000000010e407547 */ /* 0x000fea000b800000 */
[----:B------:R-:W-:Y:S01]  /*4130*/  UPLOP3.LUT UP2, UPT, UPT, UPT, UP5, 0x80, 0x8 ;  /* 0x000000000008789c */ /* 0x000fe20003f4f050 */
[----:B-1----:R-:W-:Y:S01]  /*4140*/  IMAD.MOV.U32 R0, RZ, RZ, 0x1 ;  /* 0x00000001ff007424 */ /* 0x002fe200078e00ff */
[----:B------:R-:W1:Y:S04]  /*4150*/  LDCU.64 UR8, c[0x0][0x358] ;  /* 0x00006b00ff0877ac */ /* 0x000e680008000a00 */
[----:B------:R-:W-:Y:S05]  /*4160*/  PLOP3.LUT P1, PT, PT, PT, UP2, 0x80, 0x8 ;  /* 0x000000000008781c */ /* 0x000fea0003f2f028 */
[----:B------:R-:W2:Y:S01]  /*4170*/  @UP2 LDCU.64 UR4, c[0x0][0x888] ;  /* 0x00011100ff0427ac */ /* 0x000ea20008000a00 */
[----:B------:R-:W-:Y:S04]  /*4180*/  @UP2 UIMAD UR7, UR36, UR42, URZ ;  /* 0x0000002a240722a4 */ /* 0x000fe8000f8e02ff */
[----:B--2---:R-:W-:Y:S06]  /*4190*/  @UP2 UIMAD.WIDE UR4, UR7, 0x4, UR4 ;  /* 0x00000004070428a5 */ /* 0x004fec000f8e0204 */
[----:B------:R-:W-:Y:S02]  /*41a0*/  IMAD.U32 R2, RZ, RZ, UR4 ;  /* 0x00000004ff027e24 */ /* 0x000fe4000f8e00ff */
[----:B------:R-:W-:Y:S03]  /*41b0*/  IMAD.U32 R3, RZ, RZ, UR5 ;  /* 0x00000005ff037e24 */ /* 0x000fe6000f8e00ff */
[----:B------:R-:W2:Y:S02]  /*41c0*/  @!UP2 LDCU UR4, c[0x0][0x880] ;  /* 0x00011000ff04a7ac */ /* 0x000ea40008000800 */
[----:B-1---5:R1:W5:Y:S02]  /*41d0*/  @P1 LDG.E R249, desc[UR8][R2.64] ;  /* 0x0000000802f91981 */ /* 0x022364000c1e1900 */
[----:B-1----:R-:W-:Y:S05]  /*41e0*/  HFMA2 R2, -RZ, RZ, 0, 5.9604644775390625e-08 ;  /* 0x00000001ff027431 */ /* 0x002fea00000001ff */
[----:B------:R-:W-:Y:S04]  /*41f0*/  @P1 PRMT R4, R2, 0x7610, R4 ;  /* 0x0000761002041816 */ /* 0x000fe80000000004 */
[----:B------:R-:W-:Y:S05]  /*4200*/  @!P1 PRMT R4, R0, 0x7610, R4 ;  /* 0x0000761000049816 */ /* 0x000fea0000000004 */
[----:B------:R4:W-:Y:S02]  /*4210*/  STL.S16 [R1+0x190], R4 ;  /* 0x0001900401007387 */ /* 0x0009e40000100600 */
[----:B--2-4-:R-:W-:Y:S07]  /*4220*/  @!P1 MOV R249, UR4 ;  /* 0x0000000400f99c02 */ /* 0x014fee0008000f00 */
.L_x_68:
[----:B-----5:R-:W-:Y:S01]  /*4230*/  @!P0 FSETP.EQ.AND P1, PT, R249, RZ, PT ;  /* 0x000000fff900820b */ /* 0x020fe20003f22000 */
[----:B------:R-:W-:Y:S01]  /*4240*/  @!UPT UIADD3 URZ, UPT, UPT, URZ, URZ, URZ ;  /* 0x000000fffffff290 */ /* 0x000fe2000fffe0ff */
[----:B------:R-:W-:Y:S11]  /*4250*/  @!P0 BRA `(.L_x_69) ;  /* 0x00000000001c8947 */ /* 0x000ff60003800000 */
[----:B------:R-:W-:Y:S01]  /*4260*/  PLOP3.LUT P1, PT, PT, PT, UP2, 0x80, 0x8 ;  /* 0x000000000008781c */ /* 0x000fe20003f2f028 */
[----:B-1----:R-:W2:Y:S03]  /*4270*/  LDL R0, [R1+0x190] ;  /* 0x0001900001007983 */ /* 0x002ea60000100800 */
[----:B------:R-:W-:Y:S02]  /*4280*/  PLOP3.LUT P1, PT, P1, PT, PT, 0x8, 0x80 ;  /* 0x000000000080781c */ /* 0x000fe40000f2e170 */
[----:B--2---:R-:W-:Y:S11]  /*4290*/  LOP3.LUT P0, RZ, R0, 0xff, RZ, 0xc0, !PT ;  /* 0x000000ff00ff7812 */ /* 0x004ff6000780c0ff */
[----:B------:R-:W-:Y:S02]  /*42a0*/  @!UPT UIADD3 URZ, UPT, UPT, URZ, URZ, URZ ;  /* 0x000000fffffff290 */ /* 0x000fe4000fffe0ff */
[----:B------:R-:W-:Y:S11]  /*42b0*/  @P0 FSETP.EQ.AND P1, PT, R249, RZ, PT ;  /* 0x000000fff900020b */ /* 0x000ff60003f22000 */
[----:B------:R-:W-:Y:S02]  /*42c0*/  @!UPT UIADD3 URZ, UPT, UPT, URZ, URZ, URZ ;  /* 0x000000fffffff290 */ /* 0x000fe4000fffe0ff */
.L_x_69:
[----:B------:R-:W-:Y:S01]  /*42d0*/  ULEA UR5, UR30, UR6, 0x3 ;  /* 0x000000061e057291 */ /* 0x000fe2000f8e18ff */
[----:B-1----:R-:W-:Y:S02]  /*42e0*/  SHF.L.U32 R0, R11, 0x1f, RZ ;  /* 0x0000001f0b007819 */ /* 0x002fe400000006ff */
[----:B------:R-:W-:Y:S01]  /*42f0*/  ELECT P0, URZ, PT ;  /* 0x0000000000ff782f */ /* 0x000fe20003800000 */
[----:B------:R-:W-:Y:S05]  /*4300*/  VIADD R10, R10, 0x1 ;  /* 0x000000010a0a7836 */ /* 0x000fea0000000000 */
[----:B------:R-:W1:Y:S02]  /*4310*/  SYNCS.PHASECHK.TRANS64.TRYWAIT P2, [UR5+0x30], R0 ;  /* 0x00003000ff0075a7 */ /* 0x000e640008041105 */
[----:B-1----:R-:W-:Y:S05]  /*4320*/  @!P2 BRA `(.L_x_70) ;  /* 0x000000800098a947 */ /* 0x002fea0003800000 */
.L_x_126:
[----:B------:R-:W-:Y:S01]  /*4330*/  UIADD3 UR33, UPT, UPT, UR5, 0x20, URZ ;  /* 0x0000002005217890 */ /* 0x000fe2000fffe0ff */
[----:B------:R-:W-:Y:S01]  /*4340*/  PLOP3.LUT P0, PT, P1, P0, PT, 0xf2, 0x2f ;  /* 0x00000000002f781c */ /* 0x000fe20000f01e72 */
[----:B------:R-:W-:Y:S01]  /*4350*/  UMOV UR40, 0x0 ;  /* 0x0000000000287882 */ /* 0x000fe20000000000 */
[----:B------:R-:W-:Y:S01]  /*4360*/  UMOV UR41, 0x10000000 ;  /* 0x1000000000297882 */ /* 0x000fe20000000000 */
[----:B------:R-:W-:Y:S01]  /*4370*/  UMOV UR12, UR36 ;  /* 0x00000024000c7c82 */ /* 0x000fe20008000000 */
[----:B------:R-:W-:Y:S01]  /*4380*/  UMOV UR20, UR36 ;  /* 0x0000002400147c82 */ /* 0x000fe20008000000 */
[----:B------:R-:W-:Y:S01]  /*4390*/  UMOV UR28, UR36 ;  /* 0x00000024001c7c82 */ /* 0x000fe20008000000 */
[----:B------:R-:W-:Y:S01]  /*43a0*/  UMOV UR9, UR33 ;  /* 0x0000002100097c82 */ /* 0x000fe20008000000 */
[----:B------:R-:W-:Y:S01]  /*43b0*/  UMOV UR17, UR33 ;  /* 0x0000002100117c82 */ /* 0x000fe20008000000 */
[----:B------:R-:W-:Y:S01]  /*43c0*/  UMOV UR25, UR33 ;  /* 0x0000002100197c82 */ /* 0x000fe20008000000 */
[C---:B------:R-:W-:Y:S04]  /*43d0*/  ISETP.NE.AND P1, PT, R10.reuse, 0x2, PT ;  /* 0x000000020a00780c */ /* 0x040fe80003f25270 */
[----:B------:R-:W-:Y:S01]  /*43e0*/  VOTEU.ALL UP0, P0 ;  /* 0x0000000000ff7886 */ /* 0x000fe20000000000 */
[----:B-1----:R-:W-:Y:S02]  /*43f0*/  SEL R0, RZ, 0x1, P1 ;  /* 0x00000001ff007807 */ /* 0x002fe40000800000 */
[----:B------:R-:W-:Y:S02]  /*4400*/  SEL R10, R10, RZ, P1 ;  /* 0x000000ff0a0a7207 */ /* 0x000fe40000800000 */
[----:B------:R-:W-:Y:S01]  /*4410*/  @!UP0 UIADD3 UR38, UP1, UPT, UR54, 0x580, URZ ;  /* 0x0000058036268890 */ /* 0x000fe2000ff3e0ff */
[----:B------:R-:W-:Y:S01]  /*4420*/  LOP3.LUT R9, R9, R0, RZ, 0x3c, !PT ;  /* 0x0000000009097212 */ /* 0x000fe200078e3cff */
[----:B------:R-:W-:Y:S02]  /*4430*/  @!UP0 UIMAD UR4, UR30, 0xe000, UR6 ;  /* 0x0000e0001e0488a4 */ /* 0x000fe4000f8e0206 */
[----:B------:R-:W-:Y:S02]  /*4440*/  @!UP0 UIADD3.X UR39, UPT, UPT, URZ, UR55, URZ, UP1, !UPT ;  /* 0x00000037ff278290 */ /* 0x000fe40008ffe4ff */
[----:B------:R-:W-:Y:S02]  /*4450*/  @!UP0 USHF.L.U32 UR35, UR46, 0x7, URZ ;  /* 0x000000072e238899 */ /* 0x000fe400080006ff */
[----:B------:R-:W-:Y:S02]  /*4460*/  @!UP0 UIMAD UR34, UR47, 0xe0, URZ ;  /* 0x000000e02f2288a4 */ /* 0x000fe4000f8e02ff */
[----:B------:R-:W-:Y:S01]  /*4470*/  @!UP0 UIADD3 UR32, UPT, UPT, UR4, 0x200, URZ ;  /* 0x0000020004208890 */ /* 0x000fe2000fffe0ff */
[----:B------:R-:W-:Y:S01]  /*4480*/  VOTEU.ALL UP1, P0 ;  /* 0x0000000000ff7886 */ /* 0x000fe20000020000 */
[----:B------:R-:W-:Y:S02]  /*4490*/  @!UP0 UIADD3 UR10, UPT, UPT, UR34, 0x20, URZ ;  /* 0x00000020220a8890 */ /* 0x000fe4000fffe0ff */
[----:B------:R-:W-:Y:S01]  /*44a0*/  @!UP0 UIADD3 UR8, UPT, UPT, UR4, 0x2200, URZ ;  /* 0x0000220004088890 */ /* 0x000fe2000fffe0ff */
[----:B------:R-:W-:Y:S01]  /*44b0*/  UMOV UR11, UR35 ;  /* 0x00000023000b7c82 */ /* 0x000fe20008000000 */
[----:B------:R-:W-:Y:S03]  /*44c0*/  @!UP0 UIADD3 UR18, UPT, UPT, UR34, 0x40, URZ ;  /* 0x0000004022128890 */ /* 0x000fe6000fffe0ff */
[----:B------:R1:W-:Y:S01]  /*44d0*/  @!UP1 UTMALDG.3D [UR32], [UR38], desc[UR40] ;  /* 0x00002820260095b4 */ /* 0x0003e20008011000 */
[----:B------:R-:W-:Y:S01]  /*44e0*/  VOTEU.ALL UP1, P0 ;  /* 0x0000000000ff7886 */ /* 0x000fe20000020000 */
[----:B------:R-:W-:Y:S01]  /*44f0*/  @!UP0 UIADD3 UR16, UPT, UPT, UR4, 0x4200, URZ ;  /* 0x0000420004108890 */ /* 0x000fe2000fffe0ff */
[----:B------:R-:W-:Y:S01]  /*4500*/  UMOV UR19, UR35 ;  /* 0x0000002300137c82 */ /* 0x000fe20008000000 */
[----:B------:R-:W-:Y:S02]  /*4510*/  @!UP0 UIADD3 UR26, UPT, UPT, UR34, 0x60, URZ ;  /* 0x00000060221a8890 */ /* 0x000fe4000fffe0ff */
[----:B------:R-:W-:Y:S01]  /*4520*/  @!UP0 UIADD3 UR24, UPT, UPT, UR4, 0x6200, URZ ;  /* 0x0000620004188890 */ /* 0x000fe2000fffe0ff */
[----:B------:R2:W-:Y:S01]  /*4530*/  @!UP1 UTMALDG.3D [UR8], [UR38], desc[UR40] ;  /* 0x00002808260095b4 */ /* 0x0005e20008011000 */
[----:B------:R-:W-:Y:S01]  /*4540*/  VOTEU.ALL UP1, P0 ;  /* 0x0000000000ff7886 */ /* 0x000fe20000020000 */
[----:B------:R-:W-:Y:S01]  /*4550*/  UMOV UR27, UR35 ;  /* 0x00000023001b7c82 */ /* 0x000fe20008000000 */
[----:B------:R-:W-:Y:S02]  /*4560*/  UIADD3 UR47, UPT, UPT, UR13, UR60, URZ ;  /* 0x0000003c0d2f7290 */ /* 0x000fe4000fffe0ff */
[----:B------:R-:W-:Y:S01]  /*4570*/  UIADD3 UR46, UPT, UPT, UR14, UR61, URZ ;  /* 0x0000003d0e2e7290 */ /* 0x000fe2000fffe0ff */
[----:B------:R4:W-:Y:S01]  /*4580*/  @!UP1 UTMALDG.3D [UR16], [UR38], desc[UR40] ;  /* 0x00002810260095b4 */ /* 0x0009e20008011000 */
[----:B------:R-:W-:Y:S05]  /*4590*/  VOTEU.ALL UP1, P0 ;  /* 0x0000000000ff7886 */ /* 0x000fea0000020000 */
[----:B------:R-:W-:Y:S01]  /*45a0*/  @!UP1 UTMALDG.3D [UR24], [UR38], desc[UR40] ;  /* 0x00002818260095b4 */ /* 0x000fe20008011000 */
[----:B------:R-:W-:Y:S01]  /*45b0*/  VOTEU.ALL UP1, P0 ;  /* 0x0000000000ff7886 */ /* 0x000fe20000020000 */
[----:B-1----:R-:W-:Y:S01]  /*45c0*/  UMOV UR36, UR31 ;  /* 0x0000001f00247c82 */ /* 0x002fe20008000000 */
[----:B--2---:R-:W-:Y:S02]  /*45d0*/  @!UP0 UIADD3 UR10, UPT, UPT, UR34, 0x80, URZ ;  /* 0x00000080220a8890 */ /* 0x004fe4000fffe0ff */
[----:B------:R-:W-:Y:S02]  /*45e0*/  @!UP0 UIADD3 UR8, UPT, UPT, UR4, 0x8200, URZ ;  /* 0x0000820004088890 */ /* 0x000fe4000fffe0ff */
[----:B----4-:R-:W-:Y:S02]  /*45f0*/  @!UP0 UIADD3 UR18, UPT, UPT, UR34, 0xa0, URZ ;  /* 0x000000a022128890 */ /* 0x010fe4000fffe0ff */
[----:B------:R-:W-:Y:S05]  /*4600*/  @!UP0 UIADD3 UR16, UPT, UPT, UR4, 0xa200, URZ ;  /* 0x0000a20004108890 */ /* 0x000fea000fffe0ff */
[----:B------:R1:W-:Y:S01]  /*4610*/  @!UP1 UTMALDG.3D [UR8], [UR38], desc[UR40] ;  /* 0x00002808260095b4 */ /* 0x0003e20008011000 */
[----:B------:R-:W-:Y:S02]  /*4620*/  UPLOP3.LUT UP1, UPT, UPT, UPT, UPT, 0x80, 0x8 ;  /* 0x000000000008789c */ /* 0x000fe40003f2f070 */
[----:B-1----:R-:W-:Y:S02]  /*4630*/  @!UP0 UIADD3 UR10, UPT, UPT, UR34, 0xc0, URZ ;  /* 0x000000c0220a8890 */ /* 0x002fe4000fffe0ff */
[----:B------:R-:W-:Y:S01]  /*4640*/  @!UP0 UIADD3 UR8, UPT, UPT, UR4, 0xc200, URZ ;  /* 0x0000c20004088890 */ /* 0x000fe2000fffe0ff */
[----:B------:R-:W-:Y:S01]  /*4650*/  VOTEU.ALL UP0, P0 ;  /* 0x0000000000ff7886 */ /* 0x000fe20000000000 */
[----:B------:R-:W-:Y:S04]  /*4660*/  UIADD3 UR4, UPT, UPT, UR30, 0x1, URZ ;  /* 0x000000011e047890 */ /* 0x000fe8000fffe0ff */
[----:B------:R2:W-:Y:S01]  /*4670*/  @!UP0 UTMALDG.3D [UR16], [UR38], desc[UR40] ;  /* 0x00002810260085b4 */ /* 0x0005e20008011000 */
[----:B------:R-:W-:Y:S04]  /*4680*/  UISETP.NE.AND UP0, UPT, UR4, 0x2, UPT ;  /* 0x000000020400788c */ /* 0x000fe8000bf05270 */
[----:B------:R-:W-:Y:S02]  /*4690*/  USEL UR7, URZ, 0x1, UP0 ;  /* 0x00000001ff077887 */ /* 0x000fe40008000000 */
[----:B------:R-:W-:Y:S02]  /*46a0*/  USEL UR30, UR4, URZ, UP0 ;  /* 0x000000ff041e7287 */ /* 0x000fe40008000000 */
[----:B------:R-:W-:Y:S01]  /*46b0*/  VOTEU.ALL UP0, P0 ;  /* 0x0000000000ff7886 */ /* 0x000fe20000000000 */
[----:B------:R-:W-:Y:S01]  /*46c0*/  UPRMT UR4, UR15, 0x654, UR33 ;  /* 0x000006540f047896 */ /* 0x000fe20008000021 */
[----:B------:R-:W-:Y:S03]  /*46d0*/  LOP3.LUT R11, R11, UR7, RZ, 0x3c, !PT ;  /* 0x000000070b0b7c12 */ /* 0x000fe6000f8e3cff */
[----:B------:R2:W-:Y:S01]  /*46e0*/  @!UP0 UTMALDG.3D [UR8], [UR38], desc[UR40] ;  /* 0x00002808260085b4 */ /* 0x0005e20008011000 */
[----:B------:R2:W-:Y:S04]  /*46f0*/  @!P0 SYNCS.ARRIVE.TRANS64.RED.A0TR RZ, [UR5+0x20], R8 ;  /* 0x00002008ffff89a7 */ /* 0x0005e80008300405 */
[----:B------:R-:W-:Y:S01]  /*4700*/  SYNCS.ARRIVE.TRANS64.RED.A1T0 RZ, [UR4], RZ ;  /* 0x000000ffffff79a7 */ /* 0x000fe20008100404 */
[----:B------:R-:W-:Y:S05]  /*4710*/  BRA.U UP3, `(.L_x_71) ;  /* 0xfffffff103e47547 */ /* 0x000fea000b83ffff */
[----:B------:R-:W-:Y:S01]  /*4720*/  UIADD3 UR6, UPT, UPT, UR6, 0x30, URZ ;  /* 0x0000003006067890 */ /* 0x000fe2000fffe0ff */
[----:B------:R-:W-:-:S03]  /*4730*/  SHF.L.U32 R2, R11, 0x1f, RZ ;  /* 0x0000001f0b027819 */ /* 0x000fc600000006ff */
[----:B------:R-:W-:-:S09]  /*4740*/  ULEA UR4, UR30, UR6, 0x3 ;  /* 0x000000061e047291 */ /* 0x000fd2000f8e18ff */
[----:B------:R-:W1:Y:S02]  /*4750*/  SYNCS.PHASECHK.TRANS64.TRYWAIT P0, [UR4], R2 ;  /* 0x00000002ff0075a7 */ /* 0x000e640008001104 */
[----:B-1----:R-:W-:Y:S05]  /*4760*/  @!P0 BRA `(.L_x_72) ;  /* 0x0000007c00a08947 */ /* 0x002fea0003800000 */
.L_x_128:
        /* <DEDUP_REMOVED lines=8> */
.L_x_73:
[----:B-1----:R1:W4:Y:S02]  /*47f0*/  SYNCS.PHASECHK.TRANS64.TRYWAIT P0, [R0+URZ], R2 ;  /* 0x00000002000075a7 */ /* 0x00232400080011ff */
[----:B----4-:R-:W-:Y:S05]  /*4800*/  @!P0 NANOSLEEP.SYNCS 0x989680 ;  /* 0x009896800000895d */ /* 0x010fea0003900000 */
[----:B------:R-:W4:Y:S02]  /*4810*/  @!P0 SYNCS.PHASECHK.TRANS64 P0, [R0+URZ], R2 ;  /* 0x00000002000085a7 */ /* 0x000f2400080010ff */
[----:B--234-:R-:W-:Y:S05]  /*4820*/  @P0 EXIT ;  /* 0x000000000000094d */ /* 0x01cfea0003800000 */
[----:B------:R-:W-:Y:S05]  /*4830*/  BRA `(.L_x_73) ;  /* 0xfffffffc00ec7947 */ /* 0x000fea000383ffff */
.L_x_63:
[----:B------:R-:W-:-:S06]  /*4840*/  UISETP.GE.AND UP0, UPT, UR18, 0x4, UPT ;  /* 0x000000041200788c */ /* 0x000fcc000bf06270 */
[----:B------:R-:W-:-:S13]  /*4850*/  PLOP3.LUT P0, PT, PT, PT, UP0, 0x80, 0x8 ;  /* 0x000000000008781c */ /* 0x000fda0003f0f008 */
[----:B-1----:R-:W-:Y:S05]  /*4860*/  @!P0 EXIT ;  /* 0x000000000000894d */ /* 0x002fea0003800000 */
[----:B------:R-:W-:Y:S01]  /*4870*/  BAR.SYNC.DEFER_BLOCKING 0x6, 0xa0 ;  /* 0x0182800000007b1d */ /* 0x000fe20000010000 */
[----:B------:R-:W-:-:S05]  /*4880*/  IMAD.U32 R2, R2, 0x10000, RZ ;  /* 0x0001000002027824 */ /* 0x000fca00078e00ff */
[----:B------:R-:W-:Y:S01]  /*4890*/  UMOV UR4, 0x400 ;  /* 0x0000040000047882 */ /* 0x000fe20000000000 */
[----:B------:R-:W-:Y:S01]  /*48a0*/  LOP3.LUT R2, R2, 0x600000, RZ, 0xc0, !PT ;  /* 0x0060000002027812 */ /* 0x000fe200078ec0ff */
[----:B------:R-:W-:Y:S01]  /*48b0*/  ULEA UR4, UR15, UR4, 0x18 ;  /* 0x000000040f047291 */ /* 0x000fe2000f8ec0ff */
[----:B------:R-:W1:Y:S01]  /*48c0*/  LDCU UR41, c[0x0][0xb0c] ;  /* 0x00016180ff2977ac */ /* 0x000e620008000800 */
[----:B------:R-:W2:Y:S01]  /*48d0*/  LDCU UR40, c[0x0][0xb30] ;  /* 0x00016600ff2877ac */ /* 0x000ea20008000800 */
[----:B------:R-:W3:Y:S01]  /*48e0*/  LDCU.64 UR62, c[0x0][0x888] ;  /* 0x00011100ff3e77ac */ /* 0x000ee20008000a00 */
[----:B------:R-:W4:Y:S05]  /*48f0*/  LDCU.64 UR42, c[0x0][0xb28] ;  /* 0x00016500ff2a77ac */ /* 0x000f2a0008000a00 */
[----:B------:R-:W1:Y:S01]  /*4900*/  LDS R0, [UR4+0xe0] ;  /* 0x0000e004ff007984 */ /* 0x000e620008000800 */
[----:B------:R-:W1:Y:S01]  /*4910*/  LDCU.128 UR56, c[0x0][0xb10] ;  /* 0x00016200ff3877ac */ /* 0x000e620008000c00 */
[----:B------:R-:W-:Y:S01]  /*4920*/  UMOV UR53, 0x1 ;  /* 0x0000000100357882 */ /* 0x000fe20000000000 */
[----:B------:R-:W-:Y:S01]  /*4930*/  UMOV UR45, URZ ;  /* 0x000000ff002d7c82 */ /* 0x000fe20008000000 */
[----:B------:R-:W-:Y:S01]  /*4940*/  UMOV UR52, URZ ;  /* 0x000000ff00347c82 */ /* 0x000fe20008000000 */
[----:B------:R-:W-:Y:S01]  /*4950*/  UMOV UR18, URZ ;  /* 0x000000ff00127c82 */ /* 0x000fe20008000000 */
[----:B------:R-:W-:Y:S01]  /*4960*/  UMOV UR51, URZ ;  /* 0x000000ff00337c82 */ /* 0x000fe20008000000 */
[----:B------:R-:W-:Y:S01]  /*4970*/  UMOV UR44, URZ ;  /* 0x000000ff002c7c82 */ /* 0x000fe20008000000 */
[----:B------:R-:W-:Y:S01]  /*4980*/  UMOV UR50, URZ ;  /* 0x000000ff00327c82 */ /* 0x000fe20008000000 */
[----:B------:R-:W-:Y:S01]  /*4990*/  UMOV UR49, URZ ;  /* 0x000000ff00317c82 */ /* 0x000fe20008000000 */
[----:B-1234-:R-:W-:-:S07]  /*49a0*/  IADD3 R2, PT, PT, R0, R2, RZ ;  /* 0x0000000200027210 */ /* 0x01efce0007ffe0ff */
.L_x_99:
[----:B-1----:R-:W1:Y:S01]  /*49b0*/  S2UR UR4, SR_CgaCtaId ;  /* 0x00000000000479c3 */ /* 0x002e620000008800 */
[----:B------:R-:W-:Y:S01]  /*49c0*/  UMOV UR5, 0x400 ;  /* 0x0000040000057882 */ /* 0x000fe20000000000 */
[----:B------:R-:W-:Y:S04]  /*49d0*/  MOV R3, UR51 ;  /* 0x0000003300037c02 */ /* 0x000fe80008000f00 */
[----:B------:R-:W-:Y:S01]  /*49e0*/  SHF.L.U32 R3, R3, 0x1f, RZ ;  /* 0x0000001f03037819 */ /* 0x000fe200000006ff */
[----:B-1----:R-:W-:Y:S04]  /*49f0*/  ULEA UR39, UR4, UR5, 0x18 ;  /* 0x0000000504277291 */ /* 0x002fe8000f8ec0ff */
[----:B------:R-:W-:Y:S09]  /*4a00*/  ULEA UR4, UR18, UR39, 0x3 ;  /* 0x0000002712047291 */ /* 0x000ff2000f8e18ff */
[----:B------:R-:W1:Y:S02]  /*4a10*/  SYNCS.PHASECHK.TRANS64.TRYWAIT P0, [UR4+0x50], R3 ;  /* 0x00005003ff0075a7 */ /* 0x000e640008001104 */
[----:B-12--5:R-:W-:Y:S05]  /*4a20*/  @!P0 BRA `(.L_x_74) ;  /* 0x0000007c00088947 */ /* 0x026fea0003800000 */
.L_x_130:
[----:B------:R-:W-:Y:S02]  /*4a30*/  ULEA UR5, UR18, UR39, 0x4 ;  /* 0x0000002712057291 */ /* 0x000fe4000f8e20ff */
[----:B------:R-:W-:Y:S01]  /*4a40*/  UIADD3 UR4, UPT, UPT, UR4, 0x60, URZ ;  /* 0x0000006004047890 */ /* 0x000fe2000fffe0ff */
[----:B------:R-:W2:Y:S03]  /*4a50*/  LDCU UR10, c[0x0][0xb24] ;  /* 0x00016480ff0a77ac */ /* 0x000ea60008000800 */
[----:B------:R-:W-:Y:S03]  /*4a60*/  UPRMT UR4, URZ, 0x654, UR4 ;  /* 0x00000654ff047896 */ /* 0x000fe60008000004 */
[----:B------:R-:W3:Y:S01]  /*4a70*/  LDS.128 R4, [UR5+0xc0] ;  /* 0x0000c005ff047984 */ /* 0x000ee20008000c00 */
[----:B------:R-:W-:Y:S01]  /*4a80*/  @!PT LDS RZ, [RZ] ;  /* 0x00000000fffff984 */ /* 0x000fe20000000800 */
[----:B------:R-:W-:Y:S01]  /*4a90*/  @!PT LDS RZ, [RZ] ;  /* 0x00000000fffff984 */ /* 0x000fe20000000800 */
[----:B------:R-:W-:Y:S01]  /*4aa0*/  @!PT LDS RZ, [RZ] ;  /* 0x00000000fffff984 */ /* 0x000fe20000000800 */
[----:B------:R-:W-:Y:S01]  /*4ab0*/  @!PT LDS RZ, [RZ] ;  /* 0x00000000fffff984 */ /* 0x000fe20000000800 */
[----:B------:R4:W-:Y:S07]  /*4ac0*/  MEMBAR.ALL.CTA ;  /* 0x0000000000007992 */ /* 0x0009ee0000008000 */
[----:B----4-:R-:W4:Y:S02]  /*4ad0*/  FENCE.VIEW.ASYNC.S ;  /* 0x00000000000073c6 */ /* 0x010f240000000000 */
[----:B----4-:R-:W-:Y:S01]  /*4ae0*/  SYNCS.ARRIVE.TRANS64.RED.A1T0 RZ, [UR4], RZ ;  /* 0x000000ffffff79a7 */ /* 0x010fe20008100404 */
[----:B---3--:R-:W-:Y:S11]  /*4af0*/  LOP3.LUT P0, RZ, R6, 0x1, RZ, 0xc0, !PT ;  /* 0x0000000106ff7812 */ /* 0x008ff6000780c0ff */
[----:B------:R-:W-:Y:S02]  /*4b00*/  @!UPT UIADD3 URZ, UPT, UPT, URZ, URZ, URZ ;  /* 0x000000fffffff290 */ /* 0x000fe4000fffe0ff */
[----:B------:R-:W-:Y:S01]  /*4b10*/  VOTEU.ANY UP0, P0 ;  /* 0x0000000000ff7886 */ /* 0x000fe20000000100 */
[----:B------:R-:W-:Y:S01]  /*4b20*/  PLOP3.LUT P3, PT, PT, PT, UP0, 0x80, 0x8 ;  /* 0x000000000008781c */ /* 0x000fe20003f6f008 */
[----:B------:R-:W-:Y:S01]  /*4b30*/  UP2UR UR54, UPR, URZ, 0x1 ;  /* 0x00000001ff367883 */ /* 0x000fe20008000000 */
[----:B------:R-:W-:Y:S02]  /*4b40*/  PLOP3.LUT P1, PT, PT, PT, UP0, 0x80, 0x8 ;  /* 0x000000000008781c */ /* 0x000fe40003f2f008 */
[----:B------:R-:W-:Y:S02]  /*4b50*/  PLOP3.LUT P2, PT, PT, PT, UP0, 0x80, 0x8 ;  /* 0x000000000008781c */ /* 0x000fe40003f4f008 */
[----:B------:R-:W-:Y:S01]  /*4b60*/  PLOP3.LUT P0, PT, PT, PT, UP0, 0x80, 0x8 ;  /* 0x000000000008781c */ /* 0x000fe20003f0f008 */
[----:B--2---:R-:W-:Y:S06]  /*4b70*/  UISETP.GE.AND UP0, UPT, UR10, 0x1, UPT ;  /* 0x000000010a00788c */ /* 0x004fec000bf06270 */
[----:B-1----:R-:W-:Y:S02]  /*4b80*/  @P3 MOV R3, R4 ;  /* 0x0000000400033202 */ /* 0x002fe40000000f00 */
[----:B------:R-:W-:Y:S02]  /*4b90*/  @P1 LOP3.LUT R0, R5, 0xffff, RZ, 0xc0, !PT ;  /* 0x0000ffff05001812 */ /* 0x000fe400078ec0ff */
[----:B------:R-:W-:Y:S02]  /*4ba0*/  @P2 R2UR UR38, R3 ;  /* 0x00000000032622ca */ /* 0x000fe400000e0000 */
[----:B------:R-:W-:Y:S01]  /*4bb0*/  @P0 R2UR UR37, R0 ;  /* 0x00000000002502ca */ /* 0x000fe200000e0000 */
[----:B------:R-:W-:Y:S03]  /*4bc0*/  @!UPT UIADD3 URZ, UPT, UPT, URZ, URZ, URZ ;  /* 0x000000fffffff290 */ /* 0x000fe6000fffe0ff */
[----:B------:R-:W-:Y:S11]  /*4bd0*/  BRA.U !UP0, `(.L_x_75) ;  /* 0x0000000108cc7547 */ /* 0x000ff6000b800000 */
[----:B------:R-:W1:Y:S01]  /*4be0*/  LDCU UR6, c[0x0][0xb20] ;  /* 0x00016400ff0677ac */ /* 0x000e620008000800 */
[----:B------:R-:W2:Y:S01]  /*4bf0*/  LDCU UR7, c[0x0][0x370] ;  /* 0x00006e00ff0777ac */ /* 0x000ea20008000800 */
[----:B------:R-:W3:Y:S01]  /*4c00*/  LDCU UR4, c[0x0][0x374] ;  /* 0x00006e80ff0477ac */ /* 0x000ee20008000800 */
[----:B------:R-:W-:Y:S02]  /*4c10*/  UISETP.NE.AND UP0, UPT, UR58, 0x1, UPT ;  /* 0x000000013a00788c */ /* 0x000fe4000bf05270 */
[----:B------:R-:W-:Y:S02]  /*4c20*/  UIMAD.WIDE.U32 UR12, UR37, UR59, URZ ;  /* 0x0000003b250c72a5 */ /* 0x000fe4000f8e00ff */
[----:B------:R-:W-:Y:S02]  /*4c30*/  UISETP.NE.AND UP1, UPT, UR41, 0x1, UPT ;  /* 0x000000012900788c */ /* 0x000fe4000bf25270 */
[----:B------:R-:W-:Y:S02]  /*4c40*/  UISETP.NE.AND UP2, UPT, UR10, 0x1, UPT ;  /* 0x000000010a00788c */ /* 0x000fe4000bf45270 */
[----:B------:R-:W-:Y:S02]  /*4c50*/  UIMAD.WIDE.U32 UR16, UR38, UR56, URZ ;  /* 0x00000038261072a5 */ /* 0x000fe4000f8e00ff */
[----:B--2---:R-:W-:Y:S02]  /*4c60*/  UIMAD.WIDE.U32 UR14, UR7, UR56, URZ ;  /* 0x00000038070e72a5 */ /* 0x004fe4000f8e00ff */
[----:B---3--:R-:W-:Y:S07]  /*4c70*/  UIMAD.WIDE.U32 UR8, UR4, UR59, URZ ;  /* 0x0000003b040872a5 */ /* 0x008fee000f8e00ff */
[----:B------:R-:W-:Y:S02]  /*4c80*/  UMOV UR5, UR9 ;  /* 0x0000000900057c82 */ /* 0x000fe40008000000 */
[----:B-1----:R-:W-:Y:S03]  /*4c90*/  @UP0 USHF.R.U32.HI UR4, URZ, UR6, UR5 ;  /* 0x00000006ff040299 */ /* 0x002fe60008011605 */
[----:B------:R-:W-:Y:S01]  /*4ca0*/  UMOV UR5, UR13 ;  /* 0x0000000d00057c82 */ /* 0x000fe20008000000 */
[----:B------:R-:W-:Y:S02]  /*4cb0*/  UIMAD.WIDE.U32 UR8, UR4, UR42, URZ ;  /* 0x0000002a040872a5 */ /* 0x000fe4000f8e00ff */
[----:B------:R-:W-:Y:S03]  /*4cc0*/  USHF.R.U32.HI UR6, URZ, UR6, UR5 ;  /* 0x00000006ff067299 */ /* 0x000fe60008011605 */
[----:B------:R-:W-:Y:S01]  /*4cd0*/  UMOV UR5, UR15 ;  /* 0x0000000f00057c82 */ /* 0x000fe20008000000 */
[----:B------:R-:W-:Y:S02]  /*4ce0*/  USEL UR6, UR37, UR6, !UP0 ;  /* 0x0000000625067287 */ /* 0x000fe4000c000000 */
[----:B------:R-:W-:Y:S01]  /*4cf0*/  @UP1 USHF.R.U32.HI UR7, URZ, UR57, UR5 ;  /* 0x00000039ff071299 */ /* 0x000fe20008011605 */
[----:B------:R-:W-:Y:S02]  /*4d00*/  UMOV UR8, UR9 ;  /* 0x0000000900087c82 */ /* 0x000fe40008000000 */
[----:B------:R-:W-:Y:S01]  /*4d10*/  UMOV UR5, UR17 ;  /* 0x0000001100057c82 */ /* 0x000fe20008000000 */
[----:B------:R-:W-:Y:S02]  /*4d20*/  UIMAD.WIDE.U32 UR12, UR7, UR42, URZ ;  /* 0x0000002a070c72a5 */ /* 0x000fe4000f8e00ff */
[----:B------:R-:W-:Y:S02]  /*4d30*/  @UP2 USHF.R.U32.HI UR4, URZ, UR43, UR8 ;  /* 0x0000002bff042299 */ /* 0x000fe40008011608 */
[----:B------:R-:W-:Y:S02]  /*4d40*/  USHF.R.U32.HI UR5, URZ, UR57, UR5 ;  /* 0x00000039ff057299 */ /* 0x000fe40008011605 */
[----:B------:R-:W-:Y:S02]  /*4d50*/  UIMAD UR4, UR10, UR4, URZ ;  /* 0x000000040a0472a4 */ /* 0x000fe4000f8e02ff */
[----:B------:R-:W-:Y:S02]  /*4d60*/  USEL UR5, UR38, UR5, !UP1 ;  /* 0x0000000526057287 */ /* 0x000fe4000c800000 */
[----:B------:R-:W-:Y:S01]  /*4d70*/  UISETP.GE.AND UP0, UPT, UR6, UR4, UPT ;  /* 0x000000040600728c */ /* 0x000fe2000bf06270 */
[----:B------:R-:W-:Y:S01]  /*4d80*/  UMOV UR8, UR13 ;  /* 0x0000000d00087c82 */ /* 0x000fe20008000000 */
[----:B------:R-:W-:Y:S02]  /*4d90*/  UIMAD.WIDE.U32 UR12, UR6, UR42, URZ ;  /* 0x0000002a060c72a5 */ /* 0x000fe4000f8e00ff */
[----:B------:R-:W-:Y:S04]  /*4da0*/  @UP2 USHF.R.U32.HI UR7, URZ, UR43, UR8 ;  /* 0x0000002bff072299 */ /* 0x000fe80008011608 */
[----:B------:R-:W-:Y:S01]  /*4db0*/  UIMAD UR8, UR10, UR7, URZ ;  /* 0x000000070a0872a4 */ /* 0x000fe2000f8e02ff */
[----:B------:R-:W-:Y:S03]  /*4dc0*/  UMOV UR4, UR13 ;  /* 0x0000000d00047c82 */ /* 0x000fe60008000000 */
[----:B------:R-:W-:Y:S02]  /*4dd0*/  UISETP.GE.OR UP0, UPT, UR5, UR8, UP0 ;  /* 0x000000080500728c */ /* 0x000fe40008706670 */
[----:B------:R-:W-:Y:S02]  /*4de0*/  USHF.R.U32.HI UR4, URZ, UR43, UR4 ;  /* 0x0000002bff047299 */ /* 0x000fe40008011604 */
[----:B------:R-:W-:Y:S02]  /*4df0*/  UIMAD.WIDE.U32 UR8, UR5, UR42, URZ ;  /* 0x0000002a050872a5 */ /* 0x000fe4000f8e00ff */
[----:B------:R-:W-:Y:S02]  /*4e00*/  USEL UR12, UR6, UR4, !UP2 ;  /* 0x00000004060c7287 */ /* 0x000fe4000d000000 */
[----:B------:R-:W-:Y:S02]  /*4e10*/  UIADD3 UR8, UPT, UPT, -UR5, URZ, URZ ;  /* 0x000000ff05087290 */ /* 0x000fe4000fffe1ff */
[----:B------:R-:W-:Y:S01]  /*4e20*/  UIADD3 UR11, UPT, UPT, -UR12, URZ, URZ ;  /* 0x000000ff0c0b7290 */ /* 0x000fe2000fffe1ff */
[----:B------:R-:W-:Y:S01]  /*4e30*/  @!UP0 UMOV UR4, UR9 ;  /* 0x0000000900048c82 */ /* 0x000fe20008000000 */
[----:B------:R-:W-:Y:S02]  /*4e40*/  UIADD3 UR9, UPT, UPT, -UR6, URZ, URZ ;  /* 0x000000ff06097290 */ /* 0x000fe4000fffe1ff */
[----:B------:R-:W-:Y:S02]  /*4e50*/  @!UP0 USHF.R.U32.HI UR4, URZ, UR43, UR4 ;  /* 0x0000002bff048299 */ /* 0x000fe40008011604 */
[----:B------:R-:W-:Y:S02]  /*4e60*/  UIMAD UR11, UR10, UR11, UR6 ;  /* 0x0000000b0a0b72a4 */ /* 0x000fe4000f8e0206 */
[----:B------:R-:W-:Y:S04]  /*4e70*/  @!UP0 USEL UR4, UR5, UR4, !UP2 ;  /* 0x0000000405048287 */ /* 0x000fe8000d000000 */
[----:B------:R-:W-:Y:S02]  /*4e80*/  @!UP0 UIMAD UR11, UR7, UR11, UR4 ;  /* 0x0000000b070b82a4 */ /* 0x000fe4000f8e0204 */
[----:B------:R-:W-:Y:S02]  /*4e90*/  @!UP0 UIADD3 UR12, UPT, UPT, UR12, -UR4, URZ ;  /* 0x800000040c0c8290 */ /* 0x000fe4000fffe0ff */
[----:B------:R-:W-:Y:S02]  /*4ea0*/  UIMAD UR7, UR41, UR8, UR38 ;  /* 0x00000008290772a4 */ /* 0x000fe4000f8e0226 */
[----:B------:R-:W-:Y:S02]  /*4eb0*/  @!UP0 UIMAD UR6, UR12, UR10, UR5 ;  /* 0x0000000a0c0682a4 */ /* 0x000fe4000f8e0205 */
[----:B------:R-:W-:Y:S01]  /*4ec0*/  UIMAD UR4, UR58, UR9, UR37 ;  /* 0x000000093a0472a4 */ /* 0x000fe2000f8e0225 */
[----:B------:R-:W-:Y:S02]  /*4ed0*/  @!UP0 UMOV UR5, UR11 ;  /* 0x0000000b00058c82 */ /* 0x000fe40008000000 */
[----:B------:R-:W-:Y:S02]  /*4ee0*/  UIMAD UR38, UR5, UR41, UR7 ;  /* 0x00000029052672a4 */ /* 0x000fe4000f8e0207 */
[----:B------:R-:W-:Y:S11]  /*4ef0*/  UIMAD UR37, UR6, UR58, UR4 ;  /* 0x0000003a062572a4 */ /* 0x000ff6000f8e0204 */
[----:B------:R-:W-:Y:S01]  /*4f00*/  @!UPT UIADD3 URZ, UPT, UPT, URZ, URZ, URZ ;  /* 0x000000fffffff290 */ /* 0x000fe2000fffe0ff */
.L_x_75:
[----:B------:R-:W-:Y:S02]  /*4f10*/  UISETP.NE.AND UP0, UPT, UR40, 0x1, UPT ;  /* 0x000000012800788c */ /* 0x000fe4000bf05270 */
[----:B------:R-:W-:Y:S02]  /*4f20*/  UISETP.NE.AND UP1, UPT, UR54, URZ, UPT ;  /* 0x000000ff3600728c */ /* 0x000fe4000bf25270 */
[----:B------:R-:W-:Y:S04]  /*4f30*/  UIADD3 UR48, UPT, UPT, UR18, 0x1, URZ ;  /* 0x0000000112307890 */ /* 0x000fe8000fffe0ff */
[----:B------:R-:W-:Y:S02]  /*4f40*/  PLOP3.LUT P1, PT, PT, PT, UP1, 0x80, 0x8 ;  /* 0x000000000008781c */ /* 0x000fe40003f2f018 */
[----:B------:R-:W-:Y:S01]  /*4f50*/  PLOP3.LUT P0, PT, PT, PT, UP1, 0x80, 0x8 ;  /* 0x000000000008781c */ /* 0x000fe20003f0f018 */
[----:B------:R-:W1:Y:S01]  /*4f60*/  @!UP0 LDCU.128 UR12, c[0x0][0xb10] ;  /* 0x00016200ff0c87ac */ /* 0x000e620008000c00 */
[----:B------:R-:W2:Y:S09]  /*4f70*/  @!UP0 LDCU UR5, c[0x0][0xb0c] ;  /* 0x00016180ff0587ac */ /* 0x000eb20008000800 */
[----:B------:R-:W-:Y:S01]  /*4f80*/  @P1 SHF.R.U32.HI R4, RZ, 0x10, R5 ;  /* 0x00000010ff041819 */ /* 0x000fe20000011605 */
[----:B------:R-:W3:Y:S03]  /*4f90*/  @!UP0 LDCU UR10, c[0x0][0xb20] ;  /* 0x00016400ff0a87ac */ /* 0x000ee60008000800 */
[----:B------:R-:W-:Y:S01]  /*4fa0*/  @P0 R2UR UR55, R4 ;  /* 0x00000000043702ca */ /* 0x000fe200000e0000 */
[----:B-1----:R-:W-:Y:S02]  /*4fb0*/  UIMAD.WIDE.U32 UR8, UR38, UR12, URZ ;  /* 0x0000000c260872a5 */ /* 0x002fe4000f8e00ff */
[----:B------:R-:W-:Y:S02]  /*4fc0*/  UIMAD.WIDE.U32 UR6, UR37, UR15, URZ ;  /* 0x0000000f250672a5 */ /* 0x000fe4000f8e00ff */
[----:B------:R-:W-:Y:S03]  /*4fd0*/  @!UP0 UISETP.NE.AND UP1, UPT, UR14, 0x1, UPT ;  /* 0x000000010e00888c */ /* 0x000fe6000bf25270 */
[----:B------:R-:W-:Y:S01]  /*4fe0*/  @!UP0 UMOV UR4, UR9 ;  /* 0x0000000900048c82 */ /* 0x000fe20008000000 */
[----:B--2---:R-:W-:Y:S02]  /*4ff0*/  @!UP0 UISETP.NE.AND UP2, UPT, UR5, 0x1, UPT ;  /* 0x000000010500888c */ /* 0x004fe4000bf45270 */
[----:B------:R-:W-:Y:S01]  /*5000*/  @!UP0 USHF.R.U32.HI UR4, URZ, UR13, UR4 ;  /* 0x0000000dff048299 */ /* 0x000fe20008011604 */
[----:B------:R-:W-:Y:S02]  /*5010*/  @!UP0 UMOV UR6, UR7 ;  /* 0x0000000700068c82 */ /* 0x000fe40008000000 */
[----:B---3--:R-:W-:Y:S02]  /*5020*/  @!UP0 USHF.R.U32.HI UR6, URZ, UR10, UR6 ;  /* 0x0000000aff068299 */ /* 0x008fe40008011606 */
[----:B------:R-:W-:Y:S02]  /*5030*/  @!UP0 USEL UR7, UR38, UR4, !UP2 ;  /* 0x0000000426078287 */ /* 0x000fe4000d000000 */
[----:B------:R-:W-:Y:S04]  /*5040*/  @!UP0 USEL UR6, UR37, UR6, !UP1 ;  /* 0x0000000625068287 */ /* 0x000fe8000c800000 */
[----:B------:R-:W-:Y:S02]  /*5050*/  @!UP0 UIADD3 UR4, UPT, UPT, -UR7, UR6, URZ ;  /* 0x0000000607048290 */ /* 0x000fe4000fffe1ff */
[----:B------:R-:W-:Y:S02]  /*5060*/  @!UP0 UIADD3 UR6, UPT, UPT, UR7, -UR6, URZ ;  /* 0x8000000607068290 */ /* 0x000fe4000fffe0ff */
[----:B------:R-:W-:Y:S02]  /*5070*/  UIADD3 UR7, UPT, UPT, UR39, 0x200, URZ ;  /* 0x0000020027077890 */ /* 0x000fe4000fffe0ff */
[----:B------:R-:W-:Y:S02]  /*5080*/  @!UP0 UIMAD UR38, UR4, UR5, UR38 ;  /* 0x00000005042682a4 */ /* 0x000fe4000f8e0226 */
[----:B------:R-:W-:Y:S02]  /*5090*/  @!UP0 UIMAD UR37, UR6, UR14, UR37 ;  /* 0x0000000e062582a4 */ /* 0x000fe4000f8e0225 */
[----:B------:R-:W-:Y:S09]  /*50a0*/  ULOP3.LUT UP0, URZ, UR7, 0x1b0, URZ, 0xc0, !UPT ;  /* 0x000001b007ff7892 */ /* 0x000ff2000f80c0ff */
[----:B------:R-:W-:Y:S05]  /*50b0*/  BRA.U !UP0, `(.L_x_76) ;  /* 0x00000001087c7547 */ /* 0x000fea000b800000 */
[----:B------:R-:W1:Y:S01]  /*50c0*/  LDCU.64 UR8, c[0x4][0x80] ;  /* 0x01001000ff0877ac */ /* 0x000e620008000a00 */
[----:B------:R-:W-:Y:S01]  /*50d0*/  MOV R16, 0x0 ;  /* 0x0000000000107802 */ /* 0x000fe20000000f00 */
[----:B------:R-:W-:Y:S02]  /*50e0*/  HFMA2 R12, -RZ, RZ, 0, 5.9604644775390625e-08 ;  /* 0x00000001ff0c7431 */ /* 0x000fe400000001ff */
[----:B------:R-:W-:Y:S01]  /*50f0*/  IMAD.MOV.U32 R8, RZ, RZ, 0x70 ;  /* 0x00000070ff087424 */ /* 0x000fe200078e00ff */
[----:B------:R2:W3:Y:S01]  /*5100*/  LDC.64 R14, c[0x4][R16] ;  /* 0x01000000100e7b82 */ /* 0x0004e20000000a00 */
[----:B------:R-:W4:Y:S01]  /*5110*/  LDCU.64 UR6, c[0x4][0x88] ;  /* 0x01001100ff0677ac */ /* 0x000f220008000a00 */
[----:B------:R-:W-:Y:S01]  /*5120*/  IMAD.MOV.U32 R13, RZ, RZ, RZ ;  /* 0x000000ffff0d7224 */ /* 0x000fe200078e00ff */
[----:B------:R-:W2:Y:S01]  /*5130*/  LDCU.64 UR4, c[0x4][0x8] ;  /* 0x01000100ff0477ac */ /* 0x000ea20008000a00 */
[----:B-1----:R-:W-:Y:S01]  /*5140*/  MOV R5, UR9 ;  /* 0x0000000900057c02 */ /* 0x002fe20008000f00 */
[----:B------:R-:W-:Y:S01]  /*5150*/  IMAD.U32 R4, RZ, RZ, UR8 ;  /* 0x00000008ff047e24 */ /* 0x000fe2000f8e00ff */
[----:B----4-:R-:W-:Y:S01]  /*5160*/  MOV R7, UR7 ;  /* 0x0000000700077c02 */ /* 0x010fe20008000f00 */
[----:B------:R-:W-:Y:S01]  /*5170*/  IMAD.U32 R6, RZ, RZ, UR6 ;  /* 0x00000006ff067e24 */ /* 0x000fe2000f8e00ff */
[----:B--2---:R-:W-:Y:S01]  /*5180*/  MOV R11, UR5 ;  /* 0x00000005000b7c02 */ /* 0x004fe20008000f00 */
[----:B------:R-:W-:Y:S02]  /*5190*/  IMAD.U32 R10, RZ, RZ, UR4 ;  /* 0x00000004ff0a7e24 */ /* 0x000fe4000f8e00ff */
[----:B------:R-:W-:Y:S07]  /*51a0*/  LEPC R20, `(.L_x_77) ;  /* 0x000000001014794e */ /* 0x000fee0000000000 */
[----:B---3-5:R-:W-:Y:S05]  /*51b0*/  CALL.ABS.NOINC R14 ;  /* 0x000000000e007343 */ /* 0x028fea0003c00000 */
.L_x_77:
[----:B------:R-:W1:Y:S01]  /*51c0*/  LDCU.64 UR8, c[0x4][0x80] ;  /* 0x01001000ff0877ac */ /* 0x000e620008000a00 */
[----:B------:R-:W2:Y:S01]  /*51d0*/  LDC.64 R16, c[0x4][R16] ;  /* 0x0100000010107b82 */ /* 0x000ea20000000a00 */
[----:B------:R-:W-:Y:S02]  /*51e0*/  HFMA2 R12, -RZ, RZ, 0, 5.9604644775390625e-08 ;  /* 0x00000001ff0c7431 */ /* 0x000fe400000001ff */
[----:B------:R-:W-:Y:S02]  /*51f0*/  IMAD.MOV.U32 R8, RZ, RZ, 0x70 ;  /* 0x00000070ff087424 */ /* 0x000fe400078e00ff */
[----:B------:R-:W-:Y:S01]  /*5200*/  IMAD.MOV.U32 R13, RZ, RZ, RZ ;  /* 0x000000ffff0d7224 */ /* 0x000fe200078e00ff */
[----:B------:R-:W3:Y:S01]  /*5210*/  LDCU.64 UR6, c[0x4][0x88] ;  /* 0x01001100ff0677ac */ /* 0x000ee20008000a00 */
[----:B------:R-:W4:Y:S01]  /*5220*/  LDCU.64 UR4, c[0x4][0x8] ;  /* 0x01000100ff0477ac */ /* 0x000f220008000a00 */
[----:B-1----:R-:W-:Y:S02]  /*5230*/  MOV R4, UR8 ;  /* 0x0000000800047c02 */ /* 0x002fe40008000f00 */
[----:B------:R-:W-:Y:S02]  /*5240*/  MOV R5, UR9 ;  /* 0x0000000900057c02 */ /* 0x000fe40008000f00 */
[----:B---3--:R-:W-:Y:S01]  /*5250*/  MOV R7, UR7 ;  /* 0x0000000700077c02 */ /* 0x008fe20008000f00 */
[----:B------:R-:W-:Y:S01]  /*5260*/  IMAD.U32 R6, RZ, RZ, UR6 ;  /* 0x00000006ff067e24 */ /* 0x000fe2000f8e00ff */
[----:B----4-:R-:W-:Y:S01]  /*5270*/  MOV R11, UR5 ;  /* 0x00000005000b7c02 */ /* 0x010fe20008000f00 */
[----:B------:R-:W-:Y:S02]  /*5280*/  IMAD.U32 R10, RZ, RZ, UR4 ;  /* 0x00000004ff0a7e24 */ /* 0x000fe4000f8e00ff */
[----:B------:R-:W-:Y:S07]  /*5290*/  LEPC R20, `(.L_x_76) ;  /* 0x000000001014794e */ /* 0x000fee0000000000 */
[----:B--2---:R-:W-:Y:S05]  /*52a0*/  CALL.ABS.NOINC R16 ;  /* 0x0000000010007343 */ /* 0x004fea0003c00000 */
.L_x_76:
[----:B------:R-:W-:Y:S01]  /*52b0*/  PLOP3.LUT P1, PT, PT, PT, PT, 0x8, 0x80 ;  /* 0x000000000080781c */ /* 0x000fe20003f2e170 */
[----:B------:R-:W2:Y:S01]  /*52c0*/  LDL R17, [R1+0x194] ;  /* 0x0001940001117983 */ /* 0x000ea20000100800 */
[----:B------:R-:W1:Y:S03]  /*52d0*/  LDC.64 R6, c[0x0][0x890] ;  /* 0x00022400ff067b82 */ /* 0x000e660000000a00 */
[----:B------:R3:W5:Y:S05]  /*52e0*/  LDL R16, [R1+0x190] ;  /* 0x0001900001107983 */ /* 0x00076a0000100800 */
[----:B------:R-:W4:Y:S01]  /*52f0*/  LDC.64 R4, c[0x0][0x8b0] ;  /* 0x00022c00ff047b82 */ /* 0x000f220000000a00 */
[----:B------:R-:W1:Y:S01]  /*5300*/  S2R R3, SR_TID.X ;  /* 0x0000000000037919 */ /* 0x000e620000002100 */
[----:B--2---:R-:W-:Y:S02]  /*5310*/  R2UR UR4, R17 ;  /* 0x00000000110472ca */ /* 0x004fe400000e0000 */
[----:B-1----:R-:W-:Y:S02]  /*5320*/  ISETP.NE.U32.AND P3, PT, R6, RZ, PT ;  /* 0x000000ff0600720c */ /* 0x002fe40003f65070 */
[----:B----4-:R-:W-:Y:S02]  /*5330*/  ISETP.NE.U32.AND P4, PT, R4, RZ, PT ;  /* 0x000000ff0400720c */ /* 0x010fe40003f85070 */
[----:B------:R-:W-:Y:S02]  /*5340*/  ISETP.NE.AND.EX P3, PT, R7, RZ, PT, P3 ;  /* 0x000000ff0700720c */ /* 0x000fe40003f65330 */
[----:B------:R-:W-:Y:S05]  /*5350*/  ISETP.NE.AND.EX P4, PT, R5, RZ, PT, P4 ;  /* 0x000000ff0500720c */ /* 0x000fea0003f85340 */
[----:B------:R-:W-:Y:S06]  /*5360*/  UISETP.NE.AND UP1, UPT, UR4, URZ, UPT ;  /* 0x000000ff0400728c */ /* 0x000fec000bf25270 */
[----:B------:R-:W-:Y:S05]  /*5370*/  PLOP3.LUT P0, PT, PT, PT, UP1, 0x80, 0x8 ;  /* 0x000000000008781c */ /* 0x000fea0003f0f018 */
[----:B------:R-:W1:Y:S08]  /*5380*/  @UP1 LDCU.64 UR4, c[0x0][0x888] ;  /* 0x00011100ff0417ac */ /* 0x000e700008000a00 */
[----:B------:R-:W-:Y:S01]  /*5390*/  @P0 PLOP3.LUT P1, PT, P3, PT, PT, 0x80, 0x8 ;  /* 0x000000000008081c */ /* 0x000fe20001f2f070 */
[----:B-1----:R-:W-:Y:S04]  /*53a0*/  @UP1 UISETP.NE.U32.AND UP0, UPT, UR4, URZ, UPT ;  /* 0x000000ff0400128c */ /* 0x002fe8000bf05070 */
[----:B------:R-:W-:Y:S04]  /*53b0*/  @UP1 UISETP.NE.AND.EX UP0, UPT, UR5, URZ, UPT, UP0 ;  /* 0x000000ff0500128c */ /* 0x000fe8000bf05300 */
[----:B------:R-:W-:Y:S01]  /*53c0*/  @UP1 USEL UR4, URZ, 0xffffffff, UP0 ;  /* 0xffffffffff041887 */ /* 0x000fe20008000000 */
[----:B---3--:R-:W-:Y:S11]  /*53d0*/  @!P3 BRA `(.L_x_78) ;  /* 0x00000000003cb947 */ /* 0x008ff60003800000 */
[----:B------:R-:W1:Y:S01]  /*53e0*/  LDC.64 R8, c[0x0][0x888] ;  /* 0x00022200ff087b82 */ /* 0x000e620000000a00 */
[----:B------:R-:W2:Y:S01]  /*53f0*/  LDCU.64 UR6, c[0x0][0x358] ;  /* 0x00006b00ff0677ac */ /* 0x000ea20008000a00 */
[----:B------:R-:W-:Y:S02]  /*5400*/  IMAD.MOV.U32 R5, RZ, RZ, 0x1 ;  /* 0x00000001ff057424 */ /* 0x000fe400078e00ff */
[----:B------:R-:W-:Y:S01]  /*5410*/  IMAD.MOV.U32 R0, RZ, RZ, 0x1 ;  /* 0x00000001ff007424 */ /* 0x000fe200078e00ff */
[----:B-1----:R-:W-:Y:S04]  /*5420*/  ISETP.NE.U32.AND P2, PT, R8, RZ, PT ;  /* 0x000000ff0800720c */ /* 0x002fe80003f45070 */
[----:B------:R-:W-:Y:S11]  /*5430*/  ISETP.NE.AND.EX P2, PT, R9, RZ, PT, P2 ;  /* 0x000000ff0900720c */ /* 0x000ff60003f45320 */
[----:B------:R-:W-:Y:S02]  /*5440*/  @!UPT UIADD3 URZ, UPT, UPT, URZ, URZ, URZ ;  /* 0x000000fffffff290 */ /* 0x000fe4000fffe0ff */
[----:B------:R-:W1:Y:S01]  /*5450*/  @P2 LDC.64 R8, c[0x0][0x888] ;  /* 0x00022200ff082b82 */ /* 0x000e620000000a00 */
[----:B------:R-:W-:Y:S01]  /*5460*/  @P2 IMAD R6, R6, UR36, RZ ;  /* 0x0000002406062c24 */ /* 0x000fe2000f8e02ff */
[----:B-----5:R-:W-:Y:S04]  /*5470*/  @P2 PRMT R16, R5, 0x7610, R16 ;  /* 0x0000761005102816 */ /* 0x020fe80000000010 */
[----:B------:R-:W-:Y:S05]  /*5480*/  @!P2 PRMT R16, R0, 0x7610, R16 ;  /* 0x000076100010a816 */ /* 0x000fea0000000010 */
[----:B------:R3:W-:Y:S01]  /*5490*/  STL.S16 [R1+0x190], R16 ;  /* 0x0001901001007387 */ /* 0x0007e20000100600 */
[----:B-1----:R-:W-:Y:S05]  /*54a0*/  @P2 IMAD.WIDE R8, R6, 0x4, R8 ;  /* 0x0000000406082825 */ /* 0x002fea00078e0208 */
[----:B--2---:R3:W5:Y:S02]  /*54b0*/  @P2 LDG.E R249, desc[UR6][R8.64] ;  /* 0x0000000608f92981 */ /* 0x004764000c1e1900 */
[----:B---3--:R-:W1:Y:S02]  /*54c0*/  @!P2 LDC R249, c[0x0][0x880] ;  /* 0x00022000fff9ab82 */ /* 0x008e640000000800 */
.L_x_78:
[----:B------:R-:W-:Y:S05]  /*54d0*/  @!P4 BRA `(.L_x_79) ;  /* 0x000000000028c947 */ /* 0x000fea0003800000 */
[----:B------:R-:W2:Y:S01]  /*54e0*/  LDC.64 R6, c[0x0][0x8a8] ;  /* 0x00022a00ff067b82 */ /* 0x000ea20000000a00 */
[----:B------:R-:W3:Y:S01]  /*54f0*/  LDCU.64 UR6, c[0x0][0x358] ;  /* 0x00006b00ff0677ac */ /* 0x000ee20008000a00 */
[----:B--2---:R-:W-:Y:S04]  /*5500*/  ISETP.NE.U32.AND P2, PT, R6, RZ, PT ;  /* 0x000000ff0600720c */ /* 0x004fe80003f45070 */
[----:B------:R-:W-:Y:S11]  /*5510*/  ISETP.NE.AND.EX P2, PT, R7, RZ, PT, P2 ;  /* 0x000000ff0700720c */ /* 0x000ff60003f45320 */
[----:B------:R-:W-:Y:S02]  /*5520*/  @!UPT UIADD3 URZ, UPT, UPT, URZ, URZ, URZ ;  /* 0x000000fffffff290 */ /* 0x000fe4000fffe0ff */
[----:B------:R-:W2:Y:S01]  /*5530*/  @P2 LDC.64 R6, c[0x0][0x8a8] ;  /* 0x00022a00ff062b82 */ /* 0x000ea20000000a00 */
[----:B------:R-:W-:Y:S04]  /*5540*/  @P2 IMAD R4, R4, UR36, RZ ;  /* 0x0000002404042c24 */ /* 0x000fe8000f8e02ff */
[----:B--2---:R-:W-:Y:S05]  /*5550*/  @P2 IMAD.WIDE R6, R4, 0x4, R6 ;  /* 0x0000000404062825 */ /* 0x004fea00078e0206 */
[----:B---3-5:R2:W5:Y:S02]  /*5560*/  @P2 LDG.E R248, desc[UR6][R6.64] ;  /* 0x0000000606f82981 */ /* 0x028564000c1e1900 */
[----:B--2---:R-:W3:Y:S02]  /*5570*/  @!P2 LDC R248, c[0x0][0x8a0] ;  /* 0x00022800fff8ab82 */ /* 0x004ee40000000800 */
.L_x_79:
[----:B-1---5:R-:W-:Y:S01]  /*5580*/  @P0 FSETP.NEU.AND P4, PT, R249, RZ, PT ;  /* 0x000000fff900020b */ /* 0x022fe20003f8d000 */
[----:B------:R-:W-:Y:S01]  /*5590*/  IMAD.U32 R0, RZ, RZ, UR4 ;  /* 0x00000004ff007e24 */ /* 0x000fe2000f8e00ff */
[----:B------:R-:W-:Y:S01]  /*55a0*/  @P0 LOP3.LUT P2, RZ, R16, 0xff, RZ, 0xc0, !PT ;  /* 0x000000ff10ff0812 */ /* 0x000fe2000784c0ff */
[----:B------:R-:W-:Y:S01]  /*55b0*/  IMAD.U32 R8, RZ, RZ, UR44 ;  /* 0x0000002cff087e24 */ /* 0x000fe2000f8e00ff */
[----:B------:R-:W-:Y:S01]  /*55c0*/  @P0 SEL R4, RZ, 0xffffffff, P4 ;  /* 0xffffffffff040807 */ /* 0x000fe20002000000 */
[C---:B------:R-:W-:Y:S01]  /*55d0*/  IMAD.SHL.U32 R5, R3.reuse, 0x20, RZ ;  /* 0x0000002003057824 */ /* 0x040fe200078e00ff */
[----:B------:R-:W-:Y:S01]  /*55e0*/  BSSY B1, `(.L_x_80) ;  /* 0x0000120000017945 */ /* 0x000fe20003800000 */
[----:B------:R-:W-:Y:S01]  /*55f0*/  IMAD.U32 R6, RZ, RZ, UR53 ;  /* 0x00000035ff067e24 */ /* 0x000fe2000f8e00ff */
[----:B------:R-:W-:Y:S01]  /*5600*/  @P1 SEL R4, R0, R4, !P2 ;  /* 0x0000000400041207 */ /* 0x000fe20005000000 */
[----:B------:R-:W-:Y:S01]  /*5610*/  IMAD.SHL.U32 R0, R3, 0x4, RZ ;  /* 0x0000000403007824 */ /* 0x000fe200078e00ff */
[----:B------:R-:W-:Y:S02]  /*5620*/  LEA R8, R8, UR39, 0x3 ;  /* 0x0000002708087c11 */ /* 0x000fe4000f8e18ff */
[----:B------:R-:W-:Y:S02]  /*5630*/  CS2R R218, SRZ ;  /* 0x0000000000da7805 */ /* 0x000fe4000001ff00 */
[----:B------:R-:W-:Y:S02]  /*5640*/  @P0 LOP3.LUT R4, R4, 0x1, RZ, 0xc0, !PT ;  /* 0x0000000104040812 */ /* 0x000fe400078ec0ff */
[----:B------:R-:W-:Y:S02]  /*5650*/  CS2R R216, SRZ ;  /* 0x0000000000d87805 */ /* 0x000fe4000001ff00 */
[----:B------:R-:W-:Y:S02]  /*5660*/  LOP3.LUT R6, R6, 0x1, RZ, 0x3c, !PT ;  /* 0x0000000106067812 */ /* 0x000fe400078e3cff */
[----:B------:R-:W-:Y:S02]  /*5670*/  CS2R R222, SRZ ;  /* 0x0000000000de7805 */ /* 0x000fe4000001ff00 */
[----:B------:R-:W-:Y:S02]  /*5680*/  ISETP.NE.U32.OR P6, PT, R4, 0x1, !P0 ;  /* 0x000000010400780c */ /* 0x000fe400047c5470 */
[----:B------:R-:W-:Y:S02]  /*5690*/  CS2R R220, SRZ ;  /* 0x0000000000dc7805 */ /* 0x000fe4000001ff00 */
[----:B------:R-:W-:Y:S02]  /*56a0*/  LOP3.LUT R4, R5, 0xc0, RZ, 0xc0, !PT ;  /* 0x000000c005047812 */ /* 0x000fe400078ec0ff */
[----:B------:R-:W-:Y:S02]  /*56b0*/  CS2R R226, SRZ ;  /* 0x0000000000e27805 */ /* 0x000fe4000001ff00 */
[----:B------:R-:W-:Y:S02]  /*56c0*/  P2R R7, PR, RZ, 0x40 ;  /* 0x00000040ff077803 */ /* 0x000fe40000000000 */
[----:B------:R-:W-:Y:S02]  /*56d0*/  CS2R R224, SRZ ;  /* 0x0000000000e07805 */ /* 0x000fe4000001ff00 */
[----:B------:R-:W-:Y:S02]  /*56e0*/  LOP3.LUT R0, R4, 0x18, R0, 0xf8, !PT ;  /* 0x0000001804007812 */ /* 0x000fe400078ef800 */
[----:B------:R-:W-:Y:S01]  /*56f0*/  PLOP3.LUT P5, PT, PT, PT, PT, 0x8, 0x80 ;  /* 0x000000000080781c */ /* 0x000fe20003fae170 */
[----:B------:R1:W-:Y:S01]  /*5700*/  STL [R1+0x198], R7 ;  /* 0x0001980701007387 */ /* 0x0003e20000100800 */
[----:B------:R-:W-:Y:S01]  /*5710*/  LOP3.LUT R0, R0, 0xf20, R5, 0xf8, !PT ;  /* 0x00000f2000007812 */ /* 0x000fe200078ef805 */
[----:B------:R-:W-:Y:S02]  /*5720*/  IMAD.U32 R5, RZ, RZ, UR45 ;  /* 0x0000002dff057e24 */ /* 0x000fe4000f8e00ff */
[----:B------:R2:W-:Y:S01]  /*5730*/  STL [R1+0x148], RZ ;  /* 0x000148ff01007387 */ /* 0x0005e20000100800 */
[----:B------:R-:W-:Y:S02]  /*5740*/  @P6 SHF.L.U32 R4, R6, 0x1f, RZ ;  /* 0x0000001f06046819 */ /* 0x000fe400000006ff */
[----:B------:R-:W-:Y:S01]  /*5750*/  LEA R5, R5, UR39, 0x3 ;  /* 0x0000002705057c11 */ /* 0x000fe2000f8e18ff */
[----:B------:R2:W-:Y:S01]  /*5760*/  STL [R1+0x14c], RZ ;  /* 0x00014cff01007387 */ /* 0x0005e20000100800 */
[----:B------:R-:W4:Y:S01]  /*5770*/  @P6 SYNCS.PHASECHK.TRANS64.TRYWAIT P0, [R8+URZ+0x20], R4 ;  /* 0x00002004080065a7 */ /* 0x000f2200080011ff */
[----:B------:R-:W-:Y:S02]  /*5780*/  LEA R0, R0, UR39, 0x1 ;  /* 0x0000002700007c11 */ /* 0x000fe4000f8e08ff */
[----:B------:R2:W-:Y:S04]  /*5790*/  STL [R1+0x140], RZ ;  /* 0x000140ff01007387 */ /* 0x0005e80000100800 */
[----:B------:R2:W-:Y:S04]  /*57a0*/  STL [R1+0x144], RZ ;  /* 0x000144ff01007387 */ /* 0x0005e80000100800 */
[----:B------:R2:W-:Y:S04]  /*57b0*/  STL [R1+0x128], RZ ;  /* 0x000128ff01007387 */ /* 0x0005e80000100800 */
[----:B------:R2:W-:Y:S01]  /*57c0*/  STL [R1+0x12c], RZ ;  /* 0x00012cff01007387 */ /* 0x0005e20000100800 */
[----:B-1----:R-:W-:Y:S03]  /*57d0*/  IMAD.U32 R7, RZ, RZ, UR52 ;  /* 0x00000034ff077e24 */ /* 0x002fe6000f8e00ff */
[----:B------:R2:W-:Y:S02]  /*57e0*/  STL [R1+0x120], RZ ;  /* 0x000120ff01007387 */ /* 0x0005e40000100800 */
[----:B------:R-:W-:Y:S02]  /*57f0*/  SHF.L.U32 R7, R7, 0x1f, RZ ;  /* 0x0000001f07077819 */ /* 0x000fe400000006ff */
[----:B------:R2:W-:Y:S02]  /*5800*/  STL [R1+0x124], RZ ;  /* 0x000124ff01007387 */ /* 0x0005e40000100800 */
[----:B------:R2:W1:Y:S02]  /*5810*/  SYNCS.PHASECHK.TRANS64.TRYWAIT P4, [R5+URZ+0x70], R7 ;  /* 0x00007007050075a7 */ /* 0x00046400080811ff */
[----:B------:R2:W-:Y:S04]  /*5820*/  STL [R1+0x108], RZ ;  /* 0x000108ff01007387 */ /* 0x0005e80000100800 */
        /* <DEDUP_REMOVED lines=14> */
[----:B------:R2:W-:Y:S01]  /*5910*/  STL [R1+0xb4], RZ ;  /* 0x0000b4ff01007387 */ /* 0x0005e20000100800 */
[----:B----4-:R-:W-:Y:S03]  /*5920*/  @P6 PLOP3.LUT P5, PT, P0, PT, PT, 0x8, 0x80 ;  /* 0x000000000080681c */ /* 0x010fe600007ae170 */
        /* <DEDUP_REMOVED lines=30> */
[----:B------:R2:W-:Y:S04]  /*5b10*/  STL [R1], RZ ;  /* 0x000000ff01007387 */ /* 0x0005e80000100800 */
        /* <DEDUP_REMOVED lines=45> */
[----:B-1----:R-:W-:Y:S05]  /*5df0*/  @!P6 BRA `(.L_x_81) ;  /* 0x000000080078e947 */ /* 0x002fea0003800000 */
[----:B------:R-:W-:Y:S01]  /*5e00*/  ISETP.NE.U32.AND P0, PT, RZ, UR62, PT ;  /* 0x0000003eff007c0c */ /* 0x000fe2000bf05070 */
[----:B------:R-:W-:Y:S01]  /*5e10*/  IMAD.U32 R4, RZ, RZ, UR44 ;  /* 0x0000002cff047e24 */ /* 0x000fe2000f8e00ff */
[----:B------:R-:W-:Y:S01]  /*5e20*/  FSETP.NEU.AND P2, PT, R249, RZ, PT ;  /* 0x000000fff900720b */ /* 0x000fe20003f4d000 */
[----:B------:R-:W-:Y:S01]  /*5e30*/  BSSY B0, `(.L_x_82) ;  /* 0x000000c000007945 */ /* 0x000fe20003800000 */
[----:B------:R-:W-:Y:S01]  /*5e40*/  ISETP.NE.AND.EX P0, PT, RZ, UR63, PT, P0 ;  /* 0x0000003fff007c0c */ /* 0x000fe2000bf05300 */
[----:B------:R-:W-:Y:S01]  /*5e50*/  IMAD R0, R4, 0xe000, R0 ;  /* 0x0000e00004007824 */ /* 0x000fe200078e0200 */
[----:B------:R-:W-:Y:S02]  /*5e60*/  LOP3.LUT P1, RZ, R16, 0xff, RZ, 0xc0, !PT ;  /* 0x000000ff10ff7812 */ /* 0x000fe4000782c0ff */
[----:B------:R-:W-:Y:S02]  /*5e70*/  SEL R9, RZ, 0xffffffff, P2 ;  /* 0xffffffffff097807 */ /* 0x000fe40001000000 */
[----:B------:R-:W-:Y:S04]  /*5e80*/  SEL R10, RZ, 0xffffffff, P0 ;  /* 0xffffffffff0a7807 */ /* 0x000fe80000000000 */
[----:B------:R-:W-:Y:S04]  /*5e90*/  @P3 SEL R9, R10, R9, !P1 ;  /* 0x000000090a093207 */ /* 0x000fe80004800000 */
[----:B------:R-:W-:Y:S01]  /*5ea0*/  LOP3.LUT R9, R9, 0x1, RZ, 0xc0, !PT ;  /* 0x0000000109097812 */ /* 0x000fe200078ec0ff */
[----:B------:R-:W-:Y:S06]  /*5eb0*/  @!P5 BRA `(.L_x_83) ;  /* 0x00000000000cd947 */ /* 0x000fec0003800000 */
[----:B------:R-:W-:Y:S04]  /*5ec0*/  SHF.L.U32 R6, R6, 0x1f, RZ ;  /* 0x0000001f06067819 */ /* 0x000fe800000006ff */
[----:B------:R-:W1:Y:S02]  /*5ed0*/  SYNCS.PHASECHK.TRANS64.TRYWAIT P0, [R8+URZ+0x20], R6 ;  /* 0x00002006080075a7 */ /* 0x000e6400080011ff */
[----:B-1----:R-:W-:Y:S05]  /*5ee0*/  @!P0 BRA `(.L_x_84) ;  /* 0x0000006400f08947 */ /* 0x002fea0003800000 */
.L_x_83:
[----:B------:R-:W-:Y:S05]  /*5ef0*/  BSYNC B0 ;  /* 0x0000000000007941 */ /* 0x000fea0003800000 */
.L_x_82:
[----:B------:R-:W-:Y:S02]  /*5f00*/  ISETP.NE.U32.AND P0, PT, R9, 0x1, PT ;  /* 0x000000010900780c */ /* 0x000fe40003f05070 */
[----:B------:R-:W-:Y:S02]  /*5f10*/  CS2R R58, SRZ ;  /* 0x00000000003a7805 */ /* 0x000fe4000001ff00 */
        /* <DEDUP_REMOVED lines=10> */
[----:B------:R-:W-:Y:S01]  /*5fc0*/  CS2R R36, SRZ ;  /* 0x0000000000247805 */ /* 0x000fe2000001ff00 */
[----:B------:R-:W4:Y:S01]  /*5fd0*/  @P0 LDS.128 R56, [R0+0x2200] ;  /* 0x0022000000380984 */ /* 0x000f220000000c00 */
[----:B------:R-:W-:Y:S02]  /*5fe0*/  CS2R R34, SRZ ;  /* 0x0000000000227805 */ /* 0x000fe4000001ff00 */
[----:B------:R-:W-:Y:S02]  /*5ff0*/  CS2R R32, SRZ ;  /* 0x0000000000207805 */ /* 0x000fe4000001ff00 */
[----:B------:R-:W-:Y:S01]  /*6000*/  CS2R R30, SRZ ;  /* 0x00000000001e7805 */ /* 0x000fe2000001ff00 */
[----:B------:R-:W5:Y:S01]  /*6010*/  @P0 LDS.128 R52, [R0+0x4200] ;  /* 0x0042000000340984 */ /* 0x000f620000000c00 */
[----:B------:R-:W-:Y:S02]  /*6020*/  CS2R R28, SRZ ;  /* 0x00000000001c7805 */ /* 0x000fe4000001ff00 */
[----:B------:R-:W-:Y:S02]  /*6030*/  CS2R R26, SRZ ;  /* 0x00000000001a7805 */ /* 0x000fe4000001ff00 */
[----:B------:R-:W-:Y:S01]  /*6040*/  CS2R R24, SRZ ;  /* 0x0000000000187805 */ /* 0x000fe2000001ff00 */
[----:B------:R-:W2:Y:S01]  /*6050*/  @P0 LDS.128 R48, [R0+0x6200] ;  /* 0x0062000000300984 */ /* 0x000ea20000000c00 */
[----:B------:R-:W-:Y:S02]  /*6060*/  CS2R R22, SRZ ;  /* 0x0000000000167805 */ /* 0x000fe4000001ff00 */
[----:B------:R-:W-:Y:S02]  /*6070*/  CS2R R20, SRZ ;  /* 0x0000000000147805 */ /* 0x000fe4000001ff00 */
[----:B------:R-:W-:Y:S01]  /*6080*/  CS2R R18, SRZ ;  /* 0x0000000000127805 */ /* 0x000fe2000001ff00 */
[----:B------:R-:W3:Y:S01]  /*6090*/  @P0 LDS.128 R44, [R0+0x8200] ;  /* 0x00820000002c0984 */ /* 0x000ee20000000c00 */
[----:B------:R-:W-:Y:S02]  /*60a0*/  CS2R R16, SRZ ;  /* 0x0000000000107805 */ /* 0x000fe4000001ff00 */
[----:B------:R-:W-:Y:S02]  /*60b0*/  CS2R R14, SRZ ;  /* 0x00000000000e7805 */ /* 0x000fe4000001ff00 */
[----:B------:R-:W-:Y:S01]  /*60c0*/  CS2R R12, SRZ ;  /* 0x00000000000c7805 */ /* 0x000fe2000001ff00 */
[----:B------:R-:W3:Y:S01]  /*60d0*/  @P0 LDS.128 R40, [R0+0xa200] ;  /* 0x00a2000000280984 */ /* 0x000ee20000000c00 */
[----:B-1----:R-:W-:Y:S01]  /*60e0*/  IMAD.SHL.U32 R8, R3, 0x10, RZ ;  /* 0x0000001003087824 */ /* 0x002fe200078e00ff */
[----:B------:R-:W-:Y:S02]  /*60f0*/  CS2R R10, SRZ ;  /* 0x00000000000a7805 */ /* 0x000fe4000001ff00 */
[----:B------:R-:W-:Y:S01]  /*6100*/  CS2R R226, SRZ ;  /* 0x0000000000e27805 */ /* 0x000fe2000001ff00 */
[----:B------:R-:W1:Y:S01]  /*6110*/  @P0 LDS.128 R36, [R0+0xc200] ;  /* 0x00c2000000240984 */ /* 0x000e620000000c00 */
[----:B------:R-:W-:Y:S02]  /*6120*/  CS2R R224, SRZ ;  /* 0x0000000000e07805 */ /* 0x000fe4000001ff00 */
[----:B------:R-:W-:Y:S02]  /*6130*/  LOP3.LUT R6, R8, 0x20, RZ, 0xc0, !PT ;  /* 0x0000002008067812 */ /* 0x000fe400078ec0ff */
[----:B------:R-:W-:Y:S02]  /*6140*/  CS2R R222, SRZ ;  /* 0x0000000000de7805 */ /* 0x000fe4000001ff00 */
[----:B------:R-:W-:Y:S02]  /*6150*/  CS2R R220, SRZ ;  /* 0x0000000000dc7805 */ /* 0x000fe4000001ff00 */
[----:B------:R-:W-:Y:S02]  /*6160*/  CS2R R218, SRZ ;  /* 0x0000000000da7805 */ /* 0x000fe4000001ff00 */
[--C-:B------:R-:W-:Y:S01]  /*6170*/  IADD3 R6, PT, PT, -R6, 0x200, R0.reuse ;  /* 0x0000020006067810 */ /* 0x100fe20007ffe100 */
[----:B------:R4:W-:Y:S01]  /*6180*/  @P0 LDS.128 R224, [R0+0x200] ;  /* 0x0002000000e00984 */ /* 0x0009e20000000c00 */
[----:B------:R-:W-:Y:S02]  /*6190*/  CS2R R216, SRZ ;  /* 0x0000000000d87805 */ /* 0x000fe4000001ff00 */
[----:B------:R-:W-:Y:S01]  /*61a0*/  LOP3.LUT R8, R8, 0x40, RZ, 0xc0, !PT ;  /* 0x0000004008087812 */ /* 0x000fe200078ec0ff */
[----:B------:R-:W1:Y:S03]  /*61b0*/  @P0 LDS.128 R32, [R6+0x2010] ;  /* 0x0020100006200984 */ /* 0x000e660000000c00 */
[----:B------:R-:W-:Y:S01]  /*61c0*/  IADD3 R4, PT, PT, -R8, 0x200, R0 ;  /* 0x0000020008047810 */ /* 0x000fe20007ffe100 */
[----:B------:R-:W1:Y:S04]  /*61d0*/  @P0 LDS.128 R28, [R6+0x4010] ;  /* 0x00401000061c0984 */ /* 0x000e680000000c00 */
[----:B------:R-:W1:Y:S04]  /*61e0*/  @P0 LDS.128 R24, [R6+0x6010] ;  /* 0x0060100006180984 */ /* 0x000e680000000c00 */
[----:B------:R-:W1:Y:S04]  /*61f0*/  @P0 LDS.128 R20, [R6+0x8010] ;  /* 0x0080100006140984 */ /* 0x000e680000000c00 */
[----:B------:R-:W1:Y:S01]  /*6200*/  @P0 LDS.128 R16, [R6+0xa010] ;  /* 0x00a0100006100984 */ /* 0x000e620000000c00 */
[----:B----4-:R-:W-:Y:S03]  /*6210*/  IMAD.IADD R0, R6, 0x1, -R8 ;  /* 0x0000000106007824 */ /* 0x010fe600078e0a08 */
[----:B------:R-:W4:Y:S01]  /*6220*/  @P0 LDS.128 R12, [R6+0xc010] ;  /* 0x00c01000060c0984 */ /* 0x000f220000000c00 */
[----:B------:R-:W-:Y:S03]  /*6230*/  CS2R R8, SRZ ;  /* 0x0000000000087805 */ /* 0x000fe6000001ff00 */
[----:B------:R-:W-:Y:S04]  /*6240*/  STL.64 [R1+0x170], R56 ;  /* 0x0001703801007387 */ /* 0x000fe80000100a00 */
[----:B------:R-:W4:Y:S04]  /*6250*/  @P0 LDS.128 R8, [R4+0x2020] ;  /* 0x0020200004080984 */ /* 0x000f280000000c00 */
[----:B------:R-:W-:Y:S04]  /*6260*/  STL.64 [R1+0x178], R58 ;  /* 0x0001783a01007387 */ /* 0x000fe80000100a00 */
[----:B-----5:R-:W-:Y:S04]  /*6270*/  STL.64 [R1+0x110], R52 ;  /* 0x0001103401007387 */ /* 0x020fe80000100a00 */
[----:B------:R-:W-:Y:S04]  /*6280*/  STL.64 [R1+0x118], R54 ;  /* 0x0001183601007387 */ /* 0x000fe80000100a00 */
[----:B--2---:R-:W-:Y:S04]  /*6290*/  STL.64 [R1+0x30], R48 ;  /* 0x0000303001007387 */ /* 0x004fe80000100a00 */
[----:B------:R-:W-:Y:S04]  /*62a0*/  STL.64 [R1+0x38], R50 ;  /* 0x0000383201007387 */ /* 0x000fe80000100a00 */
[----:B---3--:R-:W-:Y:S04]  /*62b0*/  STL.64 [R1+0x40], R44 ;  /* 0x0000402c01007387 */ /* 0x008fe80000100a00 */
[----:B------:R-:W-:Y:S04]  /*62c0*/  STL.64 [R1+0x48], R46 ;  /* 0x0000482e01007387 */ /* 0x000fe80000100a00 */
[----:B------:R-:W-:Y:S04]  /*62d0*/  STL.64 [R1+0x80], R40 ;  /* 0x0000802801007387 */ /* 0x000fe80000100a00 */
[----:B------:R-:W-:Y:S04]  /*62e0*/  STL.64 [R1+0x88], R42 ;  /* 0x0000882a01007387 */ /* 0x000fe80000100a00 */
[----:B-1----:R-:W-:Y:S04]  /*62f0*/  STL.64 [R1+0xe0], R36 ;  /* 0x0000e02401007387 */ /* 0x002fe80000100a00 */
[----:B------:R-:W-:Y:S04]  /*6300*/  STL.64 [R1+0xe8], R38 ;  /* 0x0000e82601007387 */ /* 0x000fe80000100a00 */
[----:B------:R1:W-:Y:S04]  /*6310*/  STL.64 [R1+0x160], R32 ;  /* 0x0001602001007387 */ /* 0x0003e80000100a00 */
[----:B------:R2:W-:Y:S04]  /*6320*/  STL.64 [R1+0x168], R34 ;  /* 0x0001682201007387 */ /* 0x0005e80000100a00 */
[----:B------:R3:W-:Y:S04]  /*6330*/  STL.64 [R1+0xf0], R28 ;  /* 0x0000f01c01007387 */ /* 0x0007e80000100a00 */
[----:B------:R5:W-:Y:S04]  /*6340*/  STL.64 [R1+0xf8], R30 ;  /* 0x0000f81e01007387 */ /* 0x000be80000100a00 */
[----:B------:R4:W-:Y:S04]  /*6350*/  STL.64 [R1+0x10], R24 ;  /* 0x0000101801007387 */ /* 0x0009e80000100a00 */
[----:B------:R4:W-:Y:S04]  /*6360*/  STL.64 [R1+0x18], R26 ;  /* 0x0000181a01007387 */ /* 0x0009e80000100a00 */
[----:B------:R4:W-:Y:S01]  /*6370*/  STL.64 [R1+0x50], R20 ;  /* 0x0000501401007387 */ /* 0x0009e20000100a00 */
[----:B-1----:R-:W-:Y:S03]  /*6380*/  CS2R R32, SRZ ;  /* 0x0000000000207805 */ /* 0x002fe6000001ff00 */
[----:B------:R1:W-:Y:S01]  /*6390*/  STL.64 [R1+0x58], R22 ;  /* 0x0000581601007387 */ /* 0x0003e20000100a00 */
[----:B--2---:R-:W-:Y:S03]  /*63a0*/  CS2R R34, SRZ ;  /* 0x0000000000227805 */ /* 0x004fe6000001ff00 */
[----:B------:R2:W-:Y:S01]  /*63b0*/  STL.64 [R1+0x90], R16 ;  /* 0x0000901001007387 */ /* 0x0005e20000100a00 */
[----:B---3--:R-:W-:Y:S03]  /*63c0*/  CS2R R28, SRZ ;  /* 0x00000000001c7805 */ /* 0x008fe6000001ff00 */
[----:B------:R3:W-:Y:S01]  /*63d0*/  STL.64 [R1+0x98], R18 ;  /* 0x0000981201007387 */ /* 0x0007e20000100a00 */
[----:B-----5:R-:W-:Y:S03]  /*63e0*/  CS2R R30, SRZ ;  /* 0x00000000001e7805 */ /* 0x020fe6000001ff00 */
[----:B------:R-:W-:Y:S01]  /*63f0*/  @P0 LDS.128 R32, [R0+0x30] ;  /* 0x0000300000200984 */ /* 0x000fe20000000c00 */
[----:B----4-:R-:W-:Y:S03]  /*6400*/  CS2R R24, SRZ ;  /* 0x0000000000187805 */ /* 0x010fe6000001ff00 */
[----:B------:R4:W-:Y:S01]  /*6410*/  STL.64 [R1+0x100], R12 ;  /* 0x0001000c01007387 */ /* 0x0009e20000100a00 */
[----:B------:R-:W-:Y:S03]  /*6420*/  CS2R R26, SRZ ;  /* 0x00000000001a7805 */ /* 0x000fe6000001ff00 */
[----:B------:R-:W5:Y:S01]  /*6430*/  @P0 LDS.128 R28, [R4+0x4020] ;  /* 0x00402000041c0984 */ /* 0x000f620000000c00 */
[----:B------:R-:W-:Y:S03]  /*6440*/  CS2R R20, SRZ ;  /* 0x0000000000147805 */ /* 0x000fe6000001ff00 */
[----:B------:R4:W-:Y:S01]  /*6450*/  STL.64 [R1+0x108], R14 ;  /* 0x0001080e01007387 */ /* 0x0009e20000100a00 */
[----:B-1----:R-:W-:Y:S03]  /*6460*/  CS2R R22, SRZ ;  /* 0x0000000000167805 */ /* 0x002fe6000001ff00 */
[----:B------:R-:W1:Y:S01]  /*6470*/  @P0 LDS.128 R24, [R4+0x6020] ;  /* 0x0060200004180984 */ /* 0x000e620000000c00 */
[----:B--2---:R-:W-:Y:S03]  /*6480*/  CS2R R16, SRZ ;  /* 0x0000000000107805 */ /* 0x004fe6000001ff00 */
[----:B------:R2:W-:Y:S01]  /*6490*/  STL.64 [R1+0x150], R8 ;  /* 0x0001500801007387 */ /* 0x0005e20000100a00 */
[----:B---3--:R-:W-:Y:S03]  /*64a0*/  CS2R R18, SRZ ;  /* 0x0000000000127805 */ /* 0x008fe6000001ff00 */
[----:B------:R-:W3:Y:S04]  /*64b0*/  @P0 LDS.128 R20, [R4+0x8020] ;  /* 0x0080200004140984 */ /* 0x000ee80000000c00 */
[----:B------:R5:W-:Y:S01]  /*64c0*/  STL.64 [R1+0x158], R10 ;  /* 0x0001580a01007387 */ /* 0x000be20000100a00 */
[----:B----4-:R-:W-:Y:S03]  /*64d0*/  CS2R R12, SRZ ;  /* 0x00000000000c7805 */ /* 0x010fe6000001ff00 */
[----:B------:R-:W4:Y:S04]  /*64e0*/  @P0 LDS.128 R16, [R4+0xa020] ;  /* 0x00a0200004100984 */ /* 0x000f280000000c00 */
[----:B------:R-:W-:Y:S01]  /*64f0*/  @P0 LDS.128 R220, [R6+0x10] ;  /* 0x0000100006dc0984 */ /* 0x000fe20000000c00 */
[----:B------:R-:W-:Y:S03]  /*6500*/  CS2R R14, SRZ ;  /* 0x00000000000e7805 */ /* 0x000fe6000001ff00 */
[----:B------:R-:W-:Y:S04]  /*6510*/  @P0 LDS.128 R216, [R4+0x20] ;  /* 0x0000200004d80984 */ /* 0x000fe80000000c00 */
[----:B------:R-:W4:Y:S01]  /*6520*/  @P0 LDS.128 R12, [R4+0xc020] ;  /* 0x00c02000040c0984 */ /* 0x000f220000000c00 */
[----:B--2---:R-:W-:Y:S03]  /*6530*/  CS2R R8, SRZ ;  /* 0x0000000000087805 */ /* 0x004fe6000001ff00 */
[----:B-----5:R2:W5:Y:S01]  /*6540*/  LDL.LU R10, [R1+0x148] ;  /* 0x00014800010a7983 */ /* 0x0205620000300800 */
[----:B------:R-:W-:Y:S03]  /*6550*/  IMAD.MOV.U32 R11, RZ, RZ, RZ ;  /* 0x000000ffff0b7224 */ /* 0x000fe600078e00ff */
[----:B------:R2:W-:Y:S04]  /*6560*/  STL.64 [R1+0xd0], R28 ;  /* 0x0000d01c01007387 */ /* 0x0005e80000100a00 */
[----:B------:R2:W-:Y:S04]  /*6570*/  STL.64 [R1+0xd8], R30 ;  /* 0x0000d81e01007387 */ /* 0x0005e80000100a00 */
[----:B-1----:R1:W-:Y:S04]  /*6580*/  STL.64 [R1], R24 ;  /* 0x0000001801007387 */ /* 0x0023e80000100a00 */
[----:B------:R1:W-:Y:S04]  /*6590*/  STL.64 [R1+0x8], R26 ;  /* 0x0000081a01007387 */ /* 0x0003e80000100a00 */
[----:B---3--:R3:W-:Y:S04]  /*65a0*/  STL.64 [R1+0x60], R20 ;  /* 0x0000601401007387 */ /* 0x0087e80000100a00 */
[----:B------:R3:W-:Y:S04]  /*65b0*/  STL.64 [R1+0x68], R22 ;  /* 0x0000681601007387 */ /* 0x0007e80000100a00 */
[----:B----4-:R4:W-:Y:S01]  /*65c0*/  STL.64 [R1+0xb0], R16 ;  /* 0x0000b01001007387 */ /* 0x0109e20000100a00 */
[----:B--2---:R-:W-:Y:S03]  /*65d0*/  CS2R R28, SRZ ;  /* 0x00000000001c7805 */ /* 0x004fe6000001ff00 */
[----:B------:R2:W-:Y:S01]  /*65e0*/  STL.64 [R1+0xb8], R18 ;  /* 0x0000b81201007387 */ /* 0x0005e20000100a00 */
[----:B------:R-:W-:Y:S03]  /*65f0*/  CS2R R30, SRZ ;  /* 0x00000000001e7805 */ /* 0x000fe6000001ff00 */
[----:B------:R2:W-:Y:S01]  /*6600*/  STL.64 [R1+0x120], R12 ;  /* 0x0001200c01007387 */ /* 0x0005e20000100a00 */
[----:B-1----:R-:W-:Y:S03]  /*6610*/  CS2R R24, SRZ ;  /* 0x0000000000187805 */ /* 0x002fe6000001ff00 */
[----:B------:R1:W-:Y:S01]  /*6620*/  STL.64 [R1+0x128], R14 ;  /* 0x0001280e01007387 */ /* 0x0003e20000100a00 */
[----:B------:R-:W-:Y:S03]  /*6630*/  CS2R R26, SRZ ;  /* 0x00000000001a7805 */ /* 0x000fe6000001ff00 */
[----:B------:R-:W1:Y:S01]  /*6640*/  @P0 LDS.128 R28, [R0+0x2030] ;  /* 0x00203000001c0984 */ /* 0x000e620000000c00 */
[----:B---3--:R-:W-:Y:S03]  /*6650*/  CS2R R20, SRZ ;  /* 0x0000000000147805 */ /* 0x008fe6000001ff00 */
[----:B------:R-:W-:Y:S01]  /*6660*/  STL.64 [R1+0x180], R32 ;  /* 0x0001802001007387 */ /* 0x000fe20000100a00 */
[----:B------:R-:W-:Y:S03]  /*6670*/  CS2R R22, SRZ ;  /* 0x0000000000167805 */ /* 0x000fe6000001ff00 */
[----:B------:R-:W3:Y:S01]  /*6680*/  @P0 LDS.128 R24, [R0+0x4030] ;  /* 0x0040300000180984 */ /* 0x000ee20000000c00 */
[----:B----4-:R-:W-:Y:S03]  /*6690*/  CS2R R16, SRZ ;  /* 0x0000000000107805 */ /* 0x010fe6000001ff00 */
[----:B------:R-:W-:Y:S01]  /*66a0*/  STL.64 [R1+0x188], R34 ;  /* 0x0001882201007387 */ /* 0x000fe20000100a00 */
[----:B--2---:R-:W-:Y:S03]  /*66b0*/  CS2R R18, SRZ ;  /* 0x0000000000127805 */ /* 0x004fe6000001ff00 */
[----:B------:R-:W2:Y:S01]  /*66c0*/  @P0 LDS.128 R20, [R0+0x6030] ;  /* 0x0060300000140984 */ /* 0x000ea20000000c00 */
[----:B------:R-:W-:Y:S03]  /*66d0*/  CS2R R12, SRZ ;  /* 0x00000000000c7805 */ /* 0x000fe6000001ff00 */
[----:B------:R-:W-:Y:S01]  /*66e0*/  @P0 LDS.128 R16, [R0+0x8030] ;  /* 0x0080300000100984 */ /* 0x000fe20000000c00 */
[----:B-1----:R-:W-:Y:S06]  /*66f0*/  CS2R R14, SRZ ;  /* 0x00000000000e7805 */ /* 0x002fec000001ff00 */
[----:B------:R-:W-:Y:S04]  /*6700*/  @P0 LDS.128 R12, [R0+0xa030] ;  /* 0x00a03000000c0984 */ /* 0x000fe80000000c00 */
[----:B------:R-:W-:Y:S04]  /*6710*/  STL.64 [R1+0x130], R28 ;  /* 0x0001301c01007387 */ /* 0x000fe80000100a00 */
[----:B------:R-:W-:Y:S04]  /*6720*/  STL.64 [R1+0x138], R30 ;  /* 0x0001381e01007387 */ /* 0x000fe80000100a00 */
[----:B---3--:R-:W-:Y:S04]  /*6730*/  STL.64 [R1+0xa0], R24 ;  /* 0x0000a01801007387 */ /* 0x008fe80000100a00 */
[----:B------:R-:W-:Y:S04]  /*6740*/  STL.64 [R1+0xa8], R26 ;  /* 0x0000a81a01007387 */ /* 0x000fe80000100a00 */
[----:B--2---:R-:W-:Y:S04]  /*6750*/  STL.64 [R1+0x20], R20 ;  /* 0x0000201401007387 */ /* 0x004fe80000100a00 */
[----:B------:R-:W-:Y:S04]  /*6760*/  STL.64 [R1+0x28], R22 ;  /* 0x0000281601007387 */ /* 0x000fe80000100a00 */
[----:B-----5:R-:W1:Y:S04]  /*6770*/  @P0 LDS.128 R8, [R0+0xc030] ;  /* 0x00c0300000080984 */ /* 0x020e680000000c00 */
[----:B-1----:R1:W-:Y:S04]  /*6780*/  STL.64 [R1+0x140], R8 ;  /* 0x0001400801007387 */ /* 0x0023e80000100a00 */
[----:B------:R1:W-:Y:S04]  /*6790*/  STL.64 [R1+0x70], R16 ;  /* 0x0000701001007387 */ /* 0x0003e80000100a00 */
[----:B------:R1:W-:Y:S04]  /*67a0*/  STL.64 [R1+0x78], R18 ;  /* 0x0000781201007387 */ /* 0x0003e80000100a00 */
[----:B------:R1:W-:Y:S04]  /*67b0*/  STL.64 [R1+0x148], R10 ;  /* 0x0001480a01007387 */ /* 0x0003e80000100a00 */
[----:B------:R1:W-:Y:S04]  /*67c0*/  STL.64 [R1+0xc0], R12 ;  /* 0x0000c00c01007387 */ /* 0x0003e80000100a00 */
[----:B------:R1:W-:Y:S02]  /*67d0*/  STL.64 [R1+0xc8], R14 ;  /* 0x0000c80e01007387 */ /* 0x0003e40000100a00 */
.L_x_81:
[----:B------:R-:W-:Y:S05]  /*67e0*/  BSYNC B1 ;  /* 0x0000000000017941 */ /* 0x000fea0003800000 */
.L_x_80:
[----:B-1----:R-:W-:Y:S01]  /*67f0*/  SHF.R.U32.HI R17, RZ, 0x5, R3 ;  /* 0x00000005ff117819 */ /* 0x002fe20000011603 */
[----:B------:R-:W-:Y:S04]  /*6800*/  IMAD.U32 R0, RZ, RZ, UR45 ;  /* 0x0000002dff007e24 */ /* 0x000fe8000f8e00ff */
[----:B------:R-:W-:Y:S05]  /*6810*/  IMAD R16, R0, 0xe0, R2 ;  /* 0x000000e000107824 */ /* 0x000fea00078e0202 */
[----:B------:R-:W-:Y:S04]  /*6820*/  SHF.R.U32.HI R0, RZ, 0x15, R16 ;  /* 0x00000015ff007819 */ /* 0x000fe80000011610 */
[----:B------:R-:W-:Y:S01]  /*6830*/  LOP3.LUT P0, RZ, R0, 0x3, R17, 0x48, !PT ;  /* 0x0000000300ff7812 */ /* 0x000fe20007804811 */
[----:B------:R-:W-:Y:S01]  /*6840*/  @!UPT UIADD3 URZ, UPT, UPT, URZ, URZ, URZ ;  /* 0x000000fffffff290 */ /* 0x000fe2000fffe0ff */
[----:B------:R-:W-:Y:S11]  /*6850*/  @P4 BRA `(.L_x_85) ;  /* 0x0000000000084947 */ /* 0x000ff60003800000 */
[----:B------:R-:W1:Y:S02]  /*6860*/  SYNCS.PHASECHK.TRANS64.TRYWAIT P1, [R5+URZ+0x70], R7 ;  /* 0x00007007050075a7 */ /* 0x000e6400080211ff */
[----:B-1----:R-:W-:Y:S05]  /*6870*/  @!P1 BRA `(.L_x_86) ;  /* 0x0000005c00a09947 */ /* 0x002fea0003800000 */
.L_x_85:
[----:B------:R-:W-:Y:S05]  /*6880*/  @!P0 BRA `(.L_x_87) ;  /* 0x0000000000408947 */ /* 0x000fea0003800000 */
[----:B------:R-:W1:Y:S01]  /*6890*/  LDCU.64 UR8, c[0x4][0x70] ;  /* 0x01000e00ff0877ac */ /* 0x000e620008000a00 */
[----:B------:R-:W-:Y:S01]  /*68a0*/  MOV R15, 0x0 ;  /* 0x00000000000f7802 */ /* 0x000fe20000000f00 */
[----:B------:R-:W-:Y:S02]  /*68b0*/  HFMA2 R12, -RZ, RZ, 0, 5.9604644775390625e-08 ;  /* 0x00000001ff0c7431 */ /* 0x000fe400000001ff */
[----:B------:R-:W-:Y:S02]  /*68c0*/  IMAD.MOV.U32 R8, RZ, RZ, 0x192 ;  /* 0x00000192ff087424 */ /* 0x000fe400078e00ff */
[----:B------:R-:W-:Y:S01]  /*68d0*/  IMAD.MOV.U32 R13, RZ, RZ, RZ ;  /* 0x000000ffff0d7224 */ /* 0x000fe200078e00ff */
[----:B------:R-:W4:Y:S01]  /*68e0*/  LDCU.64 UR6, c[0x4][0x78] ;  /* 0x01000f00ff0677ac */ /* 0x000f220008000a00 */
[----:B------:R-:W3:Y:S01]  /*68f0*/  LDC.64 R14, c[0x4][R15] ;  /* 0x010000000f0e7b82 */ /* 0x000ee20000000a00 */
[----:B------:R-:W5:Y:S01]  /*6900*/  LDCU.64 UR4, c[0x4][0x10] ;  /* 0x01000200ff0477ac */ /* 0x000f620008000a00 */
[----:B-12---:R-:W-:Y:S01]  /*6910*/  MOV R5, UR9 ;  /* 0x0000000900057c02 */ /* 0x006fe20008000f00 */
[----:B------:R-:W-:Y:S01]  /*6920*/  IMAD.U32 R4, RZ, RZ, UR8 ;  /* 0x00000008ff047e24 */ /* 0x000fe2000f8e00ff */
[----:B----4-:R-:W-:Y:S01]  /*6930*/  MOV R7, UR7 ;  /* 0x0000000700077c02 */ /* 0x010fe20008000f00 */
[----:B------:R-:W-:Y:S01]  /*6940*/  IMAD.U32 R6, RZ, RZ, UR6 ;  /* 0x00000006ff067e24 */ /* 0x000fe2000f8e00ff */
[----:B-----5:R-:W-:Y:S01]  /*6950*/  MOV R11, UR5 ;  /* 0x00000005000b7c02 */ /* 0x020fe20008000f00 */
[----:B------:R-:W-:Y:S02]  /*6960*/  IMAD.U32 R10, RZ, RZ, UR4 ;  /* 0x00000004ff0a7e24 */ /* 0x000fe4000f8e00ff */
[----:B------:R-:W-:Y:S07]  /*6970*/  LEPC R20, `(.L_x_87) ;  /* 0x000000001014794e */ /* 0x000fee0000000000 */
[----:B---3--:R-:W-:Y:S05]  /*6980*/  CALL.ABS.NOINC R14 ;  /* 0x000000000e007343 */ /* 0x008fea0003c00000 */
.L_x_87:
[----:B------:R-:W-:Y:S05]  /*6990*/  WARPSYNC.ALL ;  /* 0x0000000000007948 */ /* 0x000fea0003800000 */
[C---:B------:R-:W-:Y:S01]  /*69a0*/  R2UR UR4, R16.reuse ;  /* 0x00000000100472ca */ /* 0x040fe200000e0000 */
[----:B------:R-:W-:Y:S05]  /*69b0*/  VIADD R0, R16, 0x20 ;  /* 0x0000002010007836 */ /* 0x000fea0000000000 */
[----:B------:R-:W-:Y:S04]  /*69c0*/  SHF.R.U32.HI R0, RZ, 0x15, R0 ;  /* 0x00000015ff007819 */ /* 0x000fe80000011600 */
[----:B------:R-:W-:Y:S03]  /*69d0*/  LOP3.LUT P0, RZ, R0, 0x3, R17, 0x48, !PT ;  /* 0x0000000300ff7812 */ /* 0x000fe60007804811 */
[----:B------:R-:W4:Y:S10]  /*69e0*/  LDTM.x32 R184, tmem[UR4] ;  /* 0x0000000400b879ee */ /* 0x000f3400082c0000 */
[----:B----4-:R-:W-:Y:S05]  /*69f0*/  @!P0 BRA `(.L_x_88) ;  /* 0x0000000000408947 */ /* 0x010fea0003800000 */
        /* <DEDUP_REMOVED lines=16> */
.L_x_88:
[----:B------:R-:W-:Y:S05]  /*6b00*/  WARPSYNC.ALL ;  /* 0x0000000000007948 */ /* 0x000fea0003800000 */
[C---:B------:R-:W-:Y:S01]  /*6b10*/  R2UR UR4, R16.reuse ;  /* 0x00000000100472ca */ /* 0x040fe200000e0000 */
[----:B------:R-:W-:Y:S05]  /*6b20*/  VIADD R0, R16, 0x40 ;  /* 0x0000004010007836 */ /* 0x000fea0000000000 */
[----:B------:R-:W-:Y:S04]  /*6b30*/  SHF.R.U32.HI R0, RZ, 0x15, R0 ;  /* 0x00000015ff007819 */ /* 0x000fe80000011600 */
[----:B------:R-:W-:Y:S03]  /*6b40*/  LOP3.LUT P0, RZ, R0, 0x3, R17, 0x48, !PT ;  /* 0x0000000300ff7812 */ /* 0x000fe60007804811 */
[----:B------:R-:W4:Y:S10]  /*6b50*/  LDTM.x32 R152, tmem[UR4+0x20] ;  /* 0x00002004009879ee */ /* 0x000f3400082c0000 */
        /* <DEDUP_REMOVED lines=17> */
.L_x_89:
        /* <DEDUP_REMOVED lines=23> */
.L_x_90:
        /* <DEDUP_REMOVED lines=23> */
.L_x_91:
[----:B------:R-:W4:Y:S01]  /*6f50*/  S2R R0, SR_TID.X ;  /* 0x0000000000007919 */ /* 0x000f220000002100 */
[----:B------:R-:W-:Y:S05]  /*6f60*/  WARPSYNC.ALL ;  /* 0x0000000000007948 */ /* 0x000fea0003800000 */
[C---:B------:R-:W-:Y:S01]  /*6f70*/  R2UR UR4, R16.reuse ;  /* 0x00000000100472ca */ /* 0x040fe200000e0000 */
[----:B------:R-:W-:Y:S05]  /*6f80*/  VIADD R3, R16, 0xa0 ;  /* 0x000000a010037836 */ /* 0x000fea0000000000 */
[----:B------:R-:W-:Y:S07]  /*6f90*/  SHF.R.U32.HI R3, RZ, 0x15, R3 ;  /* 0x00000015ff037819 */ /* 0x000fee0000011603 */
[----:B------:R-:W1:Y:S01]  /*6fa0*/  LDTM.x32 R56, tmem[UR4+0x80] ;  /* 0x00008004003879ee */ /* 0x000e6200082c0000 */
[----:B----4-:R-:W-:Y:S04]  /*6fb0*/  SHF.R.U32.HI R0, RZ, 0x5, R0 ;  /* 0x00000005ff007819 */ /* 0x010fe80000011600 */
[----:B------:R-:W-:Y:S11]  /*6fc0*/  LOP3.LUT P0, RZ, R3, 0x3, R0, 0x48, !PT ;  /* 0x0000000303ff7812 */ /* 0x000ff60007804800 */
[----:B------:R-:W-:Y:S02]  /*6fd0*/  @!UPT UIADD3 URZ, UPT, UPT, URZ, URZ, URZ ;  /* 0x000000fffffff290 */ /* 0x000fe4000fffe0ff */
[----:B-1----:R-:W-:Y:S05]  /*6fe0*/  @!P0 BRA `(.L_x_92) ;  /* 0x0000000000408947 */ /* 0x002fea0003800000 */
[----:B------:R-:W2:Y:S01]  /*6ff0*/  LDCU.64 UR8, c[0x4][0x70] ;  /* 0x01000e00ff0877ac */ /* 0x000ea20008000a00 */
[----:B------:R-:W-:Y:S01]  /*7000*/  MOV R15, 0x0 ;  /* 0x00000000000f7802 */ /* 0x000fe20000000f00 */
[----:B------:R-:W-:Y:S02]  /*7010*/  HFMA2 R12, -RZ, RZ, 0, 5.9604644775390625e-08 ;  /* 0x00000001ff0c7431 */ /* 0x000fe400000001ff */
[----:B------:R-:W-:Y:S02]  /*7020*/  IMAD.MOV.U32 R8, RZ, RZ, 0x192 ;  /* 0x00000192ff087424 */ /* 0x000fe400078e00ff */
[----:B------:R-:W-:Y:S01]  /*7030*/  IMAD.MOV.U32 R13, RZ, RZ, RZ ;  /* 0x000000ffff0d7224 */ /* 0x000fe200078e00ff */
[----:B------:R-:W1:Y:S01]  /*7040*/  LDCU.64 UR6, c[0x4][0x78] ;  /* 0x01000f00ff0677ac */ /* 0x000e620008000a00 */
[----:B------:R-:W4:Y:S01]  /*7050*/  LDC.64 R14, c[0x4][R15] ;  /* 0x010000000f0e7b82 */ /* 0x000f220000000a00 */
[----:B------:R-:W5:Y:S01]  /*7060*/  LDCU.64 UR4, c[0x4][0x10] ;  /* 0x01000200ff0477ac */ /* 0x000f620008000a00 */
[----:B--2---:R-:W-:Y:S01]  /*7070*/  MOV R5, UR9 ;  /* 0x0000000900057c02 */ /* 0x004fe20008000f00 */
[----:B------:R-:W-:Y:S01]  /*7080*/  IMAD.U32 R4, RZ, RZ, UR8 ;  /* 0x00000008ff047e24 */ /* 0x000fe2000f8e00ff */
[----:B-1----:R-:W-:Y:S01]  /*7090*/  MOV R7, UR7 ;  /* 0x0000000700077c02 */ /* 0x002fe20008000f00 */
[----:B------:R-:W-:Y:S01]  /*70a0*/  IMAD.U32 R6, RZ, RZ, UR6 ;  /* 0x00000006ff067e24 */ /* 0x000fe2000f8e00ff */
[----:B-----5:R-:W-:Y:S01]  /*70b0*/  MOV R11, UR5 ;  /* 0x00000005000b7c02 */ /* 0x020fe20008000f00 */
[----:B------:R-:W-:Y:S02]  /*70c0*/  IMAD.U32 R10, RZ, RZ, UR4 ;  /* 0x00000004ff0a7e24 */ /* 0x000fe4000f8e00ff */
[----:B------:R-:W-:Y:S07]  /*70d0*/  LEPC R20, `(.L_x_92) ;  /* 0x000000001014794e */ /* 0x000fee0000000000 */
[----:B---34-:R-:W-:Y:S05]  /*70e0*/  CALL.ABS.NOINC R14 ;  /* 0x000000000e007343 */ /* 0x018fea0003c00000 */
.L_x_92:
[----:B------:R-:W1:Y:S01]  /*70f0*/  S2R R0, SR_TID.X ;  /* 0x0000000000007919 */ /* 0x000e620000002100 */
[----:B------:R-:W-:Y:S05]  /*7100*/  WARPSYNC.ALL ;  /* 0x0000000000007948 */ /* 0x000fea0003800000 */
[C---:B------:R-:W-:Y:S01]  /*7110*/  R2UR UR4, R16.reuse ;  /* 0x00000000100472ca */ /* 0x040fe200000e0000 */
[----:B------:R-:W-:Y:S05]  /*7120*/  VIADD R3, R16, 0xc0 ;  /* 0x000000c010037836 */ /* 0x000fea0000000000 */
[----:B------:R-:W-:Y:S07]  /*7130*/  SHF.R.U32.HI R3, RZ, 0x15, R3 ;  /* 0x00000015ff037819 */ /* 0x000fee0000011603 */
[----:B------:R-:W4:Y:S01]  /*7140*/  LDTM.x32 R24, tmem[UR4+0xa0] ;  /* 0x0000a004001879ee */ /* 0x000f2200082c0000 */
[----:B-1----:R-:W-:Y:S04]  /*7150*/  SHF.R.U32.HI R0, RZ, 0x5, R0 ;  /* 0x00000005ff007819 */ /* 0x002fe80000011600 */
[----:B------:R-:W-:Y:S11]  /*7160*/  LOP3.LUT P0, RZ, R3, 0x3, R0, 0x48, !PT ;  /* 0x0000000303ff7812 */ /* 0x000ff60007804800 */
[----:B------:R-:W-:Y:S02]  /*7170*/  @!UPT UIADD3 URZ, UPT, UPT, URZ, URZ, URZ ;  /* 0x000000fffffff290 */ /* 0x000fe4000fffe0ff */
[----:B----4-:R-:W-:Y:S05]  /*7180*/  @!P0 BRA `(.L_x_93) ;  /* 0x0000000000408947 */ /* 0x010fea0003800000 */
        /* <DEDUP_REMOVED lines=16> */
.L_x_93:
[----:B------:R-:W1:Y:S01]  /*7290*/  S2R R15, SR_TID.X ;  /* 0x00000000000f7919 */ /* 0x000e620000002100 */
[----:B------:R-:W-:Y:S05]  /*72a0*/  WARPSYNC.ALL ;  /* 0x0000000000007948 */ /* 0x000fea0003800000 */
[----:B-1----:R-:W-:Y:S01]  /*72b0*/  LOP3.LUT P1, R250, R15, 0x60, RZ, 0xc0, !PT ;  /* 0x000000600ffa7812 */ /* 0x002fe2000782c0ff */
[----:B------:R-:W4:Y:S01]  /*72c0*/  LDL.LU R228, [R1+0x180] ;  /* 0x0001800001e47983 */ /* 0x000f220000300800 */
[----:B------:R-:W-:Y:S01]  /*72d0*/  SHF.L.U32 R3, R224, 0x10, RZ ;  /* 0x00000010e0037819 */ /* 0x000fe200000006ff */
[----:B---3--:R-:W-:Y:S01]  /*72e0*/  FMUL R0, R248, R184 ;  /* 0x000000b8f8007220 */ /* 0x008fe20000400000 */
[----:B------:R-:W-:Y:S01]  /*72f0*/  LOP3.LUT R4, R224, 0xffff0000, RZ, 0xc0, !PT ;  /* 0xffff0000e0047812 */ /* 0x000fe200078ec0ff */
[----:B------:R-:W3:Y:S01]  /*7300*/  LDL.LU R252, [R1+0x18c] ;  /* 0x00018c0001fc7983 */ /* 0x000ee20000300800 */
[----:B--2---:R-:W-:Y:S01]  /*7310*/  SHF.L.U32 R5, R225, 0x10, RZ ;  /* 0x00000010e1057819 */ /* 0x004fe200000006ff */
[----:B------:R-:W-:Y:S01]  /*7320*/  FFMA R0, R249, R3, R0 ;  /* 0x00000003f9007223 */ /* 0x000fe20000000000 */
[----:B------:R-:W-:Y:S01]  /*7330*/  LOP3.LUT R6, R225, 0xffff0000, RZ, 0xc0, !PT ;  /* 0xffff0000e1067812 */ /* 0x000fe200078ec0ff */
[----:B------:R1:W-:Y:S01]  /*7340*/  STL [R1+0x1a4], R54 ;  /* 0x0001a43601007387 */ /* 0x0003e20000100800 */
[----:B------:R-:W-:Y:S01]  /*7350*/  SHF.L.U32 R7, R226, 0x10, RZ ;  /* 0x00000010e2077819 */ /* 0x000fe200000006ff */
[----:B------:R-:W-:Y:S01]  /*7360*/  FMUL R3, R248, R185 ;  /* 0x000000b9f8037220 */ /* 0x000fe20000400000 */
[----:B------:R-:W-:Y:S01]  /*7370*/  LOP3.LUT R8, R226, 0xffff0000, RZ, 0xc0, !PT ;  /* 0xffff0000e2087812 */ /* 0x000fe200078ec0ff */
[----:B------:R-:W2:Y:S01]  /*7380*/  S2UR UR6, SR_CgaCtaId ;  /* 0x00000000000679c3 */ /* 0x000ea20000008800 */
[----:B------:R-:W-:Y:S01]  /*7390*/  SHF.L.U32 R10, R227, 0x10, RZ ;  /* 0x00000010e30a7819 */ /* 0x000fe200000006ff */
[----:B------:R-:W-:Y:S01]  /*73a0*/  FFMA R3, R249, R4, R3 ;  /* 0x00000004f9037223 */ /* 0x000fe20000000003 */
[----:B------:R-:W-:Y:S01]  /*73b0*/  LOP3.LUT R11, R227, 0xffff0000, RZ, 0xc0, !PT ;  /* 0xffff0000e30b7812 */ /* 0x000fe200078ec0ff */
[----:B------:R-:W-:Y:S01]  /*73c0*/  FMUL R4, R248, R186 ;  /* 0x000000baf8047220 */ /* 0x000fe20000400000 */
[----:B------:R-:W-:Y:S01]  /*73d0*/  SHF.L.U32 R13, R220, 0x10, RZ ;  /* 0x00000010dc0d7819 */ /* 0x000fe200000006ff */
[----:B------:R-:W-:Y:S01]  /*73e0*/  FMUL R9, R248, R191 ;  /* 0x000000bff8097220 */ /* 0x000fe20000400000 */
[----:B------:R-:W-:Y:S01]  /*73f0*/  LOP3.LUT R14, R220, 0xffff0000, RZ, 0xc0, !PT ;  /* 0xffff0000dc0e7812 */ /* 0x000fe200078ec0ff */
[----:B------:R-:W-:Y:S01]  /*7400*/  FFMA R4, R249, R5, R4 ;  /* 0x00000005f9047223 */ /* 0x000fe20000000004 */
[----:B------:R-:W-:Y:S01]  /*7410*/  FMUL R5, R248, R187 ;  /* 0x000000bbf8057220 */ /* 0x000fe20000400000 */
[----:B------:R-:W-:Y:S01]  /*7420*/  R2UR UR5, R16 ;  /* 0x00000000100572ca */ /* 0x000fe200000e0000 */
[----:B------:R-:W-:Y:S01]  /*7430*/  FMUL R108, R248, R108 ;  /* 0x0000006cf86c7220 */ /* 0x000fe20000400000 */
[----:B------:R-:W-:Y:S01]  /*7440*/  LOP3.LUT R16, R221, 0xffff0000, RZ, 0xc0, !PT ;  /* 0xffff0000dd107812 */ /* 0x000fe200078ec0ff */
[----:B------:R-:W-:Y:S01]  /*7450*/  FFMA R5, R249, R6, R5 ;  /* 0x00000006f9057223 */ /* 0x000fe20000000005 */
[----:B------:R-:W-:Y:S01]  /*7460*/  SHF.L.U32 R17, R222, 0x10, RZ ;  /* 0x00000010de117819 */ /* 0x000fe200000006ff */
[C---:B------:R-:W-:Y:S01]  /*7470*/  FMUL R6, R248.reuse, R188 ;  /* 0x000000bcf8067220 */ /* 0x040fe20000400000 */
[----:B------:R-:W-:Y:S01]  /*7480*/  F2FP.BF16.F32.PACK_AB R188, R3, R0 ;  /* 0x0000000003bc723e */ /* 0x000fe200000010ff */
[----:B------:R-:W-:Y:S01]  /*7490*/  FMUL R0, R248, R192 ;  /* 0x000000c0f8007220 */ /* 0x000fe20000400000 */
[----:B------:R-:W-:Y:S01]  /*74a0*/  LOP3.LUT R18, R222, 0xffff0000, RZ, 0xc0, !PT ;  /* 0xffff0000de127812 */ /* 0x000fe200078ec0ff */
[----:B------:R-:W-:Y:S01]  /*74b0*/  FFMA R6, R249, R7, R6 ;  /* 0x00000007f9067223 */ /* 0x000fe20000000006 */
[C---:B------:R-:W-:Y:S01]  /*74c0*/  SHF.L.U32 R19, R223.reuse, 0x10, RZ ;  /* 0x00000010df137819 */ /* 0x040fe200000006ff */
[----:B-1----:R-:W3:Y:S01]  /*74d0*/  LDL.LU R54, [R1+0x188] ;  /* 0x0001880001367983 */ /* 0x002ee20000300800 */
[----:B------:R-:W-:Y:S01]  /*74e0*/  LOP3.LUT R20, R223, 0xffff0000, RZ, 0xc0, !PT ;  /* 0xffff0000df147812 */ /* 0x000fe200078ec0ff */
[C---:B------:R-:W-:Y:S01]  /*74f0*/  FMUL R7, R248.reuse, R189 ;  /* 0x000000bdf8077220 */ /* 0x040fe20000400000 */
[----:B------:R-:W-:Y:S01]  /*7500*/  F2FP.BF16.F32.PACK_AB R189, R5, R4 ;  /* 0x0000000405bd723e */ /* 0x000fe200000010ff */
[----:B------:R1:W-:Y:S01]  /*7510*/  STL [R1+0x1a0], R55 ;  /* 0x0001a03701007387 */ /* 0x0003e20000100800 */
[----:B------:R-:W-:Y:S01]  /*7520*/  SHF.L.U32 R21, R217, 0x10, RZ ;  /* 0x00000010d9157819 */ /* 0x000fe200000006ff */
[----:B------:R-:W-:Y:S01]  /*7530*/  FFMA R7, R249, R8, R7 ;  /* 0x00000008f9077223 */ /* 0x000fe20000000007 */
[----:B------:R-:W-:Y:S01]  /*7540*/  LOP3.LUT R22, R217, 0xffff0000, RZ, 0xc0, !PT ;  /* 0xffff0000d9167812 */ /* 0x000fe200078ec0ff */
[----:B------:R-:W-:Y:S01]  /*7550*/  FMUL R8, R248, R190 ;  /* 0x000000bef8087220 */ /* 0x000fe20000400000 */
[----:B------:R-:W-:Y:S01]  /*7560*/  SHF.L.U32 R23, R218, 0x10, RZ ;  /* 0x00000010da177819 */ /* 0x000fe200000006ff */
[----:B------:R-:W-:Y:S01]  /*7570*/  FMUL R3, R248, R193 ;  /* 0x000000c1f8037220 */ /* 0x000fe20000400000 */
[----:B------:R-:W-:Y:S01]  /*7580*/  F2FP.BF16.F32.PACK_AB R190, R7, R6 ;  /* 0x0000000607be723e */ /* 0x000fe200000010ff */
[C---:B------:R-:W-:Y:S01]  /*7590*/  FFMA R8, R249.reuse, R10, R8 ;  /* 0x0000000af9087223 */ /* 0x040fe20000000008 */
[----:B------:R-:W-:Y:S01]  /*75a0*/  LOP3.LUT R184, R218, 0xffff0000, RZ, 0xc0, !PT ;  /* 0xffff0000dab87812 */ /* 0x000fe200078ec0ff */
[----:B------:R-:W-:Y:S01]  /*75b0*/  FFMA R9, R249, R11, R9 ;  /* 0x0000000bf9097223 */ /* 0x000fe20000000009 */
[----:B------:R-:W-:Y:S01]  /*75c0*/  SHF.L.U32 R185, R219, 0x10, RZ ;  /* 0x00000010dbb97819 */ /* 0x000fe200000006ff */
[----:B------:R-:W-:Y:S01]  /*75d0*/  FFMA R0, R249, R13, R0 ;  /* 0x0000000df9007223 */ /* 0x000fe20000000000 */
[----:B------:R-:W-:Y:S01]  /*75e0*/  SHF.L.U32 R13, R221, 0x10, RZ ;  /* 0x00000010dd0d7819 */ /* 0x000fe200000006ff */
[----:B------:R-:W-:Y:S01]  /*75f0*/  FFMA R3, R249, R14, R3 ;  /* 0x0000000ef9037223 */ /* 0x000fe20000000003 */
[----:B------:R-:W-:Y:S01]  /*7600*/  F2FP.BF16.F32.PACK_AB R191, R9, R8 ;  /* 0x0000000809bf723e */ /* 0x000fe200000010ff */
[C---:B------:R-:W-:Y:S01]  /*7610*/  FMUL R4, R248.reuse, R198 ;  /* 0x000000c6f8047220 */ /* 0x040fe20000400000 */
[----:B------:R-:W-:Y:S01]  /*7620*/  LOP3.LUT R186, R219, 0xffff0000, RZ, 0xc0, !PT ;  /* 0xffff0000dbba7812 */ /* 0x000fe200078ec0ff */
[C---:B------:R-:W-:Y:S01]  /*7630*/  FMUL R5, R248.reuse, R199 ;  /* 0x000000c7f8057220 */ /* 0x040fe20000400000 */
[----:B------:R-:W-:Y:S01]  /*7640*/  F2FP.BF16.F32.PACK_AB R192, R3, R0 ;  /* 0x0000000003c0723e */ /* 0x000fe200000010ff */
[----:B------:R-:W-:Y:S01]  /*7650*/  FMUL R6, R248, R202 ;  /* 0x000000caf8067220 */ /* 0x000fe20000400000 */
[----:B------:R-:W-:Y:S01]  /*7660*/  ISETP.NE.AND P0, PT, R250, RZ, PT ;  /* 0x000000fffa00720c */ /* 0x000fe20003f05270 */
[C---:B------:R-:W-:Y:S01]  /*7670*/  FMUL R7, R248.reuse, R203 ;  /* 0x000000cbf8077220 */ /* 0x040fe20000400000 */
[C---:B------:R-:W-:Y:S01]  /*7680*/  FMUL R8, R248.reuse, R204 ;  /* 0x000000ccf8087220 */ /* 0x040fe20000400000 */
[C---:B------:R-:W-:Y:S01]  /*7690*/  FMUL R109, R248.reuse, R109 ;  /* 0x0000006df86d7220 */ /* 0x040fe20000400000 */
[----:B-1----:R-:W3:Y:S01]  /*76a0*/  LDL.LU R55, [R1+0x184] ;  /* 0x0001840001377983 */ /* 0x002ee20000300800 */
[C---:B------:R-:W-:Y:S01]  /*76b0*/  SHF.L.U32 R11, R15.reuse, 0x5, RZ ;  /* 0x000000050f0b7819 */ /* 0x040fe200000006ff */
[----:B------:R-:W-:Y:S01]  /*76c0*/  UMOV UR4, 0x400 ;  /* 0x0000040000047882 */ /* 0x000fe20000000000 */
[----:B------:R-:W-:Y:S01]  /*76d0*/  SHF.L.U32 R10, R15, 0x2, RZ ;  /* 0x000000020f0a7819 */ /* 0x000fe200000006ff */
[----:B------:R1:W-:Y:S01]  /*76e0*/  STL [R1+0x19c], R2 ;  /* 0x00019c0201007387 */ /* 0x0003e20000100800 */
[----:B------:R-:W-:Y:S01]  /*76f0*/  LOP3.LUT R12, R11, 0xc0, RZ, 0xc0, !PT ;  /* 0x000000c00b0c7812 */ /* 0x000fe200078ec0ff */
[C---:B------:R-:W-:Y:S01]  /*7700*/  FMUL R0, R248.reuse, R200 ;  /* 0x000000c8f8007220 */ /* 0x040fe20000400000 */
[C---:B------:R-:W-:Y:S01]  /*7710*/  FMUL R3, R248.reuse, R201 ;  /* 0x000000c9f8037220 */ /* 0x040fe20000400000 */
[----:B------:R-:W-:Y:S01]  /*7720*/  SHF.L.U32 R15, R15, 0x4, RZ ;  /* 0x000000040f0f7819 */ /* 0x000fe200000006ff */
[----:B------:R-:W-:Y:S01]  /*7730*/  FMUL R88, R248, R88 ;  /* 0x00000058f8587220 */ /* 0x000fe20000400000 */
[----:B------:R-:W-:Y:S01]  /*7740*/  LOP3.LUT R12, R12, 0x18, R10, 0xf8, !PT ;  /* 0x000000180c0c7812 */ /* 0x000fe200078ef80a */
[C---:B------:R-:W-:Y:S01]  /*7750*/  FMUL R10, R248.reuse, R194 ;  /* 0x000000c2f80a7220 */ /* 0x040fe20000400000 */
[C---:B------:R-:W-:Y:S01]  /*7760*/  FMUL R89, R248.reuse, R89 ;  /* 0x00000059f8597220 */ /* 0x040fe20000400000 */
[----:B------:R-:W-:Y:S01]  /*7770*/  FMUL R90, R248, R90 ;  /* 0x0000005af85a7220 */ /* 0x000fe20000400000 */
[----:B------:R-:W-:Y:S01]  /*7780*/  LOP3.LUT R14, R12, 0xf20, R11, 0xf8, !PT ;  /* 0x00000f200c0e7812 */ /* 0x000fe200078ef80b */
[C---:B------:R-:W-:Y:S01]  /*7790*/  FMUL R11, R248.reuse, R195 ;  /* 0x000000c3f80b7220 */ /* 0x040fe20000400000 */
[C---:B------:R-:W-:Y:S01]  /*77a0*/  FMUL R12, R248.reuse, R196 ;  /* 0x000000c4f80c7220 */ /* 0x040fe20000400000 */
[C---:B------:R-:W-:Y:S01]  /*77b0*/  FFMA R10, R249.reuse, R13, R10 ;  /* 0x0000000df90a7223 */ /* 0x040fe2000000000a */
[----:B------:R-:W-:Y:S01]  /*77c0*/  FMUL R13, R248, R197 ;  /* 0x000000c5f80d7220 */ /* 0x000fe20000400000 */
[C---:B------:R-:W-:Y:S01]  /*77d0*/  FFMA R11, R249.reuse, R16, R11 ;  /* 0x00000010f90b7223 */ /* 0x040fe2000000000b */
[C---:B------:R-:W-:Y:S01]  /*77e0*/  FFMA R12, R249.reuse, R17, R12 ;  /* 0x00000011f90c7223 */ /* 0x040fe2000000000c */
[C---:B------:R-:W-:Y:S01]  /*77f0*/  SHF.L.U32 R17, R216.reuse, 0x10, RZ ;  /* 0x00000010d8117819 */ /* 0x040fe200000006ff */
[C---:B------:R-:W-:Y:S01]  /*7800*/  FFMA R13, R249.reuse, R18, R13 ;  /* 0x00000012f90d7223 */ /* 0x040fe2000000000d */
[----:B------:R-:W-:Y:S01]  /*7810*/  LOP3.LUT R18, R216, 0xffff0000, RZ, 0xc0, !PT ;  /* 0xffff0000d8127812 */ /* 0x000fe200078ec0ff */
[C---:B------:R-:W-:Y:S01]  /*7820*/  FFMA R4, R249.reuse, R19, R4 ;  /* 0x00000013f9047223 */ /* 0x040fe20000000004 */
[C---:B------:R-:W-:Y:S01]  /*7830*/  FFMA R5, R249.reuse, R20, R5 ;  /* 0x00000014f9057223 */ /* 0x040fe20000000005 */
[----:B------:R-:W-:Y:S01]  /*7840*/  MOV R16, UR44 ;  /* 0x0000002c00107c02 */ /* 0x000fe20008000f00 */
[C---:B------:R-:W-:Y:S01]  /*7850*/  FFMA R0, R249.reuse, R17, R0 ;  /* 0x00000011f9007223 */ /* 0x040fe20000000000 */
[C---:B------:R-:W-:Y:S01]  /*7860*/  FFMA R3, R249.reuse, R18, R3 ;  /* 0x00000012f9037223 */ /* 0x040fe20000000003 */
[C---:B------:R-:W-:Y:S01]  /*7870*/  FFMA R6, R249.reuse, R21, R6 ;  /* 0x00000015f9067223 */ /* 0x040fe20000000006 */
[C---:B------:R-:W-:Y:S01]  /*7880*/  FFMA R7, R249.reuse, R22, R7 ;  /* 0x00000016f9077223 */ /* 0x040fe20000000007 */
[----:B------:R-:W-:Y:S01]  /*7890*/  FFMA R8, R249, R23, R8 ;  /* 0x00000017f9087223 */ /* 0x000fe20000000008 */
[----:B------:R-:W-:Y:S01]  /*78a0*/  F2FP.BF16.F32.PACK_AB R195, R5, R4 ;  /* 0x0000000405c3723e */ /* 0x000fe200000010ff */
[C---:B------:R-:W-:Y:S01]  /*78b0*/  FMUL R4, R248.reuse, R207 ;  /* 0x000000cff8047220 */ /* 0x040fe20000400000 */
[----:B------:R-:W-:Y:S01]  /*78c0*/  F2FP.BF16.F32.PACK_AB R193, R11, R10 ;  /* 0x0000000a0bc1723e */ /* 0x000fe200000010ff */
[C---:B------:R-:W-:Y:S01]  /*78d0*/  FMUL R5, R248.reuse, R208 ;  /* 0x000000d0f8057220 */ /* 0x040fe20000400000 */
[----:B------:R-:W-:Y:S01]  /*78e0*/  F2FP.BF16.F32.PACK_AB R17, R7, R6 ;  /* 0x000000060711723e */ /* 0x000fe200000010ff */
[C---:B------:R-:W-:Y:S01]  /*78f0*/  FMUL R6, R248.reuse, R209 ;  /* 0x000000d1f8067220 */ /* 0x040fe20000400000 */
[----:B------:R-:W-:Y:S01]  /*7900*/  F2FP.BF16.F32.PACK_AB R194, R13, R12 ;  /* 0x0000000c0dc2723e */ /* 0x000fe200000010ff */
[C---:B------:R-:W-:Y:S01]  /*7910*/  FMUL R91, R248.reuse, R91 ;  /* 0x0000005bf85b7220 */ /* 0x040fe20000400000 */
        /* <DEDUP_REMOVED lines=87> */
[----:B------:R-:W-:Y:S01]  /*7e90*/  FMUL R51, R248, R51 ;  /* 0x00000033f8337220 */ /* 0x000fe20000400000 */
[----:B------:R-:W-:Y:S01]  /*7ea0*/  UIADD3 UR10, UPT, UPT, UR44, 0x1, URZ ;  /* 0x000000012c0a7890 */ /* 0x000fe2000fffe0ff */
[----:B------:R-:W-:Y:S01]  /*7eb0*/  BSSY.RECONVERGENT B0, `(.L_x_94) ;  /* 0x00003d5000007945 */ /* 0x000fe20003800200 */
[----:B--2---:R-:W-:Y:S04]  /*7ec0*/  ULEA UR4, UR6, UR4, 0x18 ;  /* 0x0000000406047291 */ /* 0x004fe8000f8ec0ff */
[----:B------:R-:W-:Y:S02]  /*7ed0*/  ULEA UR7, UR45, UR4, 0x3 ;  /* 0x000000042d077291 */ /* 0x000fe4000f8e18ff */
[----:B------:R-:W-:Y:S02]  /*7ee0*/  LEA R14, R14, UR4, 0x1 ;  /* 0x000000040e0e7c11 */ /* 0x000fe4000f8e08ff */
[----:B------:R-:W-:Y:S03]  /*7ef0*/  UIADD3 UR7, UPT, UPT, UR7, 0x80, URZ ;  /* 0x0000008007077890 */ /* 0x000fe6000fffe0ff */
[----:B------:R-:W-:Y:S01]  /*7f00*/  IMAD R14, R16, 0xe000, R14 ;  /* 0x0000e000100e7824 */ /* 0x000fe200078e020e */
[----:B------:R-:W-:Y:S01]  /*7f10*/  F2FP.BF16.F32.PACK_AB R16, R3, R0 ;  /* 0x000000000310723e */ /* 0x000fe200000010ff */
[C---:B------:R-:W-:Y:S01]  /*7f20*/  FMUL R0, R248.reuse, R205 ;  /* 0x000000cdf8007220 */ /* 0x040fe20000400000 */
[----:B------:R-:W-:Y:S01]  /*7f30*/  UPRMT UR7, UR6, 0x654, UR7 ;  /* 0x0000065406077896 */ /* 0x000fe20008000007 */
[----:B------:R-:W-:Y:S02]  /*7f40*/  FMUL R3, R248, R206 ;  /* 0x000000cef8037220 */ /* 0x000fe40000400000 */
[C---:B------:R-:W-:Y:S02]  /*7f50*/  FFMA R0, R249.reuse, R184, R0 ;  /* 0x000000b8f9007223 */ /* 0x040fe40000000000 */
[C---:B------:R-:W-:Y:S01]  /*7f60*/  FFMA R3, R249.reuse, R185, R3 ;  /* 0x000000b9f9037223 */ /* 0x040fe20000000003 */
[----:B------:R-:W-:Y:S01]  /*7f70*/  FFMA R4, R249, R186, R4 ;  /* 0x000000baf9047223 */ /* 0x000fe20000000004 */
[----:B------:R-:W2:Y:S01]  /*7f80*/  LDL.LU R185, [R1+0x170] ;  /* 0x0001700001b97983 */ /* 0x000ea20000300800 */
[----:B------:R-:W-:Y:S01]  /*7f90*/  F2FP.BF16.F32.PACK_AB R18, R0, R8 ;  /* 0x000000080012723e */ /* 0x000fe200000010ff */
[----:B------:R-:W-:Y:S01]  /*7fa0*/  FMUL R8, R248, R214 ;  /* 0x000000d6f8087220 */ /* 0x000fe20000400000 */
[C---:B------:R-:W-:Y:S01]  /*7fb0*/  LOP3.LUT R0, R15.reuse, 0x20, RZ, 0xc0, !PT ;  /* 0x000000200f007812 */ /* 0x040fe200078ec0ff */
[----:B------:R-:W2:Y:S01]  /*7fc0*/  LDL.LU R187, [R1+0x174] ;  /* 0x0001740001bb7983 */ /* 0x000ea20000300800 */
[----:B------:R-:W-:Y:S02]  /*7fd0*/  LOP3.LUT R15, R15, 0x40, RZ, 0xc0, !PT ;  /* 0x000000400f0f7812 */ /* 0x000fe400078ec0ff */
[--C-:B------:R-:W-:Y:S01]  /*7fe0*/  IADD3 R251, PT, PT, -R0, 0x200, R14.reuse ;  /* 0x0000020000fb7810 */ /* 0x100fe20007ffe10e */
[----:B------:R-:W-:Y:S01]  /*7ff0*/  FMUL R0, R248, R210 ;  /* 0x000000d2f8007220 */ /* 0x000fe20000400000 */
[----:B------:R-:W-:Y:S01]  /*8000*/  F2FP.BF16.F32.PACK_AB R19, R4, R3 ;  /* 0x000000030413723e */ /* 0x000fe200000010ff */
[----:B------:R-:W-:Y:S01]  /*8010*/  FMUL R3, R248, R211 ;  /* 0x000000d3f8037220 */ /* 0x000fe20000400000 */
[----:B-1----:R-:W-:Y:S02]  /*8020*/  IADD3 R2, PT, PT, -R15, 0x200, R14 ;  /* 0x000002000f027810 */ /* 0x002fe40007ffe10e */
[C---:B----4-:R-:W-:Y:S02]  /*8030*/  SHF.L.U32 R7, R228.reuse, 0x10, RZ ;  /* 0x00000010e4077819 */ /* 0x050fe400000006ff */
[----:B------:R-:W-:Y:S02]  /*8040*/  LOP3.LUT R9, R228, 0xffff0000, RZ, 0xc0, !PT ;  /* 0xffff0000e4097812 */ /* 0x000fe400078ec0ff */
[----:B------:R-:W1:Y:S01]  /*8050*/  LDTM.x32 R216, tmem[UR5+0xc0] ;  /* 0x0000c00500d879ee */ /* 0x000e6200082c0000 */
[----:B------:R-:W-:Y:S01]  /*8060*/  NOP ;  /* 0x0000000000007918 */ /* 0x000fe20000000000 */
[----:B-1----:R-:W-:Y:S01]  /*8070*/  SYNCS.ARRIVE.TRANS64.RED.A1T0 RZ, [UR7], RZ ;  /* 0x000000ffffff79a7 */ /* 0x002fe20008100407 */
[----:B------:R1:W-:Y:S01]  /*8080*/  STS.128 [R14+0x200], R188 ;  /* 0x000200bc0e007388 */ /* 0x0003e20000000c00 */
[C---:B---3--:R-:W-:Y:S01]  /*8090*/  SHF.L.U32 R12, R252.reuse, 0x10, RZ ;  /* 0x00000010fc0c7819 */ /* 0x048fe200000006ff */
[C---:B------:R-:W-:Y:S01]  /*80a0*/  FFMA R5, R249.reuse, R7, R5 ;  /* 0x00000007f9057223 */ /* 0x040fe20000000005 */
[----:B------:R-:W-:Y:S01]  /*80b0*/  LOP3.LUT R13, R252, 0xffff0000, RZ, 0xc0, !PT ;  /* 0xffff0000fc0d7812 */ /* 0x000fe200078ec0ff */
[----:B------:R3:W-:Y:S01]  /*80c0*/  STS.128 [R251+0x10], R192 ;  /* 0x000010c0fb007388 */ /* 0x0007e20000000c00 */
[----:B------:R-:W-:Y:S01]  /*80d0*/  FFMA R6, R249, R9, R6 ;  /* 0x00000009f9067223 */ /* 0x000fe20000000006 */
[----:B------:R-:W-:Y:S01]  /*80e0*/  FMUL R9, R248, R215 ;  /* 0x000000d7f8097220 */ /* 0x000fe20000400000 */
[----:B------:R-:W-:Y:S01]  /*80f0*/  UIADD3 UR7, UPT, UPT, UR45, 0x1, URZ ;  /* 0x000000012d077890 */ /* 0x000fe2000fffe0ff */
[----:B------:R4:W-:Y:S01]  /*8100*/  STS.128 [R2+0x20], R16 ;  /* 0x0000201002007388 */ /* 0x0009e20000000c00 */
[C---:B------:R-:W-:Y:S02]  /*8110*/  SHF.L.U32 R10, R54.reuse, 0x10, RZ ;  /* 0x00000010360a7819 */ /* 0x040fe400000006ff */
[----:B------:R-:W-:Y:S01]  /*8120*/  LOP3.LUT R11, R54, 0xffff0000, RZ, 0xc0, !PT ;  /* 0xffff0000360b7812 */ /* 0x000fe200078ec0ff */
[----:B-1----:R-:W2:Y:S04]  /*8130*/  LDL.LU R189, [R1+0x178] ;  /* 0x0001780001bd7983 */ /* 0x002ea80000300800 */
[----:B------:R-:W2:Y:S04]  /*8140*/  LDL.LU R191, [R1+0x17c] ;  /* 0x00017c0001bf7983 */ /* 0x000ea80000300800 */
[----:B---3--:R-:W3:Y:S01]  /*8150*/  LDL.LU R193, [R1+0x160] ;  /* 0x0001600001c17983 */ /* 0x008ee20000300800 */
[----:B----4-:R-:W-:Y:S01]  /*8160*/  F2FP.BF16.F32.PACK_AB R16, R6, R5 ;  /* 0x000000050610723e */ /* 0x010fe200000010ff */
[C---:B------:R-:W-:Y:S01]  /*8170*/  FMUL R5, R248.reuse, R155 ;  /* 0x0000009bf8057220 */ /* 0x040fe20000400000 */
[C---:B------:R-:W-:Y:S01]  /*8180*/  FMUL R155, R248.reuse, R176 ;  /* 0x000000b0f89b7220 */ /* 0x040fe20000400000 */
[----:B------:R-:W4:Y:S01]  /*8190*/  LDL.LU R2, [R1+0x164] ;  /* 0x0001640001027983 */ /* 0x000f220000300800 */
[C---:B------:R-:W-:Y:S01]  /*81a0*/  FMUL R6, R248.reuse, R156 ;  /* 0x0000009cf8067220 */ /* 0x040fe20000400000 */
[C---:B------:R-:W-:Y:S01]  /*81b0*/  FMUL R156, R248.reuse, R177 ;  /* 0x000000b1f89c7220 */ /* 0x040fe20000400000 */
[C---:B------:R-:W-:Y:S02]  /*81c0*/  SHF.L.U32 R4, R55.reuse, 0x10, RZ ;  /* 0x0000001037047819 */ /* 0x040fe400000006ff */
[----:B------:R-:W-:Y:S02]  /*81d0*/  LOP3.LUT R7, R55, 0xffff0000, RZ, 0xc0, !PT ;  /* 0xffff000037077812 */ /* 0x000fe400078ec0ff */
[----:B------:R-:W4:Y:S01]  /*81e0*/  LDL.LU R55, [R1+0x168] ;  /* 0x0001680001377983 */ /* 0x000f220000300800 */
[C---:B------:R-:W-:Y:S01]  /*81f0*/  FFMA R0, R249.reuse, R4, R0 ;  /* 0x00000004f9007223 */ /* 0x040fe20000000000 */
[C---:B------:R-:W-:Y:S01]  /*8200*/  FMUL R4, R248.reuse, R212 ;  /* 0x000000d4f8047220 */ /* 0x040fe20000400000 */
[C---:B------:R-:W-:Y:S01]  /*8210*/  FFMA R3, R249.reuse, R7, R3 ;  /* 0x00000007f9037223 */ /* 0x040fe20000000003 */
[----:B------:R-:W4:Y:S01]  /*8220*/  LDL.LU R54, [R1+0x16c] ;  /* 0x00016c0001367983 */ /* 0x000f220000300800 */
[C---:B------:R-:W-:Y:S01]  /*8230*/  FMUL R7, R248.reuse, R213 ;  /* 0x000000d5f8077220 */ /* 0x040fe20000400000 */
[----:B------:R-:W-:Y:S01]  /*8240*/  FFMA R4, R249, R10, R4 ;  /* 0x0000000af9047223 */ /* 0x000fe20000000004 */
[C---:B------:R-:W-:Y:S01]  /*8250*/  FMUL R10, R248.reuse, R160 ;  /* 0x000000a0f80a7220 */ /* 0x040fe20000400000 */
[----:B------:R-:W4:Y:S01]  /*8260*/  LDL.LU R23, [R1+0x150] ;  /* 0x0001500001177983 */ /* 0x000f220000300800 */
[----:B------:R-:W-:Y:S01]  /*8270*/  F2FP.BF16.F32.PACK_AB R17, R3, R0 ;  /* 0x000000000311723e */ /* 0x000fe200000010ff */
[C---:B------:R-:W-:Y:S01]  /*8280*/  FFMA R7, R249.reuse, R11, R7 ;  /* 0x0000000bf9077223 */ /* 0x040fe20000000007 */
[C---:B------:R-:W-:Y:S01]  /*8290*/  FFMA R8, R249.reuse, R12, R8 ;  /* 0x0000000cf9087223 */ /* 0x040fe20000000008 */
[----:B------:R-:W4:Y:S01]  /*82a0*/  LDL.LU R22, [R1+0x154] ;  /* 0x0001540001167983 */ /* 0x000f220000300800 */
[----:B------:R-:W-:Y:S01]  /*82b0*/  FFMA R9, R249, R13, R9 ;  /* 0x0000000df9097223 */ /* 0x000fe20000000009 */
[C---:B------:R-:W-:Y:S01]  /*82c0*/  FMUL R13, R248.reuse, R163 ;  /* 0x000000a3f80d7220 */ /* 0x040fe20000400000 */
[----:B------:R-:W-:Y:S01]  /*82d0*/  F2FP.BF16.F32.PACK_AB R18, R7, R4 ;  /* 0x000000040712723e */ /* 0x000fe200000010ff */
[----:B------:R-:W4:Y:S01]  /*82e0*/  LDL.LU R21, [R1+0x158] ;  /* 0x0001580001157983 */ /* 0x000f220000300800 */
[C---:B------:R-:W-:Y:S01]  /*82f0*/  FMUL R160, R248.reuse, R181 ;  /* 0x000000b5f8a07220 */ /* 0x040fe20000400000 */
[----:B------:R-:W-:Y:S01]  /*8300*/  F2FP.BF16.F32.PACK_AB R19, R9, R8 ;  /* 0x000000080913723e */ /* 0x000fe200000010ff */
[C---:B------:R-:W-:Y:S01]  /*8310*/  FMUL R0, R248.reuse, R152 ;  /* 0x00000098f8007220 */ /* 0x040fe20000400000 */
[----:B------:R-:W4:Y:S01]  /*8320*/  LDL.LU R20, [R1+0x15c] ;  /* 0x00015c0001147983 */ /* 0x000f220000300800 */
[C---:B------:R-:W-:Y:S01]  /*8330*/  FMUL R152, R248.reuse, R173 ;  /* 0x000000adf8987220 */ /* 0x040fe20000400000 */
[C---:B------:R-:W-:Y:S01]  /*8340*/  FMUL R3, R248.reuse, R153 ;  /* 0x00000099f8037220 */ /* 0x040fe20000400000 */
        /* <DEDUP_REMOVED lines=15> */
[C---:B--2---:R-:W-:Y:S02]  /*8440*/  SHF.L.U32 R184, R185.reuse, 0x10, RZ ;  /* 0x00000010b9b87819 */ /* 0x044fe400000006ff */
[----:B------:R-:W-:Y:S02]  /*8450*/  LOP3.LUT R185, R185, 0xffff0000, RZ, 0xc0, !PT ;  /* 0xffff0000b9b97812 */ /* 0x000fe400078ec0ff */
[----:B------:R-:W-:Y:S01]  /*8460*/  SHF.L.U32 R186, R187, 0x10, RZ ;  /* 0x00000010bbba7819 */ /* 0x000fe200000006ff */
[----:B------:R-:W-:Y:S01]  /*8470*/  FFMA R0, R249, R184, R0 ;  /* 0x000000b8f9007223 */ /* 0x000fe20000000000 */
[----:B------:R-:W-:Y:S01]  /*8480*/  LOP3.LUT R187, R187, 0xffff0000, RZ, 0xc0, !PT ;  /* 0xffff0000bbbb7812 */ /* 0x000fe200078ec0ff */
[C---:B------:R-:W-:Y:S02]  /*8490*/  FFMA R3, R249.reuse, R185, R3 ;  /* 0x000000b9f9037223 */ /* 0x040fe40000000003 */
[C---:B------:R-:W-:Y:S02]  /*84a0*/  FFMA R4, R249.reuse, R186, R4 ;  /* 0x000000baf9047223 */ /* 0x040fe40000000004 */
[----:B------:R-:W-:Y:S01]  /*84b0*/  FFMA R5, R249, R187, R5 ;  /* 0x000000bbf9057223 */ /* 0x000fe20000000005 */
[C---:B------:R-:W-:Y:S02]  /*84c0*/  SHF.L.U32 R188, R189.reuse, 0x10, RZ ;  /* 0x00000010bdbc7819 */ /* 0x040fe400000006ff */
[----:B------:R-:W-:Y:S02]  /*84d0*/  LOP3.LUT R189, R189, 0xffff0000, RZ, 0xc0, !PT ;  /* 0xffff0000bdbd7812 */ /* 0x000fe400078ec0ff */
[----:B------:R-:W-:Y:S01]  /*84e0*/  SHF.L.U32 R190, R191, 0x10, RZ ;  /* 0x00000010bfbe7819 */ /* 0x000fe200000006ff */
[----:B------:R-:W-:Y:S01]  /*84f0*/  FFMA R6, R249, R188, R6 ;  /* 0x000000bcf9067223 */ /* 0x000fe20000000006 */
[----:B------:R-:W-:Y:S01]  /*8500*/  LOP3.LUT R191, R191, 0xffff0000, RZ, 0xc0, !PT ;  /* 0xffff0000bfbf7812 */ /* 0x000fe200078ec0ff */
[----:B------:R-:W-:Y:S01]  /*8510*/  FFMA R7, R249, R189, R7 ;  /* 0x000000bdf9077223 */ /* 0x000fe20000000007 */
[----:B---3--:R-:W-:Y:S01]  /*8520*/  SHF.L.U32 R192, R193, 0x10, RZ ;  /* 0x00000010c1c07819 */ /* 0x008fe200000006ff */
[----:B------:R-:W-:Y:S01]  /*8530*/  FFMA R8, R249, R190, R8 ;  /* 0x000000bef9087223 */ /* 0x000fe20000000008 */
[----:B------:R-:W-:Y:S01]  /*8540*/  LOP3.LUT R193, R193, 0xffff0000, RZ, 0xc0, !PT ;  /* 0xffff0000c1c17812 */ /* 0x000fe200078ec0ff */
[C---:B------:R-:W-:Y:S01]  /*8550*/  FFMA R9, R249.reuse, R191, R9 ;  /* 0x000000bff9097223 */ /* 0x040fe20000000009 */
[C---:B----4-:R-:W-:Y:S01]  /*8560*/  LOP3.LUT R195, R2.reuse, 0xffff0000, RZ, 0xc0, !PT ;  /* 0xffff000002c37812 */ /* 0x050fe200078ec0ff */
[C---:B------:R-:W-:Y:S01]  /*8570*/  FFMA R10, R249.reuse, R192, R10 ;  /* 0x000000c0f90a7223 */ /* 0x040fe2000000000a */
[----:B------:R-:W-:Y:S01]  /*8580*/  SHF.L.U32 R194, R2, 0x10, RZ ;  /* 0x0000001002c27819 */ /* 0x000fe200000006ff */
[----:B------:R-:W-:Y:S01]  /*8590*/  FFMA R11, R249, R193, R11 ;  /* 0x000000c1f90b7223 */ /* 0x000fe2000000000b */
[----:B------:R-:W-:Y:S01]  /*85a0*/  IADD3 R2, PT, PT, -R15, R251, RZ ;  /* 0x000000fb0f027210 */ /* 0x000fe20007ffe1ff */
[----:B------:R-:W-:Y:S02]  /*85b0*/  FMUL R15, R248, R164 ;  /* 0x000000a4f80f7220 */ /* 0x000fe40000400000 */
[C---:B------:R-:W-:Y:S01]  /*85c0*/  FFMA R12, R249.reuse, R194, R12 ;  /* 0x000000c2f90c7223 */ /* 0x040fe2000000000c */
[----:B------:R-:W-:Y:S01]  /*85d0*/  FFMA R13, R249, R195, R13 ;  /* 0x000000c3f90d7223 */ /* 0x000fe2000000000d */
[----:B------:R1:W-:Y:S01]  /*85e0*/  STS.128 [R2+0x30], R16 ;  /* 0x0000301002007388 */ /* 0x0003e20000000c00 */
[C---:B------:R-:W-:Y:S02]  /*85f0*/  SHF.L.U32 R196, R55.reuse, 0x10, RZ ;  /* 0x0000001037c47819 */ /* 0x040fe400000006ff */
[----:B------:R-:W-:Y:S02]  /*8600*/  LOP3.LUT R197, R55, 0xffff0000, RZ, 0xc0, !PT ;  /* 0xffff000037c57812 */ /* 0x000fe400078ec0ff */
[----:B------:R-:W2:Y:S01]  /*8610*/  LDL.LU R55, [R1+0x138] ;  /* 0x0001380001377983 */ /* 0x000ea20000300800 */
[C---:B------:R-:W-:Y:S01]  /*8620*/  SHF.L.U32 R198, R54.reuse, 0x10, RZ ;  /* 0x0000001036c67819 */ /* 0x040fe200000006ff */
[----:B------:R-:W-:Y:S01]  /*8630*/  FFMA R15, R249, R196, R15 ;  /* 0x000000c4f90f7223 */ /* 0x000fe2000000000f */
[----:B------:R-:W-:Y:S02]  /*8640*/  LOP3.LUT R199, R54, 0xffff0000, RZ, 0xc0, !PT ;  /* 0xffff000036c77812 */ /* 0x000fe400078ec0ff */
[----:B------:R-:W3:Y:S01]  /*8650*/  LDL.LU R54, [R1+0x13c] ;  /* 0x00013c0001367983 */ /* 0x000ee20000300800 */
[C---:B------:R-:W-:Y:S02]  /*8660*/  SHF.L.U32 R200, R23.reuse, 0x10, RZ ;  /* 0x0000001017c87819 */ /* 0x040fe400000006ff */
[----:B------:R-:W-:Y:S01]  /*8670*/  LOP3.LUT R201, R23, 0xffff0000, RZ, 0xc0, !PT ;  /* 0xffff000017c97812 */ /* 0x000fe200078ec0ff */
[----:B------:R-:W4:Y:S01]  /*8680*/  LDL.LU R252, [R1+0x114] ;  /* 0x0001140001fc7983 */ /* 0x000f220000300800 */
[----:B------:R-:W-:Y:S01]  /*8690*/  FMUL R23, R248, R172 ;  /* 0x000000acf8177220 */ /* 0x000fe20000400000 */
[----:B------:R-:W-:Y:S02]  /*86a0*/  SHF.L.U32 R202, R22, 0x10, RZ ;  /* 0x0000001016ca7819 */ /* 0x000fe400000006ff */
[----:B------:R-:W4:Y:S01]  /*86b0*/  LDL.LU R251, [R1+0x118] ;  /* 0x0001180001fb7983 */ /* 0x000f220000300800 */
[C---:B------:R-:W-:Y:S02]  /*86c0*/  SHF.L.U32 R204, R21.reuse, 0x10, RZ ;  /* 0x0000001015cc7819 */ /* 0x040fe400000006ff */
[----:B------:R-:W-:Y:S01]  /*86d0*/  LOP3.LUT R205, R21, 0xffff0000, RZ, 0xc0, !PT ;  /* 0xffff000015cd7812 */ /* 0x000fe200078ec0ff */
[----:B------:R-:W4:Y:S01]  /*86e0*/  LDL.LU R250, [R1+0x11c] ;  /* 0x00011c0001fa7983 */ /* 0x000f220000300800 */
[----:B------:R-:W-:Y:S01]  /*86f0*/  SHF.L.U32 R206, R20, 0x10, RZ ;  /* 0x0000001014ce7819 */ /* 0x000fe200000006ff */
[C---:B------:R-:W-:Y:S01]  /*8700*/  FMUL R21, R248.reuse, R170 ;  /* 0x000000aaf8157220 */ /* 0x040fe20000400000 */
[C---:B------:R-:W-:Y:S01]  /*8710*/  SHF.L.U32 R163, R209.reuse, 0x10, RZ ;  /* 0x00000010d1a37819 */ /* 0x040fe200000006ff */
[----:B------:R-:W4:Y:S01]  /*8720*/  LDL.LU R215, [R1+0xf0] ;  /* 0x0000f00001d77983 */ /* 0x000f220000300800 */
[----:B------:R-:W-:Y:S01]  /*8730*/  LOP3.LUT R164, R209, 0xffff0000, RZ, 0xc0, !PT ;  /* 0xffff0000d1a47812 */ /* 0x000fe200078ec0ff */
[----:B-1----:R-:W-:Y:S01]  /*8740*/  FMUL R16, R248, R165 ;  /* 0x000000a5f8107220 */ /* 0x002fe20000400000 */
[----:B------:R-:W-:Y:S01]  /*8750*/  SHF.L.U32 R165, R208, 0x10, RZ ;  /* 0x00000010d0a57819 */ /* 0x000fe200000006ff */
[----:B------:R-:W4:Y:S01]  /*8760*/  LDL.LU R214, [R1+0xf4] ;  /* 0x0000f40001d67983 */ /* 0x000f220000300800 */
[----:B------:R-:W-:Y:S01]  /*8770*/  FMUL R17, R248, R166 ;  /* 0x000000a6f8117220 */ /* 0x000fe20000400000 */
[----:B------:R-:W-:Y:S01]  /*8780*/  LOP3.LUT R166, R208, 0xffff0000, RZ, 0xc0, !PT ;  /* 0xffff0000d0a67812 */ /* 0x000fe200078ec0ff */
[C---:B------:R-:W-:Y:S01]  /*8790*/  FFMA R16, R249.reuse, R197, R16 ;  /* 0x000000c5f9107223 */ /* 0x040fe20000000010 */
[----:B------:R-:W4:Y:S01]  /*87a0*/  LDL.LU R213, [R1+0xf8] ;  /* 0x0000f80001d57983 */ /* 0x000f220000300800 */
[C---:B------:R-:W-:Y:S01]  /*87b0*/  FMUL R18, R248.reuse, R167 ;  /* 0x000000a7f8127220 */ /* 0x040fe20000400000 */
[C---:B------:R-:W-:Y:S01]  /*87c0*/  FFMA R17, R249.reuse, R198, R17 ;  /* 0x000000c6f9117223 */ /* 0x040fe20000000011 */
[----:B------:R-:W-:Y:S01]  /*87d0*/  FMUL R19, R248, R168 ;  /* 0x000000a8f8137220 */ /* 0x000fe20000400000 */
[----:B------:R-:W4:Y:S01]  /*87e0*/  LDL.LU R212, [R1+0xfc] ;  /* 0x0000fc0001d47983 */ /* 0x000f220000300800 */
[C---:B------:R-:W-:Y:S01]  /*87f0*/  FFMA R18, R249.reuse, R199, R18 ;  /* 0x000000c7f9127223 */ /* 0x040fe20000000012 */
[----:B------:R-:W-:Y:S01]  /*8800*/  LOP3.LUT R207, R20, 0xffff0000, RZ, 0xc0, !PT ;  /* 0xffff000014cf7812 */ /* 0x000fe200078ec0ff */
[C---:B------:R-:W-:Y:S01]  /*8810*/  FFMA R19, R249.reuse, R200, R19 ;  /* 0x000000c8f9137223 */ /* 0x040fe20000000013 */
[----:B------:R-:W4:Y:S01]  /*8820*/  LDL.LU R172, [R1+0x110] ;  /* 0x0001100001ac7983 */ /* 0x000f220000300800 */
[----:B------:R-:W-:Y:S01]  /*8830*/  FMUL R20, R248, R169 ;  /* 0x000000a9f8147220 */ /* 0x000fe20000400000 */
[----:B------:R-:W-:Y:S01]  /*8840*/  LOP3.LUT R203, R22, 0xffff0000, RZ, 0xc0, !PT ;  /* 0xffff000016cb7812 */ /* 0x000fe200078ec0ff */
[----:B------:R-:W-:Y:S01]  /*8850*/  FMUL R22, R248, R171 ;  /* 0x000000abf8167220 */ /* 0x000fe20000400000 */
[----:B------:R-:W4:Y:S01]  /*8860*/  LDL.LU R211, [R1+0xd0] ;  /* 0x0000d00001d37983 */ /* 0x000f220000300800 */
[C---:B------:R-:W-:Y:S01]  /*8870*/  FFMA R20, R249.reuse, R201, R20 ;  /* 0x000000c9f9147223 */ /* 0x040fe20000000014 */
[C---:B------:R-:W-:Y:S01]  /*8880*/  FFMA R21, R249.reuse, R202, R21 ;  /* 0x000000caf9157223 */ /* 0x040fe20000000015 */
[C---:B------:R-:W-:Y:S01]  /*8890*/  FFMA R22, R249.reuse, R203, R22 ;  /* 0x000000cbf9167223 */ /* 0x040fe20000000016 */
        /* <DEDUP_REMOVED lines=10> */
[----:B------:R-:W-:Y:S02]  /*8940*/  FFMA R158, R249, R166, R158 ;  /* 0x000000a6f99e7223 */ /* 0x000fe4000000009e */
[----:B------:R-:W4:Y:S01]  /*8950*/  LDL.LU R197, [R1+0xa0] ;  /* 0x0000a00001c57983 */ /* 0x000f220000300800 */
[----:B------:R-:W-:Y:S02]  /*8960*/  F2FP.BF16.F32.PACK_AB R156, R156, R155 ;  /* 0x0000009b9c9c723e */ /* 0x000fe400000010ff */
[----:B------:R-:W-:Y:S01]  /*8970*/  F2FP.BF16.F32.PACK_AB R157, R158, R157 ;  /* 0x0000009d9e9d723e */ /* 0x000fe200000010ff */
[----:B------:R-:W4:Y:S04]  /*8980*/  LDL.LU R195, [R1+0xa4] ;  /* 0x0000a40001c37983 */ /* 0x000f280000300800 */
[----:B------:R-:W4:Y:S01]  /*8990*/  LDL.LU R196, [R1+0xa8] ;  /* 0x0000a80001c47983 */ /* 0x000f220000300800 */
[C---:B--2---:R-:W-:Y:S02]  /*89a0*/  SHF.L.U32 R167, R55.reuse, 0x10, RZ ;  /* 0x0000001037a77819 */ /* 0x044fe400000006ff */
[----:B------:R-:W-:Y:S02]  /*89b0*/  LOP3.LUT R168, R55, 0xffff0000, RZ, 0xc0, !PT ;  /* 0xffff000037a87812 */ /* 0x000fe400078ec0ff */
[----:B------:R-:W-:Y:S01]  /*89c0*/  F2FP.BF16.F32.PACK_AB R55, R5, R4 ;  /* 0x000000040537723e */ /* 0x000fe200000010ff */
[C---:B------:R-:W-:Y:S01]  /*89d0*/  FFMA R159, R249.reuse, R167, R159 ;  /* 0x000000a7f99f7223 */ /* 0x040fe2000000009f */
[C---:B---3--:R-:W-:Y:S01]  /*89e0*/  SHF.L.U32 R169, R54.reuse, 0x10, RZ ;  /* 0x0000001036a97819 */ /* 0x048fe200000006ff */
[----:B------:R-:W-:Y:S01]  /*89f0*/  FFMA R160, R249, R168, R160 ;  /* 0x000000a8f9a07223 */ /* 0x000fe200000000a0 */
[----:B------:R-:W-:Y:S01]  /*8a00*/  LOP3.LUT R170, R54, 0xffff0000, RZ, 0xc0, !PT ;  /* 0xffff000036aa7812 */ /* 0x000fe200078ec0ff */
        /* <DEDUP_REMOVED lines=12> */
[C---:B----4-:R-:W-:Y:S01]  /*8ad0*/  SHF.L.U32 R179, R215.reuse, 0x10, RZ ;  /* 0x00000010d7b37819 */ /* 0x050fe200000006ff */
[C---:B------:R-:W-:Y:S01]  /*8ae0*/  FMUL R136, R248.reuse, R140 ;  /* 0x0000008cf8887220 */ /* 0x040fe20000400000 */
[----:B------:R-:W-:Y:S01]  /*8af0*/  LOP3.LUT R180, R215, 0xffff0000, RZ, 0xc0, !PT ;  /* 0xffff0000d7b47812 */ /* 0x000fe200078ec0ff */
[----:B------:R-:W-:Y:S01]  /*8b00*/  FMUL R137, R248, R141 ;  /* 0x0000008df8897220 */ /* 0x000fe20000400000 */
[----:B------:R-:W-:Y:S01]  /*8b10*/  SHF.L.U32 R181, R214, 0x10, RZ ;  /* 0x00000010d6b57819 */ /* 0x000fe200000006ff */
[----:B------:R-:W-:Y:S01]  /*8b20*/  FMUL R140, R248, R144 ;  /* 0x00000090f88c7220 */ /* 0x000fe20000400000 */
[----:B------:R-:W-:Y:S01]  /*8b30*/  LOP3.LUT R182, R214, 0xffff0000, RZ, 0xc0, !PT ;  /* 0xffff0000d6b67812 */ /* 0x000fe200078ec0ff */
[----:B------:R-:W-:Y:S01]  /*8b40*/  FFMA R161, R249, R169, R161 ;  /* 0x000000a9f9a17223 */ /* 0x000fe200000000a1 */
[----:B------:R-:W2:Y:S01]  /*8b50*/  LDL.LU R214, [R1+0xac] ;  /* 0x0000ac0001d67983 */ /* 0x000ea20000300800 */
[----:B------:R-:W-:Y:S01]  /*8b60*/  SHF.L.U32 R183, R213, 0x10, RZ ;  /* 0x00000010d5b77819 */ /* 0x000fe200000006ff */
[----:B------:R-:W-:Y:S01]  /*8b70*/  FFMA R162, R249, R170, R162 ;  /* 0x000000aaf9a27223 */ /* 0x000fe200000000a2 */
[----:B------:R-:W-:Y:S01]  /*8b80*/  LOP3.LUT R184, R213, 0xffff0000, RZ, 0xc0, !PT ;  /* 0xffff0000d5b87812 */ /* 0x000fe200078ec0ff */
[----:B------:R-:W3:Y:S01]  /*8b90*/  LDL.LU R215, [R1+0x30] ;  /* 0x0000300001d77983 */ /* 0x000ee20000300800 */
[----:B------:R-:W-:Y:S01]  /*8ba0*/  SHF.L.U32 R185, R212, 0x10, RZ ;  /* 0x00000010d4b97819 */ /* 0x000fe200000006ff */
[----:B------:R-:W-:Y:S01]  /*8bb0*/  FMUL R141, R248, R145 ;  /* 0x00000091f88d7220 */ /* 0x000fe20000400000 */
[----:B------:R-:W-:Y:S01]  /*8bc0*/  LOP3.LUT R186, R212, 0xffff0000, RZ, 0xc0, !PT ;  /* 0xffff0000d4ba7812 */ /* 0x000fe200078ec0ff */
[----:B------:R-:W4:Y:S01]  /*8bd0*/  LDL.LU R213, [R1+0x34] ;  /* 0x0000340001d57983 */ /* 0x000f220000300800 */
[C---:B------:R-:W-:Y:S01]  /*8be0*/  FMUL R144, R248.reuse, R148 ;  /* 0x00000094f8907220 */ /* 0x040fe20000400000 */
[----:B------:R-:W-:Y:S01]  /*8bf0*/  FMUL R145, R248, R149 ;  /* 0x00000095f8917220 */ /* 0x000fe20000400000 */
[----:B------:R-:W-:Y:S01]  /*8c00*/  SHF.L.U32 R177, R250, 0x10, RZ ;  /* 0x00000010fab17819 */ /* 0x000fe200000006ff */
[C---:B------:R-:W-:Y:S01]  /*8c10*/  FMUL R5, R248.reuse, R123 ;  /* 0x0000007bf8057220 */ /* 0x040fe20000400000 */
[C---:B------:R-:W-:Y:S01]  /*8c20*/  SHF.L.U32 R187, R211.reuse, 0x10, RZ ;  /* 0x00000010d3bb7819 */ /* 0x040fe200000006ff */
[C---:B------:R-:W-:Y:S01]  /*8c30*/  FMUL R122, R248.reuse, R126 ;  /* 0x0000007ef87a7220 */ /* 0x040fe20000400000 */
[----:B------:R-:W-:Y:S01]  /*8c40*/  LOP3.LUT R188, R211, 0xffff0000, RZ, 0xc0, !PT ;  /* 0xffff0000d3bc7812 */ /* 0x000fe200078ec0ff */
[----:B------:R-:W-:Y:S01]  /*8c50*/  FMUL R123, R248, R127 ;  /* 0x0000007ff87b7220 */ /* 0x000fe20000400000 */
[----:B------:R-:W4:Y:S01]  /*8c60*/  LDL.LU R211, [R1+0x38] ;  /* 0x0000380001d37983 */ /* 0x000f220000300800 */
[----:B------:R-:W-:Y:S01]  /*8c70*/  SHF.L.U32 R189, R210, 0x10, RZ ;  /* 0x00000010d2bd7819 */ /* 0x000fe200000006ff */
[C---:B------:R-:W-:Y:S01]  /*8c80*/  FMUL R126, R248.reuse, R130 ;  /* 0x00000082f87e7220 */ /* 0x040fe20000400000 */
[C---:B------:R-:W-:Y:S01]  /*8c90*/  SHF.L.U32 R191, R209.reuse, 0x10, RZ ;  /* 0x00000010d1bf7819 */ /* 0x040fe200000006ff */
[C---:B------:R-:W-:Y:S01]  /*8ca0*/  FMUL R127, R248.reuse, R131 ;  /* 0x00000083f87f7220 */ /* 0x040fe20000400000 */
[----:B------:R-:W-:Y:S01]  /*8cb0*/  LOP3.LUT R192, R209, 0xffff0000, RZ, 0xc0, !PT ;  /* 0xffff0000d1c07812 */ /* 0x000fe200078ec0ff */
[----:B------:R-:W-:Y:S01]  /*8cc0*/  FMUL R130, R248, R134 ;  /* 0x00000086f8827220 */ /* 0x000fe20000400000 */
[----:B------:R-:W-:Y:S01]  /*8cd0*/  SHF.L.U32 R193, R208, 0x10, RZ ;  /* 0x00000010d0c17819 */ /* 0x000fe200000006ff */
[----:B------:R-:W-:Y:S01]  /*8ce0*/  FMUL R131, R248, R135 ;  /* 0x00000087f8837220 */ /* 0x000fe20000400000 */
[----:B------:R-:W-:Y:S01]  /*8cf0*/  LOP3.LUT R194, R208, 0xffff0000, RZ, 0xc0, !PT ;  /* 0xffff0000d0c27812 */ /* 0x000fe200078ec0ff */
[----:B------:R-:W-:Y:S01]  /*8d00*/  FMUL R134, R248, R138 ;  /* 0x0000008af8867220 */ /* 0x000fe20000400000 */
[----:B------:R-:W4:Y:S01]  /*8d10*/  LDL.LU R208, [R1+0x3c] ;  /* 0x00003c0001d07983 */ /* 0x000f220000300800 */
[----:B------:R-:W-:Y:S01]  /*8d20*/  LOP3.LUT R190, R210, 0xffff0000, RZ, 0xc0, !PT ;  /* 0xffff0000d2be7812 */ /* 0x000fe200078ec0ff */
[----:B------:R-:W-:Y:S01]  /*8d30*/  FMUL R135, R248, R139 ;  /* 0x0000008bf8877220 */ /* 0x000fe20000400000 */
[----:B------:R-:W-:Y:S01]  /*8d40*/  LOP3.LUT R178, R250, 0xffff0000, RZ, 0xc0, !PT ;  /* 0xffff0000fab27812 */ /* 0x000fe200078ec0ff */
[----:B------:R-:W4:Y:S01]  /*8d50*/  LDL.LU R209, [R1+0x10] ;  /* 0x0000100001d17983 */ /* 0x000f220000300800 */
[----:B------:R-:W-:Y:S01]  /*8d60*/  SHF.L.U32 R173, R252, 0x10, RZ ;  /* 0x00000010fcad7819 */ /* 0x000fe200000006ff */
[----:B------:R-:W-:Y:S01]  /*8d70*/  FMUL R138, R248, R142 ;  /* 0x0000008ef88a7220 */ /* 0x000fe20000400000 */
[----:B------:R-:W-:Y:S01]  /*8d80*/  LOP3.LUT R174, R252, 0xffff0000, RZ, 0xc0, !PT ;  /* 0xffff0000fcae7812 */ /* 0x000fe200078ec0ff */
[----:B------:R-:W4:Y:S01]  /*8d90*/  LDL.LU R210, [R1+0x14] ;  /* 0x0000140001d27983 */ /* 0x000f220000300800 */
[----:B------:R-:W-:Y:S01]  /*8da0*/  F2FP.BF16.F32.PACK_AB R158, R160, R159 ;  /* 0x0000009fa09e723e */ /* 0x000fe200000010ff */
[----:B------:R-:W-:Y:S01]  /*8db0*/  FMUL R139, R248, R143 ;  /* 0x0000008ff88b7220 */ /* 0x000fe20000400000 */
[----:B------:R-:W-:Y:S01]  /*8dc0*/  F2FP.BF16.F32.PACK_AB R159, R162, R161 ;  /* 0x000000a1a29f723e */ /* 0x000fe200000010ff */
[----:B------:R-:W4:Y:S01]  /*8dd0*/  LDL.LU R212, [R1+0x18] ;  /* 0x0000180001d47983 */ /* 0x000f220000300800 */
[C---:B------:R-:W-:Y:S01]  /*8de0*/  SHF.L.U32 R148, R197.reuse, 0x10, RZ ;  /* 0x00000010c5947819 */ /* 0x040fe200000006ff */
[C---:B------:R-:W-:Y:S01]  /*8df0*/  FMUL R142, R248.reuse, R146 ;  /* 0x00000092f88e7220 */ /* 0x040fe20000400000 */
[----:B------:R-:W-:Y:S01]  /*8e00*/  LOP3.LUT R149, R197, 0xffff0000, RZ, 0xc0, !PT ;  /* 0xffff0000c5957812 */ /* 0x000fe200078ec0ff */
[----:B------:R-:W-:Y:S01]  /*8e10*/  FMUL R146, R248, R150 ;  /* 0x00000096f8927220 */ /* 0x000fe20000400000 */
[----:B------:R-:W-:Y:S01]  /*8e20*/  SHF.L.U32 R171, R172, 0x10, RZ ;  /* 0x00000010acab7819 */ /* 0x000fe200000006ff */
[----:B------:R-:W-:Y:S01]  /*8e30*/  FMUL R143, R248, R147 ;  /* 0x00000093f88f7220 */ /* 0x000fe20000400000 */
[----:B------:R-:W-:Y:S01]  /*8e40*/  LOP3.LUT R172, R172, 0xffff0000, RZ, 0xc0, !PT ;  /* 0xffff0000acac7812 */ /* 0x000fe200078ec0ff */
[C---:B------:R-:W-:Y:S01]  /*8e50*/  FMUL R147, R248.reuse, R151 ;  /* 0x00000097f8937220 */ /* 0x040fe20000400000 */
[----:B------:R-:W-:Y:S01]  /*8e60*/  SHF.L.U32 R175, R251, 0x10, RZ ;  /* 0x00000010fbaf7819 */ /* 0x000fe200000006ff */
[----:B------:R-:W-:Y:S01]  /*8e70*/  FFMA R0, R249, R171, R0 ;  /* 0x000000abf9007223 */ /* 0x000fe20000000000 */
[----:B------:R-:W-:Y:S01]  /*8e80*/  LOP3.LUT R176, R251, 0xffff0000, RZ, 0xc0, !PT ;  /* 0xffff0000fbb07812 */ /* 0x000fe200078ec0ff */
[C---:B------:R-:W-:Y:S01]  /*8e90*/  FFMA R3, R249.reuse, R172, R3 ;  /* 0x000000acf9037223 */ /* 0x040fe20000000003 */
        /* <DEDUP_REMOVED lines=23> */
[----:B------:R-:W-:Y:S01]  /*9010*/  FFMA R141, R249, R149, R141 ;  /* 0x00000095f98d7223 */ /* 0x000fe2000000008d */
[C---:B------:R-:W-:Y:S01]  /*9020*/  SHF.L.U32 R150, R195.reuse, 0x10, RZ ;  /* 0x00000010c3967819 */ /* 0x040fe200000006ff */
[C---:B------:R-:W-:Y:S01]  /*9030*/  FMUL R171, R248.reuse, R244 ;  /* 0x000000f4f8ab7220 */ /* 0x040fe20000400000 */
[----:B------:R-:W-:Y:S01]  /*9040*/  LOP3.LUT R151, R195, 0xffff0000, RZ, 0xc0, !PT ;  /* 0xffff0000c3977812 */ /* 0x000fe200078ec0ff */
[----:B------:R-:W-:Y:S01]  /*9050*/  FMUL R172, R248, R245 ;  /* 0x000000f5f8ac7220 */ /* 0x000fe20000400000 */
[C---:B------:R-:W-:Y:S01]  /*9060*/  SHF.L.U32 R195, R196.reuse, 0x10, RZ ;  /* 0x00000010c4c37819 */ /* 0x040fe200000006ff */
[C---:B------:R-:W-:Y:S01]  /*9070*/  FFMA R142, R249.reuse, R150, R142 ;  /* 0x00000096f98e7223 */ /* 0x040fe2000000008e */
[----:B------:R-:W-:Y:S01]  /*9080*/  LOP3.LUT R196, R196, 0xffff0000, RZ, 0xc0, !PT ;  /* 0xffff0000c4c47812 */ /* 0x000fe200078ec0ff */
[----:B------:R-:W-:Y:S01]  /*9090*/  FFMA R143, R249, R151, R143 ;  /* 0x00000097f98f7223 */ /* 0x000fe2000000008f */
[----:B------:R-:W-:Y:S01]  /*90a0*/  F2FP.BF16.F32.PACK_AB R155, R123, R122 ;  /* 0x0000007a7b9b723e */ /* 0x000fe200000010ff */
[----:B------:R-:W-:Y:S01]  /*90b0*/  FFMA R144, R249, R195, R144 ;  /* 0x000000c3f9907223 */ /* 0x000fe20000000090 */
[----:B------:R-:W-:Y:S01]  /*90c0*/  F2FP.BF16.F32.PACK_AB R124, R125, R124 ;  /* 0x0000007c7d7c723e */ /* 0x000fe200000010ff */
[----:B------:R-:W-:Y:S01]  /*90d0*/  FFMA R145, R249, R196, R145 ;  /* 0x000000c4f9917223 */ /* 0x000fe20000000091 */
[----:B------:R-:W-:Y:S01]  /*90e0*/  F2FP.BF16.F32.PACK_AB R125, R127, R126 ;  /* 0x0000007e7f7d723e */ /* 0x000fe200000010ff */
[C---:B------:R-:W-:Y:S01]  /*90f0*/  FMUL R173, R248.reuse, R246 ;  /* 0x000000f6f8ad7220 */ /* 0x040fe20000400000 */
[----:B------:R-:W-:Y:S01]  /*9100*/  F2FP.BF16.F32.PACK_AB R126, R129, R128 ;  /* 0x00000080817e723e */ /* 0x000fe200000010ff */
[----:B------:R-:W-:Y:S01]  /*9110*/  FMUL R174, R248, R247 ;  /* 0x000000f7f8ae7220 */ /* 0x000fe20000400000 */
[----:B------:R-:W-:Y:S02]  /*9120*/  F2FP.BF16.F32.PACK_AB R127, R131, R130 ;  /* 0x00000082837f723e */ /* 0x000fe400000010ff */
[----:B------:R-:W-:Y:S02]  /*9130*/  F2FP.BF16.F32.PACK_AB R132, R133, R132 ;  /* 0x000000848584723e */ /* 0x000fe400000010ff */
[----:B------:R-:W-:Y:S02]  /*9140*/  F2FP.BF16.F32.PACK_AB R133, R135, R134 ;  /* 0x000000868785723e */ /* 0x000fe400000010ff */
[----:B------:R-:W-:Y:S02]  /*9150*/  F2FP.BF16.F32.PACK_AB R134, R137, R136 ;  /* 0x000000888986723e */ /* 0x000fe400000010ff */
[----:B------:R-:W-:Y:S02]  /*9160*/  F2FP.BF16.F32.PACK_AB R135, R139, R138 ;  /* 0x0000008a8b87723e */ /* 0x000fe400000010ff */
[----:B------:R-:W-:Y:S02]  /*9170*/  F2FP.BF16.F32.PACK_AB R140, R141, R140 ;  /* 0x0000008c8d8c723e */ /* 0x000fe400000010ff */
[----:B------:R-:W-:Y:S02]  /*9180*/  F2FP.BF16.F32.PACK_AB R141, R143, R142 ;  /* 0x0000008e8f8d723e */ /* 0x000fe400000010ff */
[----:B------:R-:W-:Y:S02]  /*9190*/  F2FP.BF16.F32.PACK_AB R142, R145, R144 ;  /* 0x00000090918e723e */ /* 0x000fe400000010ff */
[C---:B--2---:R-:W-:Y:S02]  /*91a0*/  SHF.L.U32 R197, R214.reuse, 0x10, RZ ;  /* 0x00000010d6c57819 */ /* 0x044fe400000006ff */
[----:B------:R-:W-:Y:S02]  /*91b0*/  LOP3.LUT R198, R214, 0xffff0000, RZ, 0xc0, !PT ;  /* 0xffff0000d6c67812 */ /* 0x000fe400078ec0ff */
[----:B------:R-:W2:Y:S01]  /*91c0*/  LDL.LU R214, [R1+0x1c] ;  /* 0x00001c0001d67983 */ /* 0x000ea20000300800 */
[----:B------:R-:W-:Y:S01]  /*91d0*/  FFMA R146, R249, R197, R146 ;  /* 0x000000c5f9927223 */ /* 0x000fe20000000092 */
[----:B---3--:R-:W-:Y:S01]  /*91e0*/  SHF.L.U32 R199, R215, 0x10, RZ ;  /* 0x00000010d7c77819 */ /* 0x008fe200000006ff */
[----:B------:R-:W-:Y:S01]  /*91f0*/  FFMA R147, R249, R198, R147 ;  /* 0x000000c6f9937223 */ /* 0x000fe20000000093 */
[----:B------:R-:W3:Y:S01]  /*9200*/  LDL.LU R250, [R1] ;  /* 0x0000000001fa7983 */ /* 0x000ee20000300800 */
[----:B------:R-:W-:Y:S02]  /*9210*/  LOP3.LUT R200, R215, 0xffff0000, RZ, 0xc0, !PT ;  /* 0xffff0000d7c87812 */ /* 0x000fe400078ec0ff */
[----:B------:R-:W-:Y:S01]  /*9220*/  FFMA R88, R249, R199, R88 ;  /* 0x000000c7f9587223 */ /* 0x000fe20000000058 */
[----:B------:R-:W3:Y:S01]  /*9230*/  LDL.LU R252, [R1+0x4] ;  /* 0x0000040001fc7983 */ /* 0x000ee20000300800 */
[----:B------:R-:W-:Y:S01]  /*9240*/  F2FP.BF16.F32.PACK_AB R143, R147, R146 ;  /* 0x00000092938f723e */ /* 0x000fe200000010ff */
[----:B------:R-:W-:Y:S01]  /*9250*/  FFMA R89, R249, R200, R89 ;  /* 0x000000c8f9597223 */ /* 0x000fe20000000059 */
[C---:B----4-:R-:W-:Y:S01]  /*9260*/  SHF.L.U32 R201, R213.reuse, 0x10, RZ ;  /* 0x00000010d5c97819 */ /* 0x050fe200000006ff */
[----:B------:R-:W4:Y:S01]  /*9270*/  LDL.LU R163, [R1+0xc] ;  /* 0x00000c0001a37983 */ /* 0x000f220000300800 */
[----:B------:R-:W-:Y:S02]  /*9280*/  LOP3.LUT R202, R213, 0xffff0000, RZ, 0xc0, !PT ;  /* 0xffff0000d5ca7812 */ /* 0x000fe400078ec0ff */
[----:B------:R-:W-:Y:S01]  /*9290*/  F2FP.BF16.F32.PACK_AB R88, R89, R88 ;  /* 0x000000585958723e */ /* 0x000fe200000010ff */
[----:B------:R-:W4:Y:S01]  /*92a0*/  LDL.LU R164, [R1+0x8] ;  /* 0x0000080001a47983 */ /* 0x000f220000300800 */
[----:B------:R-:W-:Y:S01]  /*92b0*/  SHF.L.U32 R203, R211, 0x10, RZ ;  /* 0x00000010d3cb7819 */ /* 0x000fe200000006ff */
[----:B------:R-:W-:Y:S01]  /*92c0*/  FFMA R90, R249, R201, R90 ;  /* 0x000000c9f95a7223 */ /* 0x000fe2000000005a */
[----:B------:R-:W-:Y:S01]  /*92d0*/  LOP3.LUT R204, R211, 0xffff0000, RZ, 0xc0, !PT ;  /* 0xffff0000d3cc7812 */ /* 0x000fe200078ec0ff */
[C---:B------:R-:W-:Y:S02]  /*92e0*/  FFMA R91, R249.reuse, R202, R91 ;  /* 0x000000caf95b7223 */ /* 0x040fe4000000005b */
[C---:B------:R-:W-:Y:S01]  /*92f0*/  FFMA R92, R249.reuse, R203, R92 ;  /* 0x000000cbf95c7223 */ /* 0x040fe2000000005c */
[C---:B------:R-:W-:Y:S01]  /*9300*/  SHF.L.U32 R205, R208.reuse, 0x10, RZ ;  /* 0x00000010d0cd7819 */ /* 0x040fe200000006ff */
[----:B------:R-:W-:Y:S01]  /*9310*/  FFMA R93, R249, R204, R93 ;  /* 0x000000ccf95d7223 */ /* 0x000fe2000000005d */
[----:B------:R-:W-:Y:S02]  /*9320*/  LOP3.LUT R208, R208, 0xffff0000, RZ, 0xc0, !PT ;  /* 0xffff0000d0d07812 */ /* 0x000fe400078ec0ff */
[----:B------:R-:W-:Y:S01]  /*9330*/  SHF.L.U32 R206, R209, 0x10, RZ ;  /* 0x00000010d1ce7819 */ /* 0x000fe200000006ff */
[----:B------:R-:W-:Y:S01]  /*9340*/  FFMA R94, R249, R205, R94 ;  /* 0x000000cdf95e7223 */ /* 0x000fe2000000005e */
[----:B------:R-:W-:Y:S01]  /*9350*/  LOP3.LUT R207, R209, 0xffff0000, RZ, 0xc0, !PT ;  /* 0xffff0000d1cf7812 */ /* 0x000fe200078ec0ff */
[C---:B------:R-:W-:Y:S01]  /*9360*/  FFMA R95, R249.reuse, R208, R95 ;  /* 0x000000d0f95f7223 */ /* 0x040fe2000000005f */
[C---:B------:R-:W-:Y:S01]  /*9370*/  SHF.L.U32 R209, R210.reuse, 0x10, RZ ;  /* 0x00000010d2d17819 */ /* 0x040fe200000006ff */
[C---:B------:R-:W-:Y:S01]  /*9380*/  FFMA R96, R249.reuse, R206, R96 ;  /* 0x000000cef9607223 */ /* 0x040fe20000000060 */
[----:B------:R-:W-:Y:S01]  /*9390*/  LOP3.LUT R210, R210, 0xffff0000, RZ, 0xc0, !PT ;  /* 0xffff0000d2d27812 */ /* 0x000fe200078ec0ff */
[C---:B------:R-:W-:Y:S01]  /*93a0*/  FFMA R97, R249.reuse, R207, R97 ;  /* 0x000000cff9617223 */ /* 0x040fe20000000061 */
        /* <DEDUP_REMOVED lines=8> */
[----:B------:R-:W-:Y:S02]  /*9430*/  F2FP.BF16.F32.PACK_AB R91, R95, R94 ;  /* 0x0000005e5f5b723e */ /* 0x000fe400000010ff */
[----:B------:R-:W-:Y:S02]  /*9440*/  F2FP.BF16.F32.PACK_AB R96, R97, R96 ;  /* 0x000000606160723e */ /* 0x000fe400000010ff */
[----:B------:R-:W-:Y:S02]  /*9450*/  F2FP.BF16.F32.PACK_AB R97, R99, R98 ;  /* 0x000000626361723e */ /* 0x000fe400000010ff */
[----:B------:R-:W-:Y:S02]  /*9460*/  F2FP.BF16.F32.PACK_AB R98, R101, R100 ;  /* 0x000000646562723e */ /* 0x000fe400000010ff */
[C---:B--2---:R-:W-:Y:S02]  /*9470*/  SHF.L.U32 R213, R214.reuse, 0x10, RZ ;  /* 0x00000010d6d57819 */ /* 0x044fe400000006ff */
[----:B------:R-:W-:Y:S02]  /*9480*/  LOP3.LUT R214, R214, 0xffff0000, RZ, 0xc0, !PT ;  /* 0xffff0000d6d67812 */ /* 0x000fe400078ec0ff */
[C---:B---3--:R-:W-:Y:S01]  /*9490*/  SHF.L.U32 R215, R250.reuse, 0x10, RZ ;  /* 0x00000010fad77819 */ /* 0x048fe200000006ff */
[C---:B------:R-:W-:Y:S01]  /*94a0*/  FFMA R102, R249.reuse, R213, R102 ;  /* 0x000000d5f9667223 */ /* 0x040fe20000000066 */
[----:B------:R-:W-:Y:S01]  /*94b0*/  LOP3.LUT R250, R250, 0xffff0000, RZ, 0xc0, !PT ;  /* 0xffff0000fafa7812 */ /* 0x000fe200078ec0ff */
[C---:B------:R-:W-:Y:S01]  /*94c0*/  FFMA R103, R249.reuse, R214, R103 ;  /* 0x000000d6f9677223 */ /* 0x040fe20000000067 */
[C---:B------:R-:W-:Y:S01]  /*94d0*/  SHF.L.U32 R251, R252.reuse, 0x10, RZ ;  /* 0x00000010fcfb7819 */ /* 0x040fe200000006ff */
[C---:B------:R-:W-:Y:S01]  /*94e0*/  FFMA R104, R249.reuse, R215, R104 ;  /* 0x000000d7f9687223 */ /* 0x040fe20000000068 */
[----:B------:R-:W-:Y:S01]  /*94f0*/  LOP3.LUT R252, R252, 0xffff0000, RZ, 0xc0, !PT ;  /* 0xffff0000fcfc7812 */ /* 0x000fe200078ec0ff */
[----:B------:R-:W-:Y:S01]  /*9500*/  FFMA R105, R249, R250, R105 ;  /* 0x000000faf9697223 */ /* 0x000fe20000000069 */
[----:B----4-:R-:W-:Y:S01]  /*9510*/  SHF.L.U32 R165, R163, 0x10, RZ ;  /* 0x00000010a3a57819 */ /* 0x010fe200000006ff */
[----:B------:R-:W-:Y:S01]  /*9520*/  FFMA R106, R249, R251, R106 ;  /* 0x000000fbf96a7223 */ /* 0x000fe2000000006a */
[----:B------:R-:W-:Y:S01]  /*9530*/  LOP3.LUT R163, R163, 0xffff0000, RZ, 0xc0, !PT ;  /* 0xffff0000a3a37812 */ /* 0x000fe200078ec0ff */
[----:B------:R-:W-:Y:S01]  /*9540*/  FFMA R107, R249, R252, R107 ;  /* 0x000000fcf96b7223 */ /* 0x000fe2000000006b */
[C---:B------:R-:W-:Y:S02]  /*9550*/  SHF.L.U32 R166, R164.reuse, 0x10, RZ ;  /* 0x00000010a4a67819 */ /* 0x040fe400000006ff */
[----:B------:R-:W-:Y:S02]  /*9560*/  LOP3.LUT R164, R164, 0xffff0000, RZ, 0xc0, !PT ;  /* 0xffff0000a4a47812 */ /* 0x000fe400078ec0ff */
[----:B------:R-:W-:Y:S01]  /*9570*/  F2FP.BF16.F32.PACK_AB R99, R103, R102 ;  /* 0x000000666763723e */ /* 0x000fe200000010ff */
[----:B------:R-:W-:Y:S01]  /*9580*/  STL [R1], R166 ;  /* 0x000000a601007387 */ /* 0x000fe20000100800 */
[----:B------:R-:W-:Y:S02]  /*9590*/  F2FP.BF16.F32.PACK_AB R104, R105, R104 ;  /* 0x000000686968723e */ /* 0x000fe400000010ff */
[----:B------:R-:W-:Y:S01]  /*95a0*/  F2FP.BF16.F32.PACK_AB R105, R107, R106 ;  /* 0x0000006a6b69723e */ /* 0x000fe200000010ff */
[----:B------:R1:W-:Y:S04]  /*95b0*/  STL [R1+0x4], R164 ;  /* 0x000004a401007387 */ /* 0x0003e80000100800 */
[----:B-1----:R-:W2:Y:S04]  /*95c0*/  LDL.LU R164, [R1+0x20] ;  /* 0x0000200001a47983 */ /* 0x002ea80000300800 */
[----:B------:R-:W-:Y:S04]  /*95d0*/  STL [R1+0x8], R165 ;  /* 0x000008a501007387 */ /* 0x000fe80000100800 */
[----:B------:R-:W3:Y:S04]  /*95e0*/  LDL.LU R168, [R1+0x24] ;  /* 0x0000240001a87983 */ /* 0x000ee80000300800 */
[----:B------:R1:W-:Y:S04]  /*95f0*/  STL [R1+0xc], R163 ;  /* 0x00000ca301007387 */ /* 0x0003e80000100800 */
[----:B-1----:R-:W4:Y:S04]  /*9600*/  LDL.LU R163, [R1+0x28] ;  /* 0x0000280001a37983 */ /* 0x002f280000300800 */
[----:B------:R-:W4:Y:S04]  /*9610*/  LDL.LU R167, [R1+0x2c] ;  /* 0x00002c0001a77983 */ /* 0x000f280000300800 */
[----:B------:R-:W4:Y:S04]  /*9620*/  LDL.LU R166, [R1+0x40] ;  /* 0x0000400001a67983 */ /* 0x000f280000300800 */
[----:B------:R-:W4:Y:S01]  /*9630*/  LDL.LU R165, [R1+0x44] ;  /* 0x0000440001a57983 */ /* 0x000f220000300800 */
[C---:B--2---:R-:W-:Y:S02]  /*9640*/  SHF.L.U32 R169, R164.reuse, 0x10, RZ ;  /* 0x00000010a4a97819 */ /* 0x044fe400000006ff */
[----:B------:R-:W-:Y:S03]  /*9650*/  LOP3.LUT R170, R164, 0xffff0000, RZ, 0xc0, !PT ;  /* 0xffff0000a4aa7812 */ /* 0x000fe600078ec0ff */
[----:B------:R3:W-:Y:S04]  /*9660*/  STL [R1+0x10], R169 ;  /* 0x000010a901007387 */ /* 0x0007e80000100800 */
[----:B------:R-:W2:Y:S04]  /*9670*/  LDL.LU R164, [R1+0x48] ;  /* 0x0000480001a47983 */ /* 0x000ea80000300800 */
[----:B------:R4:W-:Y:S01]  /*9680*/  STL [R1+0x14], R170 ;  /* 0x000014aa01007387 */ /* 0x0009e20000100800 */
[C---:B---3--:R-:W-:Y:S02]  /*9690*/  SHF.L.U32 R169, R168.reuse, 0x10, RZ ;  /* 0x00000010a8a97819 */ /* 0x048fe400000006ff */
[----:B------:R-:W-:Y:S03]  /*96a0*/  LOP3.LUT R168, R168, 0xffff0000, RZ, 0xc0, !PT ;  /* 0xffff0000a8a87812 */ /* 0x000fe600078ec0ff */
[----:B------:R1:W-:Y:S01]  /*96b0*/  STL [R1+0x18], R169 ;  /* 0x000018a901007387 */ /* 0x0003e20000100800 */
[----:B----4-:R-:W-:Y:S03]  /*96c0*/  SHF.L.U32 R170, R163, 0x10, RZ ;  /* 0x00000010a3aa7819 */ /* 0x010fe600000006ff */
[----:B------:R3:W-:Y:S04]  /*96d0*/  STL [R1+0x1c], R168 ;  /* 0x00001ca801007387 */ /* 0x0007e80000100800 */
[----:B------:R4:W-:Y:S01]  /*96e0*/  STL [R1+0x20], R170 ;  /* 0x000020aa01007387 */ /* 0x0009e20000100800 */
[C---:B------:R-:W-:Y:S02]  /*96f0*/  SHF.L.U32 R175, R166.reuse, 0x10, RZ ;  /* 0x00000010a6af7819 */ /* 0x040fe400000006ff */
[----:B------:R-:W-:Y:S02]  /*9700*/  LOP3.LUT R176, R166, 0xffff0000, RZ, 0xc0, !PT ;  /* 0xffff0000a6b07812 */ /* 0x000fe400078ec0ff */
[----:B------:R-:W-:Y:S02]  /*9710*/  LOP3.LUT R166, R165, 0xffff0000, RZ, 0xc0, !PT ;  /* 0xffff0000a5a67812 */ /* 0x000fe400078ec0ff */
[----:B-1----:R-:W-:Y:S02]  /*9720*/  LOP3.LUT R169, R163, 0xffff0000, RZ, 0xc0, !PT ;  /* 0xffff0000a3a97812 */ /* 0x002fe400078ec0ff */
[----:B------:R-:W2:Y:S01]  /*9730*/  LDL.LU R163, [R1+0x4c] ;  /* 0x00004c0001a37983 */ /* 0x000ea20000300800 */
[C---:B---3--:R-:W-:Y:S03]  /*9740*/  SHF.L.U32 R168, R167.reuse, 0x10, RZ ;  /* 0x00000010a7a87819 */ /* 0x048fe600000006ff */
[----:B------:R-:W-:Y:S01]  /*9750*/  STL [R1+0x24], R169 ;  /* 0x000024a901007387 */ /* 0x000fe20000100800 */
[----:B------:R-:W-:Y:S03]  /*9760*/  LOP3.LUT R167, R167, 0xffff0000, RZ, 0xc0, !PT ;  /* 0xffff0000a7a77812 */ /* 0x000fe600078ec0ff */
[----:B------:R-:W-:Y:S04]  /*9770*/  STL [R1+0x28], R168 ;  /* 0x000028a801007387 */ /* 0x000fe80000100800 */
[----:B------:R1:W-:Y:S04]  /*9780*/  STL [R1+0x2c], R167 ;  /* 0x00002ca701007387 */ /* 0x0003e80000100800 */
[----:B----4-:R-:W3:Y:S01]  /*9790*/  LDL.LU R170, [R1+0x50] ;  /* 0x0000500001aa7983 */ /* 0x010ee20000300800 */
[----:B-1----:R-:W-:Y:S05]  /*97a0*/  SHF.L.U32 R167, R165, 0x10, RZ ;  /* 0x00000010a5a77819 */ /* 0x002fea00000006ff */
[----:B------:R1:W-:Y:S04]  /*97b0*/  STL [R1+0x30], R167 ;  /* 0x000030a701007387 */ /* 0x0003e80000100800 */
[----:B------:R-:W-:Y:S04]  /*97c0*/  STL [R1+0x34], R166 ;  /* 0x000034a601007387 */ /* 0x000fe80000100800 */
[----:B------:R-:W4:Y:S04]  /*97d0*/  LDL.LU R169, [R1+0x54] ;  /* 0x0000540001a97983 */ /* 0x000f280000300800 */
[----:B------:R-:W4:Y:S01]  /*97e0*/  LDL.LU R168, [R1+0x58] ;  /* 0x0000580001a87983 */ /* 0x000f220000300800 */
[C---:B--2---:R-:W-:Y:S05]  /*97f0*/  SHF.L.U32 R165, R164.reuse, 0x10, RZ ;  /* 0x00000010a4a57819 */ /* 0x044fea00000006ff */
[----:B------:R2:W-:Y:S04]  /*9800*/  STL [R1+0x38], R165 ;  /* 0x000038a501007387 */ /* 0x0005e80000100800 */
[----:B-1----:R-:W4:Y:S01]  /*9810*/  LDL.LU R167, [R1+0x5c] ;  /* 0x00005c0001a77983 */ /* 0x002f220000300800 */
[----:B--2---:R-:W-:Y:S05]  /*9820*/  LOP3.LUT R165, R164, 0xffff0000, RZ, 0xc0, !PT ;  /* 0xffff0000a4a57812 */ /* 0x004fea00078ec0ff */
[----:B------:R1:W-:Y:S04]  /*9830*/  STL [R1+0x3c], R165 ;  /* 0x00003ca501007387 */ /* 0x0003e80000100800 */
[----:B------:R-:W2:Y:S01]  /*9840*/  LDL.LU R166, [R1+0x60] ;  /* 0x0000600001a67983 */ /* 0x000ea20000300800 */
[C---:B------:R-:W-:Y:S02]  /*9850*/  SHF.L.U32 R164, R163.reuse, 0x10, RZ ;  /* 0x00000010a3a47819 */ /* 0x040fe400000006ff */
[----:B------:R-:W-:Y:S03]  /*9860*/  LOP3.LUT R163, R163, 0xffff0000, RZ, 0xc0, !PT ;  /* 0xffff0000a3a37812 */ /* 0x000fe600078ec0ff */
[----:B------:R3:W-:Y:S04]  /*9870*/  STL [R1+0x40], R164 ;  /* 0x000040a401007387 */ /* 0x0007e80000100800 */
[----:B-1----:R-:W2:Y:S04]  /*9880*/  LDL.LU R165, [R1+0x64] ;  /* 0x0000640001a57983 */ /* 0x002ea80000300800 */
[----:B------:R1:W-:Y:S01]  /*9890*/  STL [R1+0x44], R163 ;  /* 0x000044a301007387 */ /* 0x0003e20000100800 */
[C---:B---3--:R-:W-:Y:S02]  /*98a0*/  SHF.L.U32 R177, R170.reuse, 0x10, RZ ;  /* 0x00000010aab17819 */ /* 0x048fe400000006ff */
[----:B------:R-:W-:Y:S01]  /*98b0*/  LOP3.LUT R178, R170, 0xffff0000, RZ, 0xc0, !PT ;  /* 0xffff0000aab27812 */ /* 0x000fe200078ec0ff */
[----:B------:R-:W3:Y:S04]  /*98c0*/  LDL.LU R164, [R1+0x68] ;  /* 0x0000680001a47983 */ /* 0x000ee80000300800 */
[----:B-1----:R-:W3:Y:S01]  /*98d0*/  LDL.LU R163, [R1+0x6c] ;  /* 0x00006c0001a37983 */ /* 0x002ee20000300800 */
[C---:B----4-:R-:W-:Y:S02]  /*98e0*/  SHF.L.U32 R179, R169.reuse, 0x10, RZ ;  /* 0x00000010a9b37819 */ /* 0x050fe400000006ff */
[----:B------:R-:W-:Y:S02]  /*98f0*/  LOP3.LUT R180, R169, 0xffff0000, RZ, 0xc0, !PT ;  /* 0xffff0000a9b47812 */ /* 0x000fe400078ec0ff */
[C---:B------:R-:W-:Y:S02]  /*9900*/  SHF.L.U32 R170, R168.reuse, 0x10, RZ ;  /* 0x00000010a8aa7819 */ /* 0x040fe400000006ff */
[----:B------:R-:W-:Y:S03]  /*9910*/  LOP3.LUT R169, R168, 0xffff0000, RZ, 0xc0, !PT ;  /* 0xffff0000a8a97812 */ /* 0x000fe600078ec0ff */
[----:B------:R-:W-:Y:S04]  /*9920*/  STL [R1+0x48], R170 ;  /* 0x000048aa01007387 */ /* 0x000fe80000100800 */
[----:B------:R1:W-:Y:S01]  /*9930*/  STL [R1+0x4c], R169 ;  /* 0x00004ca901007387 */ /* 0x0003e20000100800 */
[C---:B------:R-:W-:Y:S02]  /*9940*/  SHF.L.U32 R168, R167.reuse, 0x10, RZ ;  /* 0x00000010a7a87819 */ /* 0x040fe400000006ff */
[----:B------:R-:W-:Y:S03]  /*9950*/  LOP3.LUT R167, R167, 0xffff0000, RZ, 0xc0, !PT ;  /* 0xffff0000a7a77812 */ /* 0x000fe600078ec0ff */
[----:B------:R4:W-:Y:S04]  /*9960*/  STL [R1+0x50], R168 ;  /* 0x000050a801007387 */ /* 0x0009e80000100800 */
[----:B------:R-:W-:Y:S01]  /*9970*/  STL [R1+0x54], R167 ;  /* 0x000054a701007387 */ /* 0x000fe20000100800 */
[C---:B--2---:R-:W-:Y:S02]  /*9980*/  SHF.L.U32 R181, R166.reuse, 0x10, RZ ;  /* 0x00000010a6b57819 */ /* 0x044fe400000006ff */
[----:B------:R-:W-:Y:S02]  /*9990*/  LOP3.LUT R182, R166, 0xffff0000, RZ, 0xc0, !PT ;  /* 0xffff0000a6b67812 */ /* 0x000fe400078ec0ff */
[C---:B------:R-:W-:Y:S02]  /*99a0*/  SHF.L.U32 R183, R165.reuse, 0x10, RZ ;  /* 0x00000010a5b77819 */ /* 0x040fe400000006ff */
[----:B------:R-:W-:Y:S02]  /*99b0*/  LOP3.LUT R184, R165, 0xffff0000, RZ, 0xc0, !PT ;  /* 0xffff0000a5b87812 */ /* 0x000fe400078ec0ff */
[C---:B---3--:R-:W-:Y:S02]  /*99c0*/  SHF.L.U32 R166, R164.reuse, 0x10, RZ ;  /* 0x00000010a4a67819 */ /* 0x048fe400000006ff */
[----:B------:R-:W-:Y:S03]  /*99d0*/  LOP3.LUT R165, R164, 0xffff0000, RZ, 0xc0, !PT ;  /* 0xffff0000a4a57812 */ /* 0x000fe600078ec0ff */
[----:B------:R-:W-:Y:S01]  /*99e0*/  STL [R1+0x58], R166 ;  /* 0x000058a601007387 */ /* 0x000fe20000100800 */
[C---:B------:R-:W-:Y:S03]  /*99f0*/  SHF.L.U32 R164, R163.reuse, 0x10, RZ ;  /* 0x00000010a3a47819 */ /* 0x040fe600000006ff */
[----:B------:R-:W-:Y:S01]  /*9a00*/  STL [R1+0x5c], R165 ;  /* 0x00005ca501007387 */ /* 0x000fe20000100800 */
[----:B------:R-:W-:Y:S03]  /*9a10*/  LOP3.LUT R163, R163, 0xffff0000, RZ, 0xc0, !PT ;  /* 0xffff0000a3a37812 */ /* 0x000fe600078ec0ff */
[----:B-1----:R-:W2:Y:S04]  /*9a20*/  LDL.LU R169, [R1+0x70] ;  /* 0x0000700001a97983 */ /* 0x002ea80000300800 */
[----:B------:R-:W-:Y:S04]  /*9a30*/  STL [R1+0x60], R164 ;  /* 0x000060a401007387 */ /* 0x000fe80000100800 */
[----:B----4-:R-:W3:Y:S04]  /*9a40*/  LDL.LU R168, [R1+0x74] ;  /* 0x0000740001a87983 */ /* 0x010ee80000300800 */
[----:B------:R1:W-:Y:S04]  /*9a50*/  STL [R1+0x64], R163 ;  /* 0x000064a301007387 */ /* 0x0003e80000100800 */
[----:B-1----:R-:W4:Y:S04]  /*9a60*/  LDL.LU R163, [R1+0x78] ;  /* 0x0000780001a37983 */ /* 0x002f280000300800 */
[----:B------:R-:W4:Y:S04]  /*9a70*/  LDL.LU R167, [R1+0x7c] ;  /* 0x00007c0001a77983 */ /* 0x000f280000300800 */
[----:B------:R-:W4:Y:S04]  /*9a80*/  LDL.LU R166, [R1+0x80] ;  /* 0x0000800001a67983 */ /* 0x000f280000300800 */
[----:B------:R-:W4:Y:S04]  /*9a90*/  LDL.LU R165, [R1+0x84] ;  /* 0x0000840001a57983 */ /* 0x000f280000300800 */
[----:B------:R-:W4:Y:S01]  /*9aa0*/  LDL.LU R164, [R1+0x88] ;  /* 0x0000880001a47983 */ /* 0x000f220000300800 */
[C---:B--2---:R-:W-:Y:S02]  /*9ab0*/  SHF.L.U32 R185, R169.reuse, 0x10, RZ ;  /* 0x00000010a9b97819 */ /* 0x044fe400000006ff */
[----:B------:R-:W-:Y:S02]  /*9ac0*/  LOP3.LUT R186, R169, 0xffff0000, RZ, 0xc0, !PT ;  /* 0xffff0000a9ba7812 */ /* 0x000fe400078ec0ff */
[C---:B---3--:R-:W-:Y:S02]  /*9ad0*/  SHF.L.U32 R187, R168.reuse, 0x10, RZ ;  /* 0x00000010a8bb7819 */ /* 0x048fe400000006ff */
[----:B------:R-:W-:Y:S02]  /*9ae0*/  LOP3.LUT R188, R168, 0xffff0000, RZ, 0xc0, !PT ;  /* 0xffff0000a8bc7812 */ /* 0x000fe400078ec0ff */
[C---:B----4-:R-:W-:Y:S02]  /*9af0*/  SHF.L.U32 R168, R163.reuse, 0x10, RZ ;  /* 0x00000010a3a87819 */ /* 0x050fe400000006ff */
[----:B------:R-:W-:Y:S02]  /*9b00*/  LOP3.LUT R169, R163, 0xffff0000, RZ, 0xc0, !PT ;  /* 0xffff0000a3a97812 */ /* 0x000fe400078ec0ff */
[----:B------:R-:W2:Y:S04]  /*9b10*/  LDL.LU R163, [R1+0x8c] ;  /* 0x00008c0001a37983 */ /* 0x000ea80000300800 */
[----:B------:R1:W-:Y:S01]  /*9b20*/  STL [R1+0x68], R168 ;  /* 0x000068a801007387 */ /* 0x0003e20000100800 */
[C---:B------:R-:W-:Y:S02]  /*9b30*/  SHF.L.U32 R189, R166.reuse, 0x10, RZ ;  /* 0x00000010a6bd7819 */ /* 0x040fe400000006ff */
[----:B------:R-:W-:Y:S01]  /*9b40*/  LOP3.LUT R190, R166, 0xffff0000, RZ, 0xc0, !PT ;  /* 0xffff0000a6be7812 */ /* 0x000fe200078ec0ff */
[----:B------:R3:W-:Y:S01]  /*9b50*/  STL [R1+0x6c], R169 ;  /* 0x00006ca901007387 */ /* 0x0007e20000100800 */
[C---:B------:R-:W-:Y:S02]  /*9b60*/  SHF.L.U32 R191, R165.reuse, 0x10, RZ ;  /* 0x00000010a5bf7819 */ /* 0x040fe400000006ff */
[----:B------:R-:W-:Y:S01]  /*9b70*/  LOP3.LUT R192, R165, 0xffff0000, RZ, 0xc0, !PT ;  /* 0xffff0000a5c07812 */ /* 0x000fe200078ec0ff */
[----:B------:R-:W4:Y:S01]  /*9b80*/  LDL.LU R170, [R1+0x90] ;  /* 0x0000900001aa7983 */ /* 0x000f220000300800 */
[C---:B------:R-:W-:Y:S02]  /*9b90*/  SHF.L.U32 R166, R164.reuse, 0x10, RZ ;  /* 0x00000010a4a67819 */ /* 0x040fe400000006ff */
[----:B------:R-:W-:Y:S02]  /*9ba0*/  LOP3.LUT R165, R164, 0xffff0000, RZ, 0xc0, !PT ;  /* 0xffff0000a4a57812 */ /* 0x000fe400078ec0ff */
[C---:B-1----:R-:W-:Y:S02]  /*9bb0*/  SHF.L.U32 R168, R167.reuse, 0x10, RZ ;  /* 0x00000010a7a87819 */ /* 0x042fe400000006ff */
[----:B------:R-:W-:Y:S03]  /*9bc0*/  LOP3.LUT R167, R167, 0xffff0000, RZ, 0xc0, !PT ;  /* 0xffff0000a7a77812 */ /* 0x000fe600078ec0ff */
[----:B------:R1:W-:Y:S04]  /*9bd0*/  STL [R1+0x70], R168 ;  /* 0x000070a801007387 */ /* 0x0003e80000100800 */
[----:B------:R1:W-:Y:S04]  /*9be0*/  STL [R1+0x74], R167 ;  /* 0x000074a701007387 */ /* 0x0003e80000100800 */
[----:B---3--:R-:W3:Y:S04]  /*9bf0*/  LDL.LU R169, [R1+0x94] ;  /* 0x0000940001a97983 */ /* 0x008ee80000300800 */
[----:B------:R2:W-:Y:S04]  /*9c00*/  STL [R1+0x78], R166 ;  /* 0x000078a601007387 */ /* 0x0005e80000100800 */
[----:B-1----:R-:W3:Y:S04]  /*9c10*/  LDL.LU R168, [R1+0x98] ;  /* 0x0000980001a87983 */ /* 0x002ee80000300800 */
[----:B------:R1:W-:Y:S04]  /*9c20*/  STL [R1+0x7c], R165 ;  /* 0x00007ca501007387 */ /* 0x0003e80000100800 */
[----:B------:R-:W3:Y:S01]  /*9c30*/  LDL.LU R167, [R1+0x9c] ;  /* 0x00009c0001a77983 */ /* 0x000ee20000300800 */
[C---:B--2---:R-:W-:Y:S02]  /*9c40*/  SHF.L.U32 R164, R163.reuse, 0x10, RZ ;  /* 0x00000010a3a47819 */ /* 0x044fe400000006ff */
[----:B------:R-:W-:Y:S03]  /*9c50*/  LOP3.LUT R163, R163, 0xffff0000, RZ, 0xc0, !PT ;  /* 0xffff0000a3a37812 */ /* 0x000fe600078ec0ff */
[----:B------:R2:W-:Y:S04]  /*9c60*/  STL [R1+0x80], R164 ;  /* 0x000080a401007387 */ /* 0x0005e80000100800 */
[----:B------:R-:W3:Y:S01]  /*9c70*/  LDL.LU R166, [R1+0xb0] ;  /* 0x0000b00001a67983 */ /* 0x000ee20000300800 */
[C---:B----4-:R-:W-:Y:S03]  /*9c80*/  SHF.L.U32 R193, R170.reuse, 0x10, RZ ;  /* 0x00000010aac17819 */ /* 0x050fe600000006ff */
[----:B-1----:R-:W4:Y:S01]  /*9c90*/  LDL.LU R165, [R1+0xb4] ;  /* 0x0000b40001a57983 */ /* 0x002f220000300800 */
[----:B------:R-:W-:Y:S03]  /*9ca0*/  LOP3.LUT R194, R170, 0xffff0000, RZ, 0xc0, !PT ;  /* 0xffff0000aac27812 */ /* 0x000fe600078ec0ff */
[----:B------:R1:W-:Y:S04]  /*9cb0*/  STL [R1+0x84], R163 ;  /* 0x000084a301007387 */ /* 0x0003e80000100800 */
[----:B--2---:R-:W2:Y:S04]  /*9cc0*/  LDL.LU R164, [R1+0xb8] ;  /* 0x0000b80001a47983 */ /* 0x004ea80000300800 */
[----:B-1----:R-:W2:Y:S01]  /*9cd0*/  LDL.LU R163, [R1+0xbc] ;  /* 0x0000bc0001a37983 */ /* 0x002ea20000300800 */
[C---:B---3--:R-:W-:Y:S02]  /*9ce0*/  SHF.L.U32 R170, R169.reuse, 0x10, RZ ;  /* 0x00000010a9aa7819 */ /* 0x048fe400000006ff */
[----:B------:R-:W-:Y:S03]  /*9cf0*/  LOP3.LUT R149, R169, 0xffff0000, RZ, 0xc0, !PT ;  /* 0xffff0000a9957812 */ /* 0x000fe600078ec0ff */
[----:B------:R-:W-:Y:S04]  /*9d00*/  STL [R1+0x88], R170 ;  /* 0x000088aa01007387 */ /* 0x000fe80000100800 */
[----:B------:R1:W-:Y:S01]  /*9d10*/  STL [R1+0x8c], R149 ;  /* 0x00008c9501007387 */ /* 0x0003e20000100800 */
[C---:B------:R-:W-:Y:S02]  /*9d20*/  SHF.L.U32 R148, R168.reuse, 0x10, RZ ;  /* 0x00000010a8947819 */ /* 0x040fe400000006ff */
[----:B------:R-:W-:Y:S03]  /*9d30*/  LOP3.LUT R168, R168, 0xffff0000, RZ, 0xc0, !PT ;  /* 0xffff0000a8a87812 */ /* 0x000fe600078ec0ff */
[----:B------:R3:W-:Y:S04]  /*9d40*/  STL [R1+0x90], R148 ;  /* 0x0000909401007387 */ /* 0x0007e80000100800 */
[----:B------:R-:W-:Y:S01]  /*9d50*/  STL [R1+0x94], R168 ;  /* 0x000094a801007387 */ /* 0x000fe20000100800 */
[C---:B-1----:R-:W-:Y:S05]  /*9d60*/  SHF.L.U32 R149, R167.reuse, 0x10, RZ ;  /* 0x00000010a7957819 */ /* 0x042fea00000006ff */
[----:B------:R1:W-:Y:S01]  /*9d70*/  STL [R1+0x98], R149 ;  /* 0x0000989501007387 */ /* 0x0003e20000100800 */
[----:B---3--:R-:W-:Y:S02]  /*9d80*/  LOP3.LUT R148, R167, 0xffff0000, RZ, 0xc0, !PT ;  /* 0xffff0000a7947812 */ /* 0x008fe400078ec0ff */
[----:B------:R-:W-:Y:S03]  /*9d90*/  F2FP.BF16.F32.PACK_AB R167, R9, R8 ;  /* 0x0000000809a7723e */ /* 0x000fe600000010ff */
[----:B------:R2:W-:Y:S01]  /*9da0*/  STL [R1+0x9c], R148 ;  /* 0x00009c9401007387 */ /* 0x0005e20000100800 */
[C---:B------:R-:W-:Y:S02]  /*9db0*/  SHF.L.U32 R195, R166.reuse, 0x10, RZ ;  /* 0x00000010a6c37819 */ /* 0x040fe400000006ff */
[----:B------:R-:W-:Y:S02]  /*9dc0*/  LOP3.LUT R196, R166, 0xffff0000, RZ, 0xc0, !PT ;  /* 0xffff0000a6c47812 */ /* 0x000fe400078ec0ff */
[C---:B----4-:R-:W-:Y:S02]  /*9dd0*/  SHF.L.U32 R150, R165.reuse, 0x10, RZ ;  /* 0x00000010a5967819 */ /* 0x050fe400000006ff */
[----:B-1----:R-:W-:Y:S02]  /*9de0*/  LOP3.LUT R149, R165, 0xffff0000, RZ, 0xc0, !PT ;  /* 0xffff0000a5957812 */ /* 0x002fe400078ec0ff */
[----:B------:R-:W-:Y:S01]  /*9df0*/  MOV R165, R55 ;  /* 0x0000003700a57202 */ /* 0x000fe20000000f00 */
[----:B------:R1:W-:Y:S01]  /*9e00*/  STL [R1+0xa0], R150 ;  /* 0x0000a09601007387 */ /* 0x0003e20000100800 */
[----:B------:R-:W-:Y:S03]  /*9e10*/  F2FP.BF16.F32.PACK_AB R166, R7, R6 ;  /* 0x0000000607a6723e */ /* 0x000fe600000010ff */
[----:B------:R3:W-:Y:S01]  /*9e20*/  STL [R1+0xa4], R149 ;  /* 0x0000a49501007387 */ /* 0x0007e20000100800 */
[C---:B--2---:R-:W-:Y:S05]  /*9e30*/  SHF.L.U32 R148, R164.reuse, 0x10, RZ ;  /* 0x00000010a4947819 */ /* 0x044fea00000006ff */
[----:B------:R2:W-:Y:S01]  /*9e40*/  STL [R1+0xa8], R148 ;  /* 0x0000a89401007387 */ /* 0x0005e20000100800 */
[----:B-1----:R-:W-:Y:S02]  /*9e50*/  LOP3.LUT R150, R164, 0xffff0000, RZ, 0xc0, !PT ;  /* 0xffff0000a4967812 */ /* 0x002fe400078ec0ff */
[----:B------:R-:W-:Y:S02]  /*9e60*/  MOV R164, R54 ;  /* 0x0000003600a47202 */ /* 0x000fe40000000f00 */
[C---:B---3--:R-:W-:Y:S01]  /*9e70*/  SHF.L.U32 R149, R163.reuse, 0x10, RZ ;  /* 0x00000010a3957819 */ /* 0x048fe200000006ff */
[----:B------:R-:W-:Y:S04]  /*9e80*/  STL [R1+0xac], R150 ;  /* 0x0000ac9601007387 */ /* 0x000fe80000100800 */
[----:B------:R-:W-:Y:S04]  /*9e90*/  STL [R1+0xb0], R149 ;  /* 0x0000b09501007387 */ /* 0x000fe80000100800 */
[----:B------:R-:W3:Y:S04]  /*9ea0*/  LDL.LU R54, [R1+0x1a4] ;  /* 0x0001a40001367983 */ /* 0x000ee80000300800 */
[----:B------:R1:W-:Y:S01]  /*9eb0*/  STS.128 [R14+0x2200], R164 ;  /* 0x002200a40e007388 */ /* 0x0003e20000000c00 */
[----:B--2---:R-:W-:Y:S05]  /*9ec0*/  LOP3.LUT R148, R163, 0xffff0000, RZ, 0xc0, !PT ;  /* 0xffff0000a3947812 */ /* 0x004fea00078ec0ff */
[----:B------:R2:W-:Y:S04]  /*9ed0*/  STL [R1+0xb4], R148 ;  /* 0x0000b49401007387 */ /* 0x0005e80000100800 */
[----:B------:R-:W4:Y:S04]  /*9ee0*/  LDL.LU R55, [R1+0x1a0] ;  /* 0x0001a00001377983 */ /* 0x000f280000300800 */
[----:B------:R-:W4:Y:S04]  /*9ef0*/  LDL.LU R170, [R1+0xc0] ;  /* 0x0000c00001aa7983 */ /* 0x000f280000300800 */
[----:B------:R-:W4:Y:S04]  /*9f00*/  LDL.LU R169, [R1+0xc4] ;  /* 0x0000c40001a97983 */ /* 0x000f280000300800 */
[----:B------:R-:W4:Y:S04]  /*9f10*/  LDL.LU R168, [R1+0xc8] ;  /* 0x0000c80001a87983 */ /* 0x000f280000300800 */
[----:B------:R-:W4:Y:S04]  /*9f20*/  LDL.LU R163, [R1+0xcc] ;  /* 0x0000cc0001a37983 */ /* 0x000f280000300800 */
[----:B------:R-:W4:Y:S01]  /*9f30*/  LDL.LU R151, [R1+0xe0] ;  /* 0x0000e00001977983 */ /* 0x000f220000300800 */
[C---:B-1----:R-:W-:Y:S01]  /*9f40*/  FMUL R167, R248.reuse, R240 ;  /* 0x000000f0f8a77220 */ /* 0x042fe20000400000 */
[C---:B------:R-:W-:Y:S01]  /*9f50*/  FMUL R166, R248.reuse, R239 ;  /* 0x000000eff8a67220 */ /* 0x040fe20000400000 */
[C---:B------:R-:W-:Y:S01]  /*9f60*/  FMUL R165, R248.reuse, R238 ;  /* 0x000000eef8a57220 */ /* 0x040fe20000400000 */
[----:B------:R-:W4:Y:S04]  /*9f70*/  LDL.LU R150, [R1+0xe4] ;  /* 0x0000e40001967983 */ /* 0x000f280000300800 */
[----:B------:R-:W4:Y:S04]  /*9f80*/  LDL.LU R149, [R1+0xe8] ;  /* 0x0000e80001957983 */ /* 0x000f280000300800 */
[----:B--2---:R-:W2:Y:S01]  /*9f90*/  LDL.LU R148, [R1+0xec] ;  /* 0x0000ec0001947983 */ /* 0x004ea20000300800 */
[C---:B---3--:R-:W-:Y:S01]  /*9fa0*/  FMUL R54, R248.reuse, R54 ;  /* 0x00000036f8367220 */ /* 0x048fe20000400000 */
[----:B----4-:R-:W-:Y:S01]  /*9fb0*/  FMUL R55, R248, R55 ;  /* 0x00000037f8377220 */ /* 0x010fe20000400000 */
[C---:B------:R-:W-:Y:S02]  /*9fc0*/  SHF.L.U32 R197, R170.reuse, 0x10, RZ ;  /* 0x00000010aac57819 */ /* 0x040fe400000006ff */
[----:B------:R-:W-:Y:S01]  /*9fd0*/  LOP3.LUT R198, R170, 0xffff0000, RZ, 0xc0, !PT ;  /* 0xffff0000aac67812 */ /* 0x000fe200078ec0ff */
[C---:B------:R-:W-:Y:S01]  /*9fe0*/  FMUL R170, R248.reuse, R243 ;  /* 0x000000f3f8aa7220 */ /* 0x040fe20000400000 */
[C---:B------:R-:W-:Y:S02]  /*9ff0*/  SHF.L.U32 R199, R169.reuse, 0x10, RZ ;  /* 0x00000010a9c77819 */ /* 0x040fe400000006ff */
[----:B------:R-:W-:Y:S01]  /*a000*/  LOP3.LUT R200, R169, 0xffff0000, RZ, 0xc0, !PT ;  /* 0xffff0000a9c87812 */ /* 0x000fe200078ec0ff */
[----:B------:R-:W-:Y:S01]  /*a010*/  FMUL R169, R248, R242 ;  /* 0x000000f2f8a97220 */ /* 0x000fe20000400000 */
[C---:B------:R-:W-:Y:S02]  /*a020*/  SHF.L.U32 R6, R168.reuse, 0x10, RZ ;  /* 0x00000010a8067819 */ /* 0x040fe400000006ff */
[----:B------:R-:W-:Y:S01]  /*a030*/  LOP3.LUT R8, R168, 0xffff0000, RZ, 0xc0, !PT ;  /* 0xffff0000a8087812 */ /* 0x000fe200078ec0ff */
[----:B------:R-:W-:Y:S01]  /*a040*/  FMUL R168, R248, R241 ;  /* 0x000000f1f8a87220 */ /* 0x000fe20000400000 */
[C---:B------:R-:W-:Y:S01]  /*a050*/  SHF.L.U32 R7, R163.reuse, 0x10, RZ ;  /* 0x00000010a3077819 */ /* 0x040fe200000006ff */
[----:B------:R1:W-:Y:S04]  /*a060*/  STL [R1+0xb8], R6 ;  /* 0x0000b80601007387 */ /* 0x0003e80000100800 */
[----:B------:R3:W-:Y:S01]  /*a070*/  STL [R1+0xbc], R8 ;  /* 0x0000bc0801007387 */ /* 0x0007e20000100800 */
[C---:B------:R-:W-:Y:S03]  /*a080*/  LOP3.LUT R9, R150.reuse, 0xffff0000, RZ, 0xc0, !PT ;  /* 0xffff000096097812 */ /* 0x040fe600078ec0ff */
[----:B------:R4:W-:Y:S04]  /*a090*/  STL [R1+0xc0], R7 ;  /* 0x0000c00701007387 */ /* 0x0009e80000100800 */
[----:B------:R-:W2:Y:S01]  /*a0a0*/  LDL.LU R164, [R1+0x100] ;  /* 0x0001000001a47983 */ /* 0x000ea20000300800 */
[----:B-1----:R-:W-:Y:S02]  /*a0b0*/  LOP3.LUT R6, R163, 0xffff0000, RZ, 0xc0, !PT ;  /* 0xffff0000a3067812 */ /* 0x002fe400078ec0ff */
[----:B---3--:R-:W-:Y:S03]  /*a0c0*/  SHF.L.U32 R8, R149, 0x10, RZ ;  /* 0x0000001095087819 */ /* 0x008fe600000006ff */
[----:B------:R1:W-:Y:S01]  /*a0d0*/  STL [R1+0xc4], R6 ;  /* 0x0000c40601007387 */ /* 0x0003e20000100800 */
[C---:B----4-:R-:W-:Y:S03]  /*a0e0*/  LOP3.LUT R7, R151.reuse, 0xffff0000, RZ, 0xc0, !PT ;  /* 0xffff000097077812 */ /* 0x050fe600078ec0ff */
[----:B------:R-:W3:Y:S01]  /*a0f0*/  LDL.LU R163, [R1+0x104] ;  /* 0x0001040001a37983 */ /* 0x000ee20000300800 */
[----:B-1----:R-:W-:Y:S05]  /*a100*/  SHF.L.U32 R6, R151, 0x10, RZ ;  /* 0x0000001097067819 */ /* 0x002fea00000006ff */
[----:B------:R1:W-:Y:S04]  /*a110*/  STL [R1+0xc8], R6 ;  /* 0x0000c80601007387 */ /* 0x0003e80000100800 */
[----:B------:R4:W-:Y:S01]  /*a120*/  STL [R1+0xcc], R7 ;  /* 0x0000cc0701007387 */ /* 0x0009e20000100800 */
[----:B-1----:R-:W-:Y:S03]  /*a130*/  SHF.L.U32 R6, R150, 0x10, RZ ;  /* 0x0000001096067819 */ /* 0x002fe600000006ff */
[----:B----4-:R-:W4:Y:S04]  /*a140*/  LDL.LU R7, [R1+0x108] ;  /* 0x0001080001077983 */ /* 0x010f280000300800 */
[----:B------:R1:W-:Y:S04]  /*a150*/  STL [R1+0xd0], R6 ;  /* 0x0000d00601007387 */ /* 0x0003e80000100800 */
[----:B------:R2:W-:Y:S04]  /*a160*/  STL [R1+0xd4], R9 ;  /* 0x0000d40901007387 */ /* 0x0005e80000100800 */
[----:B------:R2:W-:Y:S01]  /*a170*/  STL [R1+0xd8], R8 ;  /* 0x0000d80801007387 */ /* 0x0005e20000100800 */
[----:B-1----:R-:W-:Y:S02]  /*a180*/  LOP3.LUT R6, R149, 0xffff0000, RZ, 0xc0, !PT ;  /* 0xffff000095067812 */ /* 0x002fe400078ec0ff */
[C---:B--2---:R-:W-:Y:S03]  /*a190*/  SHF.L.U32 R9, R148.reuse, 0x10, RZ ;  /* 0x0000001094097819 */ /* 0x044fe600000006ff */
[----:B------:R1:W-:Y:S01]  /*a1a0*/  STL [R1+0xdc], R6 ;  /* 0x0000dc0601007387 */ /* 0x0003e20000100800 */
[----:B------:R-:W-:Y:S03]  /*a1b0*/  LOP3.LUT R8, R148, 0xffff0000, RZ, 0xc0, !PT ;  /* 0xffff000094087812 */ /* 0x000fe600078ec0ff */
[----:B-1----:R-:W2:Y:S04]  /*a1c0*/  LDL.LU R6, [R1+0x10c] ;  /* 0x00010c0001067983 */ /* 0x002ea80000300800 */
[----:B------:R1:W-:Y:S04]  /*a1d0*/  STL [R1+0xe0], R9 ;  /* 0x0000e00901007387 */ /* 0x0003e80000100800 */
[----:B------:R-:W2:Y:S04]  /*a1e0*/  LDL.LU R151, [R1+0x120] ;  /* 0x0001200001977983 */ /* 0x000ea80000300800 */
[----:B------:R1:W-:Y:S04]  /*a1f0*/  STL [R1+0xe4], R8 ;  /* 0x0000e40801007387 */ /* 0x0003e80000100800 */
[----:B------:R-:W2:Y:S04]  /*a200*/  LDL.LU R150, [R1+0x124] ;  /* 0x0001240001967983 */ /* 0x000ea80000300800 */
[----:B------:R-:W2:Y:S04]  /*a210*/  LDL.LU R149, [R1+0x128] ;  /* 0x0001280001957983 */ /* 0x000ea80000300800 */
[----:B------:R-:W2:Y:S01]  /*a220*/  LDL.LU R148, [R1+0x12c] ;  /* 0x00012c0001947983 */ /* 0x000ea20000300800 */
[----:B-1----:R-:W-:Y:S03]  /*a230*/  F2FP.BF16.F32.PACK_AB R9, R13, R12 ;  /* 0x0000000c0d09723e */ /* 0x002fe600000010ff */
[----:B------:R-:W2:Y:S01]  /*a240*/  LDL.LU R13, [R1+0x140] ;  /* 0x00014000010d7983 */ /* 0x000ea20000300800 */
[----:B------:R-:W-:Y:S02]  /*a250*/  F2FP.BF16.F32.PACK_AB R8, R11, R10 ;  /* 0x0000000a0b08723e */ /* 0x000fe400000010ff */
[----:B------:R-:W-:Y:S02]  /*a260*/  F2FP.BF16.F32.PACK_AB R10, R16, R15 ;  /* 0x0000000f100a723e */ /* 0x000fe400000010ff */
[----:B------:R-:W-:Y:S01]  /*a270*/  F2FP.BF16.F32.PACK_AB R11, R18, R17 ;  /* 0x00000011120b723e */ /* 0x000fe200000010ff */
[C---:B------:R-:W-:Y:S01]  /*a280*/  FMUL R17, R248.reuse, R226 ;  /* 0x000000e2f8117220 */ /* 0x040fe20000400000 */
[----:B------:R-:W-:Y:S01]  /*a290*/  FMUL R18, R248, R227 ;  /* 0x000000e3f8127220 */ /* 0x000fe20000400000 */
[C---:B------:R-:W-:Y:S02]  /*a2a0*/  SHF.L.U32 R12, R164.reuse, 0x10, RZ ;  /* 0x00000010a40c7819 */ /* 0x040fe400000006ff */
[----:B------:R-:W-:Y:S01]  /*a2b0*/  LOP3.LUT R15, R164, 0xffff0000, RZ, 0xc0, !PT ;  /* 0xffff0000a40f7812 */ /* 0x000fe200078ec0ff */
[----:B------:R-:W-:Y:S02]  /*a2c0*/  FMUL R164, R248, R237 ;  /* 0x000000edf8a47220 */ /* 0x000fe40000400000 */
[----:B------:R1:W-:Y:S04]  /*a2d0*/  STL [R1+0xe8], R12 ;  /* 0x0000e80c01007387 */ /* 0x0003e80000100800 */
[----:B------:R-:W-:Y:S01]  /*a2e0*/  STL [R1+0xec], R15 ;  /* 0x0000ec0f01007387 */ /* 0x000fe20000100800 */
[C---:B---3--:R-:W-:Y:S02]  /*a2f0*/  LOP3.LUT R16, R163.reuse, 0xffff0000, RZ, 0xc0, !PT ;  /* 0xffff0000a3107812 */ /* 0x048fe400078ec0ff */
[----:B-1----:R-:W-:Y:S02]  /*a300*/  SHF.L.U32 R12, R163, 0x10, RZ ;  /* 0x00000010a30c7819 */ /* 0x002fe400000006ff */
[----:B------:R-:W1:Y:S03]  /*a310*/  S2R R163, SR_TID.X ;  /* 0x0000000000a37919 */ /* 0x000e660000002100 */
[----:B------:R-:W-:Y:S04]  /*a320*/  STL [R1+0xf0], R12 ;  /* 0x0000f00c01007387 */ /* 0x000fe80000100800 */
[----:B------:R3:W-:Y:S01]  /*a330*/  STL [R1+0xf4], R16 ;  /* 0x0000f41001007387 */ /* 0x0007e20000100800 */
[----:B-1----:R-:W-:Y:S02]  /*a340*/  SHF.L.U32 R163, R163, 0x4, RZ ;  /* 0x00000004a3a37819 */ /* 0x002fe400000006ff */
[----:B---3--:R-:W-:Y:S01]  /*a350*/  F2FP.BF16.F32.PACK_AB R16, R20, R19 ;  /* 0x000000131410723e */ /* 0x008fe200000010ff */
[C---:B------:R-:W-:Y:S01]  /*a360*/  FMUL R20, R248.reuse, R229 ;  /* 0x000000e5f8147220 */ /* 0x040fe20000400000 */
[----:B------:R-:W-:Y:S01]  /*a370*/  LOP3.LUT R163, R163, 0x20, RZ, 0xc0, !PT ;  /* 0x00000020a3a37812 */ /* 0x000fe200078ec0ff */
[----:B------:R-:W-:Y:S03]  /*a380*/  FMUL R19, R248, R228 ;  /* 0x000000e4f8137220 */ /* 0x000fe60000400000 */
[--C-:B------:R-:W-:Y:S05]  /*a390*/  IADD3 R163, PT, PT, -R163, 0x200, R14.reuse ;  /* 0x00000200a3a37810 */ /* 0x100fea0007ffe10e */
[----:B------:R-:W-:Y:S01]  /*a3a0*/  STS.128 [R163+0x2010], R8 ;  /* 0x00201008a3007388 */ /* 0x000fe20000000c00 */
[C---:B----4-:R-:W-:Y:S02]  /*a3b0*/  SHF.L.U32 R15, R7.reuse, 0x10, RZ ;  /* 0x00000010070f7819 */ /* 0x050fe400000006ff */
[----:B------:R-:W-:Y:S03]  /*a3c0*/  LOP3.LUT R12, R7, 0xffff0000, RZ, 0xc0, !PT ;  /* 0xffff0000070c7812 */ /* 0x000fe600078ec0ff */
[----:B------:R1:W-:Y:S04]  /*a3d0*/  STL [R1+0xf8], R15 ;  /* 0x0000f80f01007387 */ /* 0x0003e80000100800 */
[----:B------:R3:W-:Y:S01]  /*a3e0*/  STL [R1+0xfc], R12 ;  /* 0x0000fc0c01007387 */ /* 0x0007e20000100800 */
[----:B-1----:R-:W-:Y:S01]  /*a3f0*/  F2FP.BF16.F32.PACK_AB R15, R22, R21 ;  /* 0x00000015160f723e */ /* 0x002fe200000010ff */
[C---:B------:R-:W-:Y:S01]  /*a400*/  FMUL R11, R248.reuse, R221 ;  /* 0x000000ddf80b7220 */ /* 0x040fe20000400000 */
[C---:B------:R-:W-:Y:S01]  /*a410*/  FMUL R22, R248.reuse, R231 ;  /* 0x000000e7f8167220 */ /* 0x040fe20000400000 */
[C---:B------:R-:W-:Y:S01]  /*a420*/  FMUL R21, R248.reuse, R230 ;  /* 0x000000e6f8157220 */ /* 0x040fe20000400000 */
[----:B------:R-:W-:Y:S01]  /*a430*/  MOV R221, R15 ;  /* 0x0000000f00dd7202 */ /* 0x000fe20000000f00 */
[C---:B------:R-:W-:Y:S01]  /*a440*/  FMUL R15, R248.reuse, R224 ;  /* 0x000000e0f80f7220 */ /* 0x040fe20000400000 */
[----:B------:R-:W-:Y:S01]  /*a450*/  FMUL R163, R248, R236 ;  /* 0x000000ecf8a37220 */ /* 0x000fe20000400000 */
[C---:B--2---:R-:W-:Y:S02]  /*a460*/  SHF.L.U32 R7, R6.reuse, 0x10, RZ ;  /* 0x0000001006077819 */ /* 0x044fe400000006ff */
[----:B------:R-:W-:Y:S03]  /*a470*/  LOP3.LUT R6, R6, 0xffff0000, RZ, 0xc0, !PT ;  /* 0xffff000006067812 */ /* 0x000fe600078ec0ff */
[----:B------:R1:W-:Y:S01]  /*a480*/  STL [R1+0x100], R7 ;  /* 0x0001000701007387 */ /* 0x0003e20000100800 */
[C---:B------:R-:W-:Y:S03]  /*a490*/  SHF.L.U32 R9, R151.reuse, 0x10, RZ ;  /* 0x0000001097097819 */ /* 0x040fe600000006ff */
[----:B------:R2:W-:Y:S01]  /*a4a0*/  STL [R1+0x104], R6 ;  /* 0x0001040601007387 */ /* 0x0005e20000100800 */
[----:B------:R-:W-:Y:S01]  /*a4b0*/  LOP3.LUT R8, R151, 0xffff0000, RZ, 0xc0, !PT ;  /* 0xffff000097087812 */ /* 0x000fe200078ec0ff */
[----:B------:R-:W-:Y:S02]  /*a4c0*/  FMUL R151, R248, R235 ;  /* 0x000000ebf8977220 */ /* 0x000fe40000400000 */
[----:B---3--:R-:W3:Y:S01]  /*a4d0*/  LDL.LU R12, [R1+0x144] ;  /* 0x00014400010c7983 */ /* 0x008ee20000300800 */
[C---:B------:R-:W-:Y:S03]  /*a4e0*/  SHF.L.U32 R10, R150.reuse, 0x10, RZ ;  /* 0x00000010960a7819 */ /* 0x040fe600000006ff */
[----:B-1----:R-:W4:Y:S04]  /*a4f0*/  LDL.LU R7, [R1+0x148] ;  /* 0x0001480001077983 */ /* 0x002f280000300800 */
[----:B--2---:R-:W2:Y:S04]  /*a500*/  LDL.LU R6, [R1+0x14c] ;  /* 0x00014c0001067983 */ /* 0x004ea80000300800 */
[----:B------:R1:W-:Y:S04]  /*a510*/  STL [R1+0x108], R9 ;  /* 0x0001080901007387 */ /* 0x0003e80000100800 */
[----:B------:R1:W-:Y:S04]  /*a520*/  STL [R1+0x10c], R8 ;  /* 0x00010c0801007387 */ /* 0x0003e80000100800 */
[----:B------:R1:W-:Y:S02]  /*a530*/  STL [R1+0x110], R10 ;  /* 0x0001100a01007387 */ /* 0x0003e40000100800 */
[----:B-1----:R-:W-:Y:S01]  /*a540*/  LOP3.LUT R9, R150, 0xffff0000, RZ, 0xc0, !PT ;  /* 0xffff000096097812 */ /* 0x002fe200078ec0ff */
[C---:B------:R-:W-:Y:S01]  /*a550*/  FMUL R150, R248.reuse, R234 ;  /* 0x000000eaf8967220 */ /* 0x040fe20000400000 */
[C---:B------:R-:W-:Y:S03]  /*a560*/  SHF.L.U32 R8, R149.reuse, 0x10, RZ ;  /* 0x0000001095087819 */ /* 0x040fe600000006ff */
[----:B------:R1:W-:Y:S01]  /*a570*/  STL [R1+0x114], R9 ;  /* 0x0001140901007387 */ /* 0x0003e20000100800 */
[----:B------:R-:W-:Y:S03]  /*a580*/  LOP3.LUT R10, R149, 0xffff0000, RZ, 0xc0, !PT ;  /* 0xffff0000950a7812 */ /* 0x000fe600078ec0ff */
[----:B------:R1:W-:Y:S01]  /*a590*/  STL [R1+0x118], R8 ;  /* 0x0001180801007387 */ /* 0x0003e20000100800 */
[----:B------:R-:W-:Y:S03]  /*a5a0*/  FMUL R149, R248, R233 ;  /* 0x000000e9f8957220 */ /* 0x000fe60000400000 */
[----:B------:R1:W-:Y:S02]  /*a5b0*/  STL [R1+0x11c], R10 ;  /* 0x00011c0a01007387 */ /* 0x0003e40000100800 */
[C---:B-1----:R-:W-:Y:S02]  /*a5c0*/  SHF.L.U32 R9, R148.reuse, 0x10, RZ ;  /* 0x0000001094097819 */ /* 0x042fe400000006ff */
[----:B------:R-:W-:Y:S03]  /*a5d0*/  LOP3.LUT R8, R148, 0xffff0000, RZ, 0xc0, !PT ;  /* 0xffff000094087812 */ /* 0x000fe600078ec0ff */
[----:B------:R-:W-:Y:S01]  /*a5e0*/  STL [R1+0x120], R9 ;  /* 0x0001200901007387 */ /* 0x000fe20000100800 */
[C---:B------:R-:W-:Y:S01]  /*a5f0*/  FMUL R148, R248.reuse, R232 ;  /* 0x000000e8f8947220 */ /* 0x040fe20000400000 */
[C---:B------:R-:W-:Y:S02]  /*a600*/  SHF.L.U32 R10, R13.reuse, 0x10, RZ ;  /* 0x000000100d0a7819 */ /* 0x040fe400000006ff */
[----:B------:R1:W-:Y:S04]  /*a610*/  STL [R1+0x124], R8 ;  /* 0x0001240801007387 */ /* 0x0003e80000100800 */
[----:B------:R3:W-:Y:S01]  /*a620*/  STL [R1+0x128], R10 ;  /* 0x0001280a01007387 */ /* 0x0007e20000100800 */
[----:B-1----:R-:W-:Y:S01]  /*a630*/  LOP3.LUT R8, R13, 0xffff0000, RZ, 0xc0, !PT ;  /* 0xffff00000d087812 */ /* 0x002fe200078ec0ff */
[----:B------:R-:W-:Y:S01]  /*a640*/  FMUL R13, R248, R223 ;  /* 0x000000dff80d7220 */ /* 0x000fe20000400000 */
[----:B------:R-:W-:Y:S02]  /*a650*/  F2FP.BF16.F32.PACK_AB R223, R154, R153 ;  /* 0x000000999adf723e */ /* 0x000fe400000010ff */
[----:B------:R-:W-:Y:S01]  /*a660*/  F2FP.BF16.F32.PACK_AB R153, R5, R4 ;  /* 0x000000040599723e */ /* 0x000fe200000010ff */
[----:B------:R4:W-:Y:S01]  /*a670*/  STL [R1+0x12c], R8 ;  /* 0x00012c0801007387 */ /* 0x0009e20000100800 */
[----:B------:R-:W-:Y:S02]  /*a680*/  F2FP.BF16.F32.PACK_AB R154, R121, R120 ;  /* 0x00000078799a723e */ /* 0x000fe400000010ff */
[C---:B---3--:R-:W-:Y:S02]  /*a690*/  SHF.L.U32 R9, R12.reuse, 0x10, RZ ;  /* 0x000000100c097819 */ /* 0x048fe400000006ff */
[----:B------:R-:W-:Y:S01]  /*a6a0*/  LOP3.LUT R10, R12, 0xffff0000, RZ, 0xc0, !PT ;  /* 0xffff00000c0a7812 */ /* 0x000fe200078ec0ff */
[----:B------:R-:W-:Y:S01]  /*a6b0*/  FMUL R12, R248, R222 ;  /* 0x000000def80c7220 */ /* 0x000fe20000400000 */
[----:B------:R-:W-:Y:S01]  /*a6c0*/  F2FP.BF16.F32.PACK_AB R222, R152, R23 ;  /* 0x0000001798de723e */ /* 0x000fe200000010ff */
[----:B------:R1:W-:Y:S01]  /*a6d0*/  STL [R1+0x130], R9 ;  /* 0x0001300901007387 */ /* 0x0003e20000100800 */
[----:B------:R-:W-:Y:S03]  /*a6e0*/  F2FP.BF16.F32.PACK_AB R152, R3, R0 ;  /* 0x000000000398723e */ /* 0x000fe600000010ff */
[----:B------:R3:W-:Y:S01]  /*a6f0*/  STL [R1+0x134], R10 ;  /* 0x0001340a01007387 */ /* 0x0007e20000100800 */
[C---:B----4-:R-:W-:Y:S05]  /*a700*/  SHF.L.U32 R8, R7.reuse, 0x10, RZ ;  /* 0x0000001007087819 */ /* 0x050fea00000006ff */
[----:B------:R4:W-:Y:S01]  /*a710*/  STL [R1+0x138], R8 ;  /* 0x0001380801007387 */ /* 0x0009e20000100800 */
[----:B-1----:R-:W-:Y:S02]  /*a720*/  LOP3.LUT R9, R7, 0xffff0000, RZ, 0xc0, !PT ;  /* 0xffff000007097812 */ /* 0x002fe400078ec0ff */
[----:B--2---:R-:W-:Y:S01]  /*a730*/  SHF.L.U32 R7, R6, 0x10, RZ ;  /* 0x0000001006077819 */ /* 0x004fe200000006ff */
[C---:B---3--:R-:W-:Y:S02]  /*a740*/  FMUL R10, R248.reuse, R220 ;  /* 0x000000dcf80a7220 */ /* 0x048fe40000400000 */
[----:B------:R1:W-:Y:S01]  /*a750*/  STL [R1+0x13c], R9 ;  /* 0x00013c0901007387 */ /* 0x0003e20000100800 */
[----:B------:R-:W-:Y:S01]  /*a760*/  MOV R220, R16 ;  /* 0x0000001000dc7202 */ /* 0x000fe20000000f00 */
[----:B------:R-:W-:Y:S02]  /*a770*/  FMUL R16, R248, R225 ;  /* 0x000000e1f8107220 */ /* 0x000fe40000400000 */
[----:B------:R2:W-:Y:S01]  /*a780*/  STL [R1+0x140], R7 ;  /* 0x0001400701007387 */ /* 0x0005e20000100800 */
[----:B----4-:R-:W-:Y:S01]  /*a790*/  LOP3.LUT R8, R6, 0xffff0000, RZ, 0xc0, !PT ;  /* 0xffff000006087812 */ /* 0x010fe200078ec0ff */
[C---:B------:R-:W-:Y:S02]  /*a7a0*/  FMUL R6, R248.reuse, R216 ;  /* 0x000000d8f8067220 */ /* 0x040fe40000400000 */
[----:B------:R-:W3:Y:S02]  /*a7b0*/  S2R R216, SR_TID.X ;  /* 0x0000000000d87919 */ /* 0x000ee40000002100 */
[----:B------:R4:W-:Y:S01]  /*a7c0*/  STL [R1+0x144], R8 ;  /* 0x0001440801007387 */ /* 0x0009e20000100800 */
[C---:B-1----:R-:W-:Y:S01]  /*a7d0*/  FMUL R9, R248.reuse, R219 ;  /* 0x000000dbf8097220 */ /* 0x042fe20000400000 */
[C---:B--2---:R-:W-:Y:S02]  /*a7e0*/  FMUL R7, R248.reuse, R217 ;  /* 0x000000d9f8077220 */ /* 0x044fe40000400000 */
[----:B------:R-:W1:Y:S01]  /*a7f0*/  S2R R217, SR_TID.X ;  /* 0x0000000000d97919 */ /* 0x000e620000002100 */
[----:B----4-:R-:W-:Y:S01]  /*a800*/  FMUL R8, R248, R218 ;  /* 0x000000daf8087220 */ /* 0x010fe20000400000 */
[----:B---3--:R-:W-:Y:S04]  /*a810*/  SHF.L.U32 R216, R216, 0x4, RZ ;  /* 0x00000004d8d87819 */ /* 0x008fe800000006ff */
[----:B------:R-:W-:Y:S04]  /*a820*/  LOP3.LUT R216, R216, 0x40, RZ, 0xc0, !PT ;  /* 0x00000040d8d87812 */ /* 0x000fe800078ec0ff */
[--C-:B------:R-:W-:Y:S05]  /*a830*/  IADD3 R216, PT, PT, -R216, 0x200, R14.reuse ;  /* 0x00000200d8d87810 */ /* 0x100fea0007ffe10e */
[----:B------:R2:W-:Y:S01]  /*a840*/  STS.128 [R216+0x2020], R220 ;  /* 0x002020dcd8007388 */ /* 0x0005e20000000c00 */
[----:B-1----:R-:W-:Y:S03]  /*a850*/  SHF.L.U32 R217, R217, 0x4, RZ ;  /* 0x00000004d9d97819 */ /* 0x002fe600000006ff */
[----:B------:R-:W-:Y:S01]  /*a860*/  STS.128 [R2+0x2030], R156 ;  /* 0x0020309c02007388 */ /* 0x000fe20000000c00 */
[----:B------:R-:W-:Y:S03]  /*a870*/  LOP3.LUT R217, R217, 0x20, RZ, 0xc0, !PT ;  /* 0x00000020d9d97812 */ /* 0x000fe600078ec0ff */
[----:B------:R-:W-:Y:S01]  /*a880*/  STS.128 [R14+0x4200], R152 ;  /* 0x004200980e007388 */ /* 0x000fe20000000c00 */
[----:B------:R-:W-:Y:S05]  /*a890*/  IADD3 R217, PT, PT, -R217, 0x200, R14 ;  /* 0x00000200d9d97810 */ /* 0x000fea0007ffe10e */
[----:B------:R-:W-:Y:S04]  /*a8a0*/  STS.128 [R217+0x4010], R124 ;  /* 0x0040107cd9007388 */ /* 0x000fe80000000c00 */
[----:B------:R-:W-:Y:S04]  /*a8b0*/  STS.128 [R216+0x4020], R132 ;  /* 0x00402084d8007388 */ /* 0x000fe80000000c00 */
[----:B------:R-:W-:Y:S04]  /*a8c0*/  STS.128 [R2+0x4030], R140 ;  /* 0x0040308c02007388 */ /* 0x000fe80000000c00 */
[----:B------:R-:W-:Y:S04]  /*a8d0*/  STS.128 [R14+0x6200], R88 ;  /* 0x006200580e007388 */ /* 0x000fe80000000c00 */
[----:B--2---:R-:W2:Y:S04]  /*a8e0*/  LDL.LU R223, [R1] ;  /* 0x0000000001df7983 */ /* 0x004ea80000300800 */
[----:B------:R-:W3:Y:S04]  /*a8f0*/  LDL.LU R222, [R1+0x4] ;  /* 0x0000040001de7983 */ /* 0x000ee80000300800 */
[----:B------:R-:W4:Y:S04]  /*a900*/  LDL.LU R221, [R1+0x8] ;  /* 0x0000080001dd7983 */ /* 0x000f280000300800 */
        /* <DEDUP_REMOVED lines=11> */
[----:B------:R-:W-:Y:S01]  /*a9c0*/  STS.128 [R217+0x6010], R96 ;  /* 0x00601060d9007388 */ /* 0x000fe20000000c00 */
[C---:B--2---:R-:W-:Y:S03]  /*a9d0*/  FFMA R108, R249.reuse, R223, R108 ;  /* 0x000000dff96c7223 */ /* 0x044fe6000000006c */
[----:B------:R-:W2:Y:S01]  /*a9e0*/  LDL.LU R223, [R1+0x38] ;  /* 0x0000380001df7983 */ /* 0x000ea20000300800 */
[C---:B---3--:R-:W-:Y:S03]  /*a9f0*/  FFMA R109, R249.reuse, R222, R109 ;  /* 0x000000def96d7223 */ /* 0x048fe6000000006d */
[----:B------:R-:W3:Y:S01]  /*aa00*/  LDL.LU R222, [R1+0x3c] ;  /* 0x00003c0001de7983 */ /* 0x000ee20000300800 */
[----:B----4-:R-:W-:Y:S01]  /*aa10*/  FFMA R110, R249, R221, R110 ;  /* 0x000000ddf96e7223 */ /* 0x010fe2000000006e */
[----:B------:R-:W-:Y:S02]  /*aa20*/  F2FP.BF16.F32.PACK_AB R106, R109, R108 ;  /* 0x0000006c6d6a723e */ /* 0x000fe400000010ff */
[----:B------:R-:W4:Y:S01]  /*aa30*/  LDL.LU R221, [R1+0x40] ;  /* 0x0000400001dd7983 */ /* 0x000f220000300800 */
[C---:B------:R-:W-:Y:S03]  /*aa40*/  FFMA R111, R249.reuse, R224, R111 ;  /* 0x000000e0f96f7223 */ /* 0x040fe6000000006f */
[----:B------:R-:W4:Y:S01]  /*aa50*/  LDL.LU R224, [R1+0x44] ;  /* 0x0000440001e07983 */ /* 0x000f220000300800 */
[----:B------:R-:W-:Y:S01]  /*aa60*/  FFMA R112, R249, R231, R112 ;  /* 0x000000e7f9707223 */ /* 0x000fe20000000070 */
[----:B------:R-:W-:Y:S01]  /*aa70*/  F2FP.BF16.F32.PACK_AB R107, R111, R110 ;  /* 0x0000006e6f6b723e */ /* 0x000fe200000010ff */
[C---:B------:R-:W-:Y:S04]  /*aa80*/  FFMA R113, R249.reuse, R230, R113 ;  /* 0x000000e6f9717223 */ /* 0x040fe80000000071 */
[----:B------:R-:W-:Y:S01]  /*aa90*/  STS.128 [R216+0x6020], R104 ;  /* 0x00602068d8007388 */ /* 0x000fe20000000c00 */
[----:B------:R-:W-:Y:S01]  /*aaa0*/  FFMA R114, R249, R229, R114 ;  /* 0x000000e5f9727223 */ /* 0x000fe20000000072 */
[----:B------:R-:W-:Y:S01]  /*aab0*/  F2FP.BF16.F32.PACK_AB R112, R113, R112 ;  /* 0x000000707170723e */ /* 0x000fe200000010ff */
[C---:B------:R-:W-:Y:S01]  /*aac0*/  FFMA R115, R249.reuse, R228, R115 ;  /* 0x000000e4f9737223 */ /* 0x040fe20000000073 */
[----:B------:R-:W-:Y:S04]  /*aad0*/  FFMA R116, R249, R220, R116 ;  /* 0x000000dcf9747223 */ /* 0x000fe80000000074 */
[----:B------:R-:W-:Y:S01]  /*aae0*/  F2FP.BF16.F32.PACK_AB R113, R115, R114 ;  /* 0x000000727371723e */ /* 0x000fe200000010ff */
[----:B------:R-:W4:Y:S01]  /*aaf0*/  LDL.LU R220, [R1+0x48] ;  /* 0x0000480001dc7983 */ /* 0x000f220000300800 */
[C---:B------:R-:W-:Y:S03]  /*ab00*/  FFMA R117, R249.reuse, R219, R117 ;  /* 0x000000dbf9757223 */ /* 0x040fe60000000075 */
[----:B------:R-:W4:Y:S01]  /*ab10*/  LDL.LU R219, [R1+0x4c] ;  /* 0x00004c0001db7983 */ /* 0x000f220000300800 */
[----:B------:R-:W-:Y:S01]  /*ab20*/  FFMA R118, R249, R218, R118 ;  /* 0x000000daf9767223 */ /* 0x000fe20000000076 */
[----:B------:R-:W-:Y:S02]  /*ab30*/  F2FP.BF16.F32.PACK_AB R114, R117, R116 ;  /* 0x000000747572723e */ /* 0x000fe400000010ff */
[----:B------:R-:W4:Y:S01]  /*ab40*/  LDL.LU R218, [R1+0x50] ;  /* 0x0000500001da7983 */ /* 0x000f220000300800 */
[C---:B------:R-:W-:Y:S01]  /*ab50*/  FFMA R119, R249.reuse, R226, R119 ;  /* 0x000000e2f9777223 */ /* 0x040fe20000000077 */
[C---:B------:R-:W-:Y:S02]  /*ab60*/  FFMA R56, R249.reuse, R175, R56 ;  /* 0x000000aff9387223 */ /* 0x040fe40000000038 */
[----:B------:R-:W4:Y:S01]  /*ab70*/  LDL.LU R226, [R1+0x54] ;  /* 0x0000540001e27983 */ /* 0x000f220000300800 */
[C---:B------:R-:W-:Y:S01]  /*ab80*/  FFMA R57, R249.reuse, R176, R57 ;  /* 0x000000b0f9397223 */ /* 0x040fe20000000039 */
[----:B------:R-:W-:Y:S01]  /*ab90*/  FFMA R58, R249, R227, R58 ;  /* 0x000000e3f93a7223 */ /* 0x000fe2000000003a */
[----:B------:R-:W-:Y:S01]  /*aba0*/  F2FP.BF16.F32.PACK_AB R115, R119, R118 ;  /* 0x000000767773723e */ /* 0x000fe200000010ff */
[----:B------:R-:W-:Y:S02]  /*abb0*/  FFMA R59, R249, R225, R59 ;  /* 0x000000e1f93b7223 */ /* 0x000fe4000000003b */
[----:B------:R-:W-:Y:S01]  /*abc0*/  F2FP.BF16.F32.PACK_AB R56, R57, R56 ;  /* 0x000000383938723e */ /* 0x000fe200000010ff */
[----:B------:R-:W4:Y:S02]  /*abd0*/  LDL.LU R225, [R1+0x58] ;  /* 0x0000580001e17983 */ /* 0x000f240000300800 */
[----:B------:R-:W-:Y:S02]  /*abe0*/  F2FP.BF16.F32.PACK_AB R57, R59, R58 ;  /* 0x0000003a3b39723e */ /* 0x000fe400000010ff */
        /* <DEDUP_REMOVED lines=8> */
[C---:B------:R-:W-:Y:S01]  /*ac70*/  FFMA R63, R249.reuse, R224, R63 ;  /* 0x000000e0f93f7223 */ /* 0x040fe2000000003f */
[C---:B------:R-:W-:Y:S02]  /*ac80*/  FFMA R64, R249.reuse, R177, R64 ;  /* 0x000000b1f9407223 */ /* 0x040fe40000000040 */
[----:B------:R-:W4:Y:S01]  /*ac90*/  LDL.LU R224, [R1+0x68] ;  /* 0x0000680001e07983 */ /* 0x000f220000300800 */
[C---:B------:R-:W-:Y:S01]  /*aca0*/  FFMA R65, R249.reuse, R178, R65 ;  /* 0x000000b2f9417223 */ /* 0x040fe20000000041 */
[C---:B------:R-:W-:Y:S01]  /*acb0*/  FFMA R66, R249.reuse, R179, R66 ;  /* 0x000000b3f9427223 */ /* 0x040fe20000000042 */
[----:B------:R-:W-:Y:S01]  /*acc0*/  FFMA R67, R249, R180, R67 ;  /* 0x000000b4f9437223 */ /* 0x000fe20000000043 */
[----:B------:R-:W-:Y:S02]  /*acd0*/  F2FP.BF16.F32.PACK_AB R59, R63, R62 ;  /* 0x0000003e3f3b723e */ /* 0x000fe400000010ff */
[----:B------:R-:W-:Y:S02]  /*ace0*/  F2FP.BF16.F32.PACK_AB R64, R65, R64 ;  /* 0x000000404140723e */ /* 0x000fe400000010ff */
[----:B------:R-:W-:Y:S01]  /*acf0*/  F2FP.BF16.F32.PACK_AB R65, R67, R66 ;  /* 0x000000424341723e */ /* 0x000fe200000010ff */
[----:B------:R-:W-:Y:S01]  /*ad00*/  STS.128 [R14+0x8200], R56 ;  /* 0x008200380e007388 */ /* 0x000fe20000000c00 */
[C---:B------:R-:W-:Y:S03]  /*ad10*/  FFMA R68, R249.reuse, R220, R68 ;  /* 0x000000dcf9447223 */ /* 0x040fe60000000044 */
        /* <DEDUP_REMOVED lines=12> */
[----:B------:R-:W-:Y:S01]  /*ade0*/  F2FP.BF16.F32.PACK_AB R67, R71, R70 ;  /* 0x000000464743723e */ /* 0x000fe200000010ff */
[----:B------:R-:W-:Y:S01]  /*adf0*/  FFMA R76, R249, R225, R76 ;  /* 0x000000e1f94c7223 */ /* 0x000fe2000000004c */
[----:B------:R-:W-:Y:S03]  /*ae00*/  F2FP.BF16.F32.PACK_AB R72, R73, R72 ;  /* 0x000000484948723e */ /* 0x000fe600000010ff */
[----:B------:R-:W-:Y:S01]  /*ae10*/  STS.128 [R217+0x8010], R64 ;  /* 0x00801040d9007388 */ /* 0x000fe20000000c00 */
[----:B------:R-:W-:Y:S01]  /*ae20*/  F2FP.BF16.F32.PACK_AB R73, R75, R74 ;  /* 0x0000004a4b49723e */ /* 0x000fe200000010ff */
[C---:B--2---:R-:W-:Y:S02]  /*ae30*/  FFMA R77, R249.reuse, R223, R77 ;  /* 0x000000dff94d7223 */ /* 0x044fe4000000004d */
[----:B------:R-:W2:Y:S01]  /*ae40*/  LDL.LU R223, [R1+0x7c] ;  /* 0x00007c0001df7983 */ /* 0x000ea20000300800 */
[----:B---3--:R-:W-:Y:S02]  /*ae50*/  FFMA R78, R249, R222, R78 ;  /* 0x000000def94e7223 */ /* 0x008fe4000000004e */
[----:B------:R-:W-:Y:S01]  /*ae60*/  F2FP.BF16.F32.PACK_AB R74, R77, R76 ;  /* 0x0000004c4d4a723e */ /* 0x000fe200000010ff */
[----:B------:R-:W3:Y:S01]  /*ae70*/  LDL.LU R222, [R1+0x80] ;  /* 0x0000800001de7983 */ /* 0x000ee20000300800 */
[C---:B----4-:R-:W-:Y:S01]  /*ae80*/  FFMA R79, R249.reuse, R221, R79 ;  /* 0x000000ddf94f7223 */ /* 0x050fe2000000004f */
[C---:B------:R-:W-:Y:S02]  /*ae90*/  FFMA R80, R249.reuse, R185, R80 ;  /* 0x000000b9f9507223 */ /* 0x040fe40000000050 */
[----:B------:R-:W4:Y:S01]  /*aea0*/  LDL.LU R221, [R1+0x84] ;  /* 0x0000840001dd7983 */ /* 0x000f220000300800 */
[C---:B------:R-:W-:Y:S01]  /*aeb0*/  FFMA R81, R249.reuse, R186, R81 ;  /* 0x000000baf9517223 */ /* 0x040fe20000000051 */
[----:B------:R-:W-:Y:S01]  /*aec0*/  FFMA R82, R249, R187, R82 ;  /* 0x000000bbf9527223 */ /* 0x000fe20000000052 */
[----:B------:R-:W-:Y:S01]  /*aed0*/  F2FP.BF16.F32.PACK_AB R75, R79, R78 ;  /* 0x0000004e4f4b723e */ /* 0x000fe200000010ff */
[----:B------:R-:W4:Y:S01]  /*aee0*/  LDL.LU R226, [R1+0x88] ;  /* 0x0000880001e27983 */ /* 0x000f220000300800 */
[C---:B------:R-:W-:Y:S01]  /*aef0*/  FFMA R83, R249.reuse, R188, R83 ;  /* 0x000000bcf9537223 */ /* 0x040fe20000000053 */
[----:B------:R-:W-:Y:S01]  /*af00*/  FFMA R84, R249, R224, R84 ;  /* 0x000000e0f9547223 */ /* 0x000fe20000000054 */
[----:B------:R-:W-:Y:S01]  /*af10*/  F2FP.BF16.F32.PACK_AB R80, R81, R80 ;  /* 0x000000505150723e */ /* 0x000fe200000010ff */
[----:B------:R-:W4:Y:S02]  /*af20*/  LDL.LU R225, [R1+0x8c] ;  /* 0x00008c0001e17983 */ /* 0x000f240000300800 */
[----:B------:R-:W-:Y:S02]  /*af30*/  F2FP.BF16.F32.PACK_AB R81, R83, R82 ;  /* 0x000000525351723e */ /* 0x000fe400000010ff */
[----:B------:R-:W4:Y:S04]  /*af40*/  LDL.LU R224, [R1+0x90] ;  /* 0x0000900001e07983 */ /* 0x000f280000300800 */
[----:B------:R-:W-:Y:S01]  /*af50*/  STS.128 [R216+0x8020], R72 ;  /* 0x00802048d8007388 */ /* 0x000fe20000000c00 */
        /* <DEDUP_REMOVED lines=10> */
[C---:B------:R-:W-:Y:S01]  /*b000*/  FFMA R27, R249.reuse, R192, R27 ;  /* 0x000000c0f91b7223 */ /* 0x040fe2000000001b */
[----:B------:R-:W-:Y:S01]  /*b010*/  FFMA R28, R249, R227, R28 ;  /* 0x000000e3f91c7223 */ /* 0x000fe2000000001c */
[----:B------:R-:W-:Y:S02]  /*b020*/  F2FP.BF16.F32.PACK_AB R83, R87, R86 ;  /* 0x000000565753723e */ /* 0x000fe400000010ff */
[----:B------:R-:W-:Y:S02]  /*b030*/  F2FP.BF16.F32.PACK_AB R24, R25, R24 ;  /* 0x000000181918723e */ /* 0x000fe400000010ff */
[----:B------:R-:W-:Y:S01]  /*b040*/  F2FP.BF16.F32.PACK_AB R25, R27, R26 ;  /* 0x0000001a1b19723e */ /* 0x000fe200000010ff */
[----:B------:R-:W-:Y:S01]  /*b050*/  STS.128 [R2+0x8030], R80 ;  /* 0x0080305002007388 */ /* 0x000fe20000000c00 */
[C---:B--2---:R-:W-:Y:S03]  /*b060*/  FFMA R29, R249.reuse, R223, R29 ;  /* 0x000000dff91d7223 */ /* 0x044fe6000000001d */
[----:B------:R-:W2:Y:S01]  /*b070*/  LDL.LU R223, [R1+0xa0] ;  /* 0x0000a00001df7983 */ /* 0x000ea20000300800 */
[----:B---3--:R-:W-:Y:S01]  /*b080*/  FFMA R30, R249, R222, R30 ;  /* 0x000000def91e7223 */ /* 0x008fe2000000001e */
[----:B------:R-:W-:Y:S02]  /*b090*/  F2FP.BF16.F32.PACK_AB R26, R29, R28 ;  /* 0x0000001c1d1a723e */ /* 0x000fe400000010ff */
        /* <DEDUP_REMOVED lines=8> */
[----:B------:R-:W-:Y:S01]  /*b120*/  FFMA R35, R249, R225, R35 ;  /* 0x000000e1f9237223 */ /* 0x000fe20000000023 */
[----:B------:R-:W-:Y:S02]  /*b130*/  F2FP.BF16.F32.PACK_AB R32, R33, R32 ;  /* 0x000000202120723e */ /* 0x000fe400000010ff */
[----:B------:R-:W4:Y:S01]  /*b140*/  LDL.LU R228, [R1+0xb0] ;  /* 0x0000b00001e47983 */ /* 0x000f220000300800 */
[----:B------:R-:W-:Y:S01]  /*b150*/  FFMA R36, R249, R224, R36 ;  /* 0x000000e0f9247223 */ /* 0x000fe20000000024 */
[----:B------:R-:W-:Y:S02]  /*b160*/  F2FP.BF16.F32.PACK_AB R33, R35, R34 ;  /* 0x000000222321723e */ /* 0x000fe400000010ff */
[----:B------:R-:W4:Y:S04]  /*b170*/  LDL.LU R221, [R1+0xb4] ;  /* 0x0000b40001dd7983 */ /* 0x000f280000300800 */
        /* <DEDUP_REMOVED lines=10> */
[----:B------:R-:W-:Y:S01]  /*b220*/  FFMA R41, R249, R196, R41 ;  /* 0x000000c4f9297223 */ /* 0x000fe20000000029 */
[----:B------:R-:W-:Y:S02]  /*b230*/  F2FP.BF16.F32.PACK_AB R35, R39, R38 ;  /* 0x000000262723723e */ /* 0x000fe400000010ff */
[----:B------:R-:W4:Y:S02]  /*b240*/  LDL.LU R226, [R1+0xc8] ;  /* 0x0000c80001e27983 */ /* 0x000f240000300800 */
[----:B------:R-:W-:Y:S02]  /*b250*/  F2FP.BF16.F32.PACK_AB R40, R41, R40 ;  /* 0x000000282928723e */ /* 0x000fe400000010ff */
        /* <DEDUP_REMOVED lines=8> */
[----:B------:R-:W-:Y:S01]  /*b2e0*/  F2FP.BF16.F32.PACK_AB R41, R43, R42 ;  /* 0x0000002a2b29723e */ /* 0x000fe200000010ff */
[C---:B------:R-:W-:Y:S01]  /*b2f0*/  FFMA R45, R249.reuse, R229, R45 ;  /* 0x000000e5f92d7223 */ /* 0x040fe2000000002d */
[----:B------:R-:W-:Y:S04]  /*b300*/  FFMA R46, R249, R228, R46 ;  /* 0x000000e4f92e7223 */ /* 0x000fe8000000002e */
[----:B------:R-:W-:Y:S01]  /*b310*/  F2FP.BF16.F32.PACK_AB R42, R45, R44 ;  /* 0x0000002c2d2a723e */ /* 0x000fe200000010ff */
[C---:B------:R-:W-:Y:S01]  /*b320*/  FFMA R47, R249.reuse, R221, R47 ;  /* 0x000000ddf92f7223 */ /* 0x040fe2000000002f */
[C---:B------:R-:W-:Y:S01]  /*b330*/  FFMA R48, R249.reuse, R197, R48 ;  /* 0x000000c5f9307223 */ /* 0x040fe20000000030 */
        /* <DEDUP_REMOVED lines=11> */
[----:B------:R-:W-:Y:S01]  /*b3f0*/  FFMA R54, R249, R219, R54 ;  /* 0x000000dbf9367223 */ /* 0x000fe20000000036 */
[----:B------:R-:W-:Y:S02]  /*b400*/  F2FP.BF16.F32.PACK_AB R50, R53, R52 ;  /* 0x000000343532723e */ /* 0x000fe400000010ff */
[----:B------:R-:W4:Y:S01]  /*b410*/  LDL.LU R219, [R1+0xe4] ;  /* 0x0000e40001db7983 */ /* 0x000f220000300800 */
        /* <DEDUP_REMOVED lines=27> */
[----:B---3--:R-:W-:Y:S01]  /*b5d0*/  FFMA R10, R249, R222, R10 ;  /* 0x000000def90a7223 */ /* 0x008fe2000000000a */
[----:B------:R-:W-:Y:S02]  /*b5e0*/  F2FP.BF16.F32.PACK_AB R5, R9, R8 ;  /* 0x000000080905723e */ /* 0x000fe400000010ff */
[----:B------:R-:W3:Y:S01]  /*b5f0*/  LDL.LU R222, [R1+0x134] ;  /* 0x0001340001de7983 */ /* 0x000ee20000300800 */
[----:B----4-:R-:W-:Y:S03]  /*b600*/  FFMA R11, R249, R221, R11 ;  /* 0x000000ddf90b7223 */ /* 0x010fe6000000000b */
[----:B------:R-:W4:Y:S02]  /*b610*/  LDL.LU R221, [R1+0x138] ;  /* 0x0001380001dd7983 */ /* 0x000f240000300800 */
[----:B------:R-:W-:Y:S01]  /*b620*/  F2FP.BF16.F32.PACK_AB R6, R11, R10 ;  /* 0x0000000a0b06723e */ /* 0x000fe200000010ff */
[C---:B------:R-:W-:Y:S02]  /*b630*/  FFMA R12, R249.reuse, R220, R12 ;  /* 0x000000dcf90c7223 */ /* 0x040fe4000000000c */
[----:B------:R-:W4:Y:S01]  /*b640*/  LDL.LU R220, [R1+0x13c] ;  /* 0x00013c0001dc7983 */ /* 0x000f220000300800 */
[C---:B------:R-:W-:Y:S03]  /*b650*/  FFMA R13, R249.reuse, R219, R13 ;  /* 0x000000dbf90d7223 */ /* 0x040fe6000000000d */
[----:B------:R-:W4:Y:S01]  /*b660*/  LDL.LU R219, [R1+0x140] ;  /* 0x0001400001db7983 */ /* 0x000f220000300800 */
[----:B------:R-:W-:Y:S01]  /*b670*/  FFMA R15, R249, R218, R15 ;  /* 0x000000daf90f7223 */ /* 0x000fe2000000000f */
[----:B------:R-:W-:Y:S02]  /*b680*/  F2FP.BF16.F32.PACK_AB R7, R13, R12 ;  /* 0x0000000c0d07723e */ /* 0x000fe400000010ff */
[----:B------:R-:W4:Y:S01]  /*b690*/  LDL.LU R218, [R1+0x144] ;  /* 0x0001440001da7983 */ /* 0x000f220000300800 */
[C---:B------:R-:W-:Y:S03]  /*b6a0*/  FFMA R16, R249.reuse, R240, R16 ;  /* 0x000000f0f9107223 */ /* 0x040fe60000000010 */
[----:B------:R-:W-:Y:S01]  /*b6b0*/  STS.128 [R14+0xc200], R4 ;  /* 0x00c200040e007388 */ /* 0x000fe20000000c00 */
[C---:B------:R-:W-:Y:S01]  /*b6c0*/  FFMA R17, R249.reuse, R239, R17 ;  /* 0x000000eff9117223 */ /* 0x040fe20000000011 */
[----:B------:R-:W-:Y:S01]  /*b6d0*/  F2FP.BF16.F32.PACK_AB R16, R16, R15 ;  /* 0x0000000f1010723e */ /* 0x000fe200000010ff */
[C---:B------:R-:W-:Y:S01]  /*b6e0*/  FFMA R18, R249.reuse, R238, R18 ;  /* 0x000000eef9127223 */ /* 0x040fe20000000012 */
[C---:B------:R-:W-:Y:S04]  /*b6f0*/  FFMA R19, R249.reuse, R237, R19 ;  /* 0x000000edf9137223 */ /* 0x040fe80000000013 */
[----:B------:R-:W-:Y:S01]  /*b700*/  F2FP.BF16.F32.PACK_AB R17, R18, R17 ;  /* 0x000000111211723e */ /* 0x000fe200000010ff */
[C---:B------:R-:W-:Y:S01]  /*b710*/  FFMA R20, R249.reuse, R236, R20 ;  /* 0x000000ecf9147223 */ /* 0x040fe20000000014 */
[C---:B------:R-:W-:Y:S04]  /*b720*/  FFMA R21, R249.reuse, R235, R21 ;  /* 0x000000ebf9157223 */ /* 0x040fe80000000015 */
[----:B------:R-:W-:Y:S01]  /*b730*/  F2FP.BF16.F32.PACK_AB R18, R20, R19 ;  /* 0x000000131412723e */ /* 0x000fe200000010ff */
[C---:B------:R-:W-:Y:S01]  /*b740*/  FFMA R22, R249.reuse, R234, R22 ;  /* 0x000000eaf9167223 */ /* 0x040fe20000000016 */
[C---:B------:R-:W-:Y:S04]  /*b750*/  FFMA R148, R249.reuse, R233, R148 ;  /* 0x000000e9f9947223 */ /* 0x040fe80000000094 */
        /* <DEDUP_REMOVED lines=16> */
[----:B------:R-:W-:Y:S01]  /*b860*/  F2FP.BF16.F32.PACK_AB R168, R168, R167 ;  /* 0x000000a7a8a8723e */ /* 0x000fe200000010ff */
[C---:B--2---:R-:W-:Y:S01]  /*b870*/  FFMA R169, R249.reuse, R223, R169 ;  /* 0x000000dff9a97223 */ /* 0x044fe200000000a9 */
[C---:B---3--:R-:W-:Y:S05]  /*b880*/  FFMA R170, R249.reuse, R222, R170 ;  /* 0x000000def9aa7223 */ /* 0x048fea00000000aa */
[----:B------:R-:W-:Y:S01]  /*b890*/  F2FP.BF16.F32.PACK_AB R169, R170, R169 ;  /* 0x000000a9aaa9723e */ /* 0x000fe200000010ff */
[C---:B----4-:R-:W-:Y:S01]  /*b8a0*/  FFMA R171, R249.reuse, R221, R171 ;  /* 0x000000ddf9ab7223 */ /* 0x050fe200000000ab */
[C---:B------:R-:W-:Y:S01]  /*b8b0*/  FFMA R172, R249.reuse, R220, R172 ;  /* 0x000000dcf9ac7223 */ /* 0x040fe200000000ac */
[C---:B------:R-:W-:Y:S04]  /*b8c0*/  FFMA R173, R249.reuse, R219, R173 ;  /* 0x000000dbf9ad7223 */ /* 0x040fe800000000ad */
[----:B------:R-:W-:Y:S01]  /*b8d0*/  F2FP.BF16.F32.PACK_AB R170, R172, R171 ;  /* 0x000000abacaa723e */ /* 0x000fe200000010ff */
[----:B------:R-:W-:Y:S05]  /*b8e0*/  FFMA R174, R249, R218, R174 ;  /* 0x000000daf9ae7223 */ /* 0x000fea00000000ae */
[----:B------:R-:W-:Y:S05]  /*b8f0*/  F2FP.BF16.F32.PACK_AB R171, R174, R173 ;  /* 0x000000adaeab723e */ /* 0x000fea00000010ff */
[----:B------:R1:W-:Y:S01]  /*b900*/  STS.128 [R2+0xc030], R168 ;  /* 0x00c030a802007388 */ /* 0x0003e20000000c00 */
[----:B------:R-:W-:Y:S01]  /*b910*/  @!PT LDS RZ, [RZ] ;  /* 0x00000000fffff984 */ /* 0x000fe20000000800 */
[----:B------:R-:W-:Y:S01]  /*b920*/  @!PT LDS RZ, [RZ] ;  /* 0x00000000fffff984 */ /* 0x000fe20000000800 */
[----:B------:R-:W-:Y:S01]  /*b930*/  @!PT LDS RZ, [RZ] ;  /* 0x00000000fffff984 */ /* 0x000fe20000000800 */
[----:B------:R-:W-:Y:S01]  /*b940*/  @!PT LDS RZ, [RZ] ;  /* 0x00000000fffff984 */ /* 0x000fe20000000800 */
[----:B------:R2:W-:Y:S06]  /*b950*/  MEMBAR.ALL.CTA ;  /* 0x0000000000007992 */ /* 0x0005ec0000008000 */
[----:B--2---:R-:W2:Y:S02]  /*b960*/  FENCE.VIEW.ASYNC.S ;  /* 0x00000000000073c6 */ /* 0x004ea40000000000 */
[----:B--2---:R-:W-:Y:S06]  /*b970*/  BAR.SYNC.DEFER_BLOCKING 0x1, 0x80 ;  /* 0x0042000000007b1d */ /* 0x004fec0000010000 */
[----:B-1----:R1:W5:Y:S01]  /*b980*/  LDL.LU R2, [R1+0x19c] ;  /* 0x00019c0001027983 */ /* 0x0023620000300800 */
[----:B------:R-:W-:Y:S05]  /*b990*/  @P1 BRA `(.L_x_95) ;  /* 0x0000000000981947 */ /* 0x000fea0003800000 */
[----:B------:R-:W2:Y:S01]  /*b9a0*/  LDCU.64 UR8, c[0x0][0x348] ;  /* 0x00006900ff0877ac */ /* 0x000ea20008000a00 */
[----:B------:R-:W-:Y:S02]  /*b9b0*/  UIMAD UR5, UR44, 0xe000, UR4 ;  /* 0x0000e0002c0578a4 */ /* 0x000fe4000f8e0204 */
[----:B------:R-:W-:Y:S02]  /*b9c0*/  UIMAD UR13, UR47, 0xe0, URZ ;  /* 0x000000e02f0d78a4 */ /* 0x000fe4000f8e02ff */
[----:B------:R-:W-:Y:S02]  /*b9d0*/  USHF.L.U32 UR14, UR46, 0x7, URZ ;  /* 0x000000072e0e7899 */ /* 0x000fe400080006ff */
[----:B------:R-:W-:Y:S01]  /*b9e0*/  UIADD3 UR12, UPT, UPT, UR5, 0x200, URZ ;  /* 0x00000200050c7890 */ /* 0x000fe2000fffe0ff */
[----:B------:R-:W-:Y:S01]  /*b9f0*/  UMOV UR15, UR36 ;  /* 0x00000024000f7c82 */ /* 0x000fe20008000000 */
[----:B------:R-:W-:Y:S02]  /*ba00*/  UIADD3 UR17, UPT, UPT, UR13, 0x20, URZ ;  /* 0x000000200d117890 */ /* 0x000fe4000fffe0ff */
[----:B------:R-:W-:Y:S01]  /*ba10*/  UIADD3 UR16, UPT, UPT, UR5, 0x2200, URZ ;  /* 0x0000220005107890 */ /* 0x000fe2000fffe0ff */
[----:B------:R-:W-:Y:S01]  /*ba20*/  UMOV UR19, UR36 ;  /* 0x0000002400137c82 */ /* 0x000fe20008000000 */
[----:B--2---:R-:W-:Y:S01]  /*ba30*/  UIADD3 UR8, UP0, UPT, UR8, 0x680, URZ ;  /* 0x0000068008087890 */ /* 0x004fe2000ff1e0ff */
[----:B------:R-:W-:Y:S01]  /*ba40*/  UMOV UR18, UR14 ;  /* 0x0000000e00127c82 */ /* 0x000fe20008000000 */
[----:B------:R-:W-:Y:S02]  /*ba50*/  UIADD3 UR29, UPT, UPT, UR13, 0x40, URZ ;  /* 0x000000400d1d7890 */ /* 0x000fe4000fffe0ff */
[----:B------:R-:W-:Y:S02]  /*ba60*/  UIADD3.X UR9, UPT, UPT, URZ, UR9, URZ, UP0, !UPT ;  /* 0x00000009ff097290 */ /* 0x000fe400087fe4ff */
[----:B------:R-:W-:Y:S01]  /*ba70*/  UIADD3 UR28, UPT, UPT, UR5, 0x4200, URZ ;  /* 0x00004200051c7890 */ /* 0x000fe2000fffe0ff */
[----:B------:R-:W-:Y:S01]  /*ba80*/  UMOV UR31, UR36 ;  /* 0x00000024001f7c82 */ /* 0x000fe20008000000 */
[----:B------:R-:W-:Y:S01]  /*ba90*/  UMOV UR30, UR14 ;  /* 0x0000000e001e7c82 */ /* 0x000fe20008000000 */
[----:B------:R-:W-:Y:S02]  /*baa0*/  UIADD3 UR33, UPT, UPT, UR13, 0x60, URZ ;  /* 0x000000600d217890 */ /* 0x000fe4000fffe0ff */
[----:B------:R-:W-:Y:S02]  /*bab0*/  UIADD3 UR32, UPT, UPT, UR5, 0x6200, URZ ;  /* 0x0000620005207890 */ /* 0x000fe4000fffe0ff */
[----:B------:R2:W-:Y:S01]  /*bac0*/  UTMASTG.3D [UR12], [UR8] ;  /* 0x0000000c080073b5 */ /* 0x0005e20008010000 */
[----:B------:R-:W-:Y:S01]  /*bad0*/  UMOV UR35, UR36 ;  /* 0x0000002400237c82 */ /* 0x000fe20008000000 */
[----:B------:R-:W-:Y:S01]  /*bae0*/  UMOV UR34, UR14 ;  /* 0x0000000e00227c82 */ /* 0x000fe20008000000 */
[----:B------:R-:W-:Y:S02]  /*baf0*/  UIADD3 UR25, UPT, UPT, UR13, 0x80, URZ ;  /* 0x000000800d197890 */ /* 0x000fe4000fffe0ff */
[----:B------:R-:W-:Y:S01]  /*bb00*/  UIADD3 UR24, UPT, UPT, UR5, 0x8200, URZ ;  /* 0x0000820005187890 */ /* 0x000fe2000fffe0ff */
[----:B------:R-:W-:Y:S01]  /*bb10*/  UMOV UR27, UR36 ;  /* 0x00000024001b7c82 */ /* 0x000fe20008000000 */
[----:B------:R3:W-:Y:S01]  /*bb20*/  UTMASTG.3D [UR16], [UR8] ;  /* 0x00000010080073b5 */ /* 0x0007e20008010000 */
[----:B------:R-:W-:Y:S01]  /*bb30*/  UMOV UR26, UR14 ;  /* 0x0000000e001a7c82 */ /* 0x000fe20008000000 */
[----:B------:R-:W-:Y:S02]  /*bb40*/  UIADD3 UR21, UPT, UPT, UR13, 0xa0, URZ ;  /* 0x000000a00d157890 */ /* 0x000fe4000fffe0ff */
[----:B------:R-:W-:Y:S01]  /*bb50*/  UIADD3 UR20, UPT, UPT, UR5, 0xa200, URZ ;  /* 0x0000a20005147890 */ /* 0x000fe2000fffe0ff */
[----:B------:R-:W-:Y:S01]  /*bb60*/  UMOV UR23, UR36 ;  /* 0x0000002400177c82 */ /* 0x000fe20008000000 */
[----:B------:R-:W-:Y:S01]  /*bb70*/  UMOV UR22, UR14 ;  /* 0x0000000e00167c82 */ /* 0x000fe20008000000 */
[----:B------:R3:W-:Y:S01]  /*bb80*/  UTMASTG.3D [UR28], [UR8] ;  /* 0x0000001c080073b5 */ /* 0x0007e20008010000 */
[----:B------:R3:W-:Y:S01]  /*bb90*/  UTMASTG.3D [UR32], [UR8] ;  /* 0x00000020080073b5 */ /* 0x0007e20008010000 */
[----:B------:R3:W-:Y:S01]  /*bba0*/  UTMASTG.3D [UR24], [UR8] ;  /* 0x00000018080073b5 */ /* 0x0007e20008010000 */
[----:B--2---:R-:W-:Y:S02]  /*bbb0*/  UIADD3 UR13, UPT, UPT, UR13, 0xc0, URZ ;  /* 0x000000c00d0d7890 */ /* 0x004fe4000fffe0ff */
[----:B------:R-:W-:Y:S01]  /*bbc0*/  UIADD3 UR12, UPT, UPT, UR5, 0xc200, URZ ;  /* 0x0000c200050c7890 */ /* 0x000fe2000fffe0ff */
[----:B------:R3:W-:Y:S08]  /*bbd0*/  UTMASTG.3D [UR20], [UR8] ;  /* 0x00000014080073b5 */ /* 0x0007f00008010000 */
[----:B------:R3:W-:Y:S02]  /*bbe0*/  UTMASTG.3D [UR12], [UR8] ;  /* 0x0000000c080073b5 */ /* 0x0007e40008010000 */
[----:B---3--:R0:W-:Y:S02]  /*bbf0*/  UTMACMDFLUSH ;  /* 0x00000000000079b7 */ /* 0x0081e40000000000 */
.L_x_95:
[----:B------:R-:W-:Y:S05]  /*bc00*/  BSYNC.RECONVERGENT B0 ;  /* 0x0000000000007941 */ /* 0x000fea0003800200 */
.L_x_94:
[----:B------:R-:W-:Y:S04]  /*bc10*/  BSSY.RECONVERGENT B0, `(.L_x_96) ;  /* 0x0000003000007945 */ /* 0x000fe80003800200 */
[----:B------:R-:W-:Y:S05]  /*bc20*/  @P0 BRA `(.L_x_97) ;  /* 0x0000000000040947 */ /* 0x000fea0003800000 */
[----:B------:R-:W-:Y:S04]  /*bc30*/  DEPBAR.LE SB0, 0x0 ;  /* 0x000080000000791a */ /* 0x000fe80000000000 */
.L_x_97:
[----:B------:R-:W-:Y:S05]  /*bc40*/  BSYNC.RECONVERGENT B0 ;  /* 0x0000000000007941 */ /* 0x000fea0003800200 */
.L_x_96:
[----:B------:R-:W-:Y:S01]  /*bc50*/  BAR.SYNC.DEFER_BLOCKING 0x1, 0x80 ;  /* 0x0042000000007b1d */ /* 0x000fe20000010000 */
[----:B------:R-:W-:Y:S04]  /*bc60*/  UIADD3 UR50, UPT, UPT, UR50, 0x1, URZ ;  /* 0x0000000132327890 */ /* 0x000fe8000fffe0ff */
[----:B------:R-:W-:Y:S09]  /*bc70*/  UISETP.NE.AND UP0, UPT, UR50, URZ, UPT ;  /* 0x000000ff3200728c */ /* 0x000ff2000bf05270 */
[----:B------:R-:W-:Y:S05]  /*bc80*/  BRA.U !UP0, `(.L_x_98) ;  /* 0x0000000108307547 */ /* 0x000fea000b800000 */
[----:B------:R-:W2:Y:S01]  /*bc90*/  LDL.LU R0, [R1+0x198] ;  /* 0x0001980001007983 */ /* 0x000ea20000300800 */
[----:B------:R-:W3:Y:S01]  /*bca0*/  S2R R3, SR_CgaCtaId ;  /* 0x0000000000037919 */ /* 0x000ee20000008800 */
[----:B--2---:R-:W-:Y:S01]  /*bcb0*/  ISETP.NE.AND P0, PT, R0, RZ, PT ;  /* 0x000000ff0000720c */ /* 0x004fe20003f05270 */
[----:B------:R-:W-:Y:S11]  /*bcc0*/  IMAD.U32 R0, RZ, RZ, UR49 ;  /* 0x00000031ff007e24 */ /* 0x000ff6000f8e00ff */
[----:B------:R-:W-:Y:S01]  /*bcd0*/  @!UPT UIADD3 URZ, UPT, UPT, URZ, URZ, URZ ;  /* 0x000000fffffff290 */ /* 0x000fe2000fffe0ff */
[----:B------:R-:W-:Y:S01]  /*bce0*/  @P0 LEA R0, R0, UR4, 0x3 ;  /* 0x0000000400000c11 */ /* 0x000fe2000f8e18ff */
[----:B------:R-:W-:Y:S04]  /*bcf0*/  UIADD3 UR4, UPT, UPT, UR49, 0x1, URZ ;  /* 0x0000000131047890 */ /* 0x000fe8000fffe0ff */
[----:B------:R-:W-:Y:S01]  /*bd00*/  @P0 VIADD R0, R0, 0x30 ;  /* 0x0000003000000836 */ /* 0x000fe20000000000 */
[----:B------:R-:W-:Y:S04]  /*bd10*/  UISETP.NE.AND UP0, UPT, UR4, 0x2, UPT ;  /* 0x000000020400788c */ /* 0x000fe8000bf05270 */
[----:B---3--:R-:W-:Y:S01]  /*bd20*/  @P0 PRMT R0, R3, 0x654, R0 ;  /* 0x0000065403000816 */ /* 0x008fe20000000000 */
[----:B------:R-:W-:Y:S03]  /*bd30*/  USEL UR49, UR4, URZ, UP0 ;  /* 0x000000ff04317287 */ /* 0x000fe60008000000 */
[----:B------:R2:W-:Y:S09]  /*bd40*/  @P0 SYNCS.ARRIVE.TRANS64.RED.A1T0 RZ, [R0+URZ], RZ ;  /* 0x000000ff00ff09a7 */ /* 0x0005f200081004ff */
.L_x_98:
[----:B------:R-:W-:Y:S02]  /*bd50*/  UISETP.NE.AND UP3, UPT, UR54, URZ, UPT ;  /* 0x000000ff3600728c */ /* 0x000fe4000bf65270 */
[----:B------:R-:W-:Y:S02]  /*bd60*/  UISETP.NE.AND UP0, UPT, UR48, 0x2, UPT ;  /* 0x000000023000788c */ /* 0x000fe4000bf05270 */
[----:B------:R-:W-:Y:S02]  /*bd70*/  UISETP.NE.AND UP1, UPT, UR7, 0x2, UPT ;  /* 0x000000020700788c */ /* 0x000fe4000bf25270 */
[----:B------:R-:W-:Y:S02]  /*bd80*/  UISETP.NE.AND UP2, UPT, UR10, 0x2, UPT ;  /* 0x000000020a00788c */ /* 0x000fe4000bf45270 */
[----:B------:R-:W-:Y:S02]  /*bd90*/  USEL UR6, URZ, 0x1, UP0 ;  /* 0x00000001ff067887 */ /* 0x000fe40008000000 */
[----:B------:R-:W-:Y:S02]  /*bda0*/  USEL UR5, URZ, 0x1, UP1 ;  /* 0x00000001ff057887 */ /* 0x000fe40008800000 */
[----:B------:R-:W-:Y:S02]  /*bdb0*/  USEL UR4, URZ, 0x1, UP2 ;  /* 0x00000001ff047887 */ /* 0x000fe40009000000 */
[----:B------:R-:W-:Y:S02]  /*bdc0*/  UIADD3 UR47, UPT, UPT, UR37, UR60, URZ ;  /* 0x0000003c252f7290 */ /* 0x000fe4000fffe0ff */
[----:B------:R-:W-:Y:S02]  /*bdd0*/  UIADD3 UR46, UPT, UPT, UR38, UR61, URZ ;  /* 0x0000003d262e7290 */ /* 0x000fe4000fffe0ff */
[----:B------:R-:W-:Y:S02]  /*bde0*/  USEL UR18, UR48, URZ, UP0 ;  /* 0x000000ff30127287 */ /* 0x000fe40008000000 */
[----:B------:R-:W-:Y:S02]  /*bdf0*/  USEL UR45, UR7, URZ, UP1 ;  /* 0x000000ff072d7287 */ /* 0x000fe40008800000 */
[----:B------:R-:W-:Y:S02]  /*be00*/  USEL UR44, UR10, URZ, UP2 ;  /* 0x000000ff0a2c7287 */ /* 0x000fe40009000000 */
[----:B------:R-:W-:Y:S02]  /*be10*/  ULOP3.LUT UR51, UR51, UR6, URZ, 0x3c, !UPT ;  /* 0x0000000633337292 */ /* 0x000fe4000f8e3cff */
[----:B------:R-:W-:Y:S02]  /*be20*/  ULOP3.LUT UR52, UR52, UR5, URZ, 0x3c, !UPT ;  /* 0x0000000534347292 */ /* 0x000fe4000f8e3cff */
[----:B------:R-:W-:Y:S01]  /*be30*/  ULOP3.LUT UR53, UR53, UR4, URZ, 0x3c, !UPT ;  /* 0x0000000435357292 */ /* 0x000fe2000f8e3cff */
[----:B------:R-:W-:Y:S01]  /*be40*/  UMOV UR36, UR55 ;  /* 0x0000003700247c82 */ /* 0x000fe20008000000 */
[----:B------:R-:W-:Y:S10]  /*be50*/  BRA.U UP3, `(.L_x_99) ;  /* 0xffffff8903d47547 */ /* 0x000ff4000b83ffff */
[----:B--2---:R-:W2:Y:S02]  /*be60*/  LDL.LU R0, [R1+0x194] ;  /* 0x0001940001007983 */ /* 0x004ea40000300800 */
[----:B--2---:R-:W-:-:S13]  /*be70*/  R2UR UR4, R0 ;  /* 0x00000000000472ca */ /* 0x004fda00000e0000 */
[----:B------:R-:W-:-:S09]  /*be80*/  UISETP.NE.AND UP0, UPT, UR4, URZ, UPT ;  /* 0x000000ff0400728c */ /* 0x000fd2000bf05270 */
[----:B------:R-:W-:Y:S05]  /*be90*/  BRA.U !UP0, `(.L_x_100) ;  /* 0x00000001084c7547 */ /* 0x000fea000b800000 */
[----:B------:R-:W2:Y:S02]  /*bea0*/  LDCU.64 UR4, c[0x0][0x890] ;  /* 0x00011200ff0477ac */ /* 0x000ea40008000a00 */
[----:B--2---:R-:W-:-:S04]  /*beb0*/  UISETP.NE.U32.AND UP0, UPT, UR4, URZ, UPT ;  /* 0x000000ff0400728c */ /* 0x004fc8000bf05070 */
[----:B------:R-:W-:-:S09]  /*bec0*/  UISETP.NE.AND.EX UP0, UPT, UR5, URZ, UPT, UP0 ;  /* 0x000000ff0500728c */ /* 0x000fd2000bf05300 */
[----:B------:R-:W-:Y:S05]  /*bed0*/  BRA.U UP0, `(.L_x_101) ;  /* 0x00000001000c7547 */ /* 0x000fea000b800000 */
[----:B------:R-:W-:-:S13]  /*bee0*/  FSETP.NEU.AND P0, PT, R249, RZ, PT ;  /* 0x000000fff900720b */ /* 0x000fda0003f0d000 */
[----:B------:R-:W-:Y:S05]  /*bef0*/  @!P0 EXIT ;  /* 0x000000000000894d */ /* 0x000fea0003800000 */
[----:B------:R-:W-:Y:S05]  /*bf00*/  BRA `(.L_x_100) ;  /* 0x0000000000307947 */ /* 0x000fea0003800000 */
.L_x_101:
[----:B------:R-:W2:Y:S01]  /*bf10*/  LDL.LU R0, [R1+0x190] ;  /* 0x0001900001007983 */ /* 0x000ea20000300800 */
[----:B------:R-:W-:Y:S01]  /*bf20*/  BSSY.RECONVERGENT B0, `(.L_x_100) ;  /* 0x000000a000007945 */ /* 0x000fe20003800200 */
[----:B--2---:R-:W-:-:S13]  /*bf30*/  LOP3.LUT P0, RZ, R0, 0xff, RZ, 0xc0, !PT ;  /* 0x000000ff00ff7812 */ /* 0x004fda000780c0ff */
[----:B------:R-:W-:Y:S05]  /*bf40*/  @P0 BRA `(.L_x_102) ;  /* 0x0000000000140947 */ /* 0x000fea0003800000 */
[----:B------:R-:W2:Y:S02]  /*bf50*/  LDCU.64 UR4, c[0x0][0x888] ;  /* 0x00011100ff0477ac */ /* 0x000ea40008000a00 */
[----:B--2---:R-:W-:-:S04]  /*bf60*/  ISETP.NE.U32.AND P0, PT, RZ, UR4, PT ;  /* 0x00000004ff007c0c */ /* 0x004fc8000bf05070 */
[----:B------:R-:W-:-:S13]  /*bf70*/  ISETP.NE.AND.EX P0, PT, RZ, UR5, PT, P0 ;  /* 0x00000005ff007c0c */ /* 0x000fda000bf05300 */
[----:B------:R-:W-:Y:S05]  /*bf80*/  @!P0 EXIT ;  /* 0x000000000000894d */ /* 0x000fea0003800000 */
[----:B------:R-:W-:Y:S05]  /*bf90*/  BRA `(.L_x_103) ;  /* 0x0000000000087947 */ /* 0x000fea0003800000 */
.L_x_102:
[----:B------:R-:W-:-:S13]  /*bfa0*/  FSETP.NEU.AND P0, PT, R249, RZ, PT ;  /* 0x000000fff900720b */ /* 0x000fda0003f0d000 */
[----:B------:R-:W-:Y:S05]  /*bfb0*/  @!P0 EXIT ;  /* 0x000000000000894d */ /* 0x000fea0003800000 */
.L_x_103:
[----:B------:R-:W-:Y:S05]  /*bfc0*/  BSYNC.RECONVERGENT B0 ;  /* 0x0000000000007941 */ /* 0x000fea0003800200 */
.L_x_100:
[----:B------:R-:W-:-:S04]  /*bfd0*/  DEPBAR.LE SB0, 0x0 ;  /* 0x000080000000791a */ /* 0x000fc80000000000 */
[----:B------:R-:W-:Y:S05]  /*bfe0*/  EXIT ;  /* 0x000000000000794d */ /* 0x000fea0003800000 */
.L_x_19:
[----:B--2---:R2:W3:Y:S02]  /*bff0*/  SYNCS.PHASECHK.TRANS64.TRYWAIT P0, [R0+URZ+0xa0], R2 ;  /* 0x0000a002000075a7 */ /* 0x0044e400080011ff */
[----:B---3--:R-:W-:Y:S05]  /*c000*/  @!P0 NANOSLEEP.SYNCS 0x989680 ;  /* 0x009896800000895d */ /* 0x008fea0003900000 */
[----:B------:R-:W3:Y:S02]  /*c010*/  @!P0 SYNCS.PHASECHK.TRANS64 P0, [R0+URZ+0xa0], R2 ;  /* 0x0000a002000085a7 */ /* 0x000ee400080010ff */
[----:B---3--:R-:W-:Y:S05]  /*c020*/  @!P0 BRA `(.L_x_19) ;  /* 0xfffffffc00f08947 */ /* 0x008fea000383ffff */
[----:B------:R-:W-:Y:S05]  /*c030*/  BRA `(.L_x_104) ;  /* 0xffffff5400947947 */ /* 0x000fea000383ffff */
.L_x_22:
[----:B-1----:R-:W-:Y:S07]  /*c040*/  MOV R0, UR33 ;  /* 0x0000002100007c02 */ /* 0x002fee0008000f00 */
.L_x_105:
[----:B-1----:R1:W2:Y:S02]  /*c050*/  SYNCS.PHASECHK.TRANS64.TRYWAIT P0, [R0+URZ+0x10], R3 ;  /* 0x00001003000075a7 */ /* 0x0022a400080011ff */
[----:B--2---:R-:W-:Y:S05]  /*c060*/  @!P0 NANOSLEEP.SYNCS 0x989680 ;  /* 0x009896800000895d */ /* 0x004fea0003900000 */
[----:B------:R-:W2:Y:S02]  /*c070*/  @!P0 SYNCS.PHASECHK.TRANS64 P0, [R0+URZ+0x10], R3 ;  /* 0x00001003000085a7 */ /* 0x000ea400080010ff */
[----:B--2---:R-:W-:Y:S05]  /*c080*/  @!P0 BRA `(.L_x_105) ;  /* 0xfffffffc00f08947 */ /* 0x004fea000383ffff */
[----:B------:R-:W-:Y:S05]  /*c090*/  BRA `(.L_x_21) ;  /* 0xffffff5400dc7947 */ /* 0x000fea000383ffff */
.L_x_28:
[----:B-1----:R-:W-:Y:S07]  /*c0a0*/  MOV R0, UR17 ;  /* 0x0000001100007c02 */ /* 0x002fee0008000f00 */
.L_x_106:
[----:B-1----:R1:W2:Y:S02]  /*c0b0*/  SYNCS.PHASECHK.TRANS64.TRYWAIT P0, [R0+URZ+0x10], R3 ;  /* 0x00001003000075a7 */ /* 0x0022a400080011ff */
[----:B--2---:R-:W-:Y:S05]  /*c0c0*/  @!P0 NANOSLEEP.SYNCS 0x989680 ;  /* 0x009896800000895d */ /* 0x004fea0003900000 */
[----:B------:R-:W2:Y:S02]  /*c0d0*/  @!P0 SYNCS.PHASECHK.TRANS64 P0, [R0+URZ+0x10], R3 ;  /* 0x00001003000085a7 */ /* 0x000ea400080010ff */
[----:B--2---:R-:W-:Y:S05]  /*c0e0*/  @!P0 BRA `(.L_x_106) ;  /* 0xfffffffc00f08947 */ /* 0x004fea000383ffff */
[----:B------:R-:W-:Y:S05]  /*c0f0*/  BRA `(.L_x_27) ;  /* 0xffffff5800847947 */ /* 0x000fea000383ffff */
.L_x_32:
[----:B-1----:R1:W2:Y:S02]  /*c100*/  SYNCS.PHASECHK.TRANS64.TRYWAIT P0, [R3+URZ+0x50], R0 ;  /* 0x00005000030075a7 */ /* 0x0022a400080011ff */
[----:B--2---:R-:W-:Y:S05]  /*c110*/  @!P0 NANOSLEEP.SYNCS 0x989680 ;  /* 0x009896800000895d */ /* 0x004fea0003900000 */
[----:B------:R-:W2:Y:S02]  /*c120*/  @!P0 SYNCS.PHASECHK.TRANS64 P0, [R3+URZ+0x50], R0 ;  /* 0x00005000030085a7 */ /* 0x000ea400080010ff */
[----:B--2---:R-:W-:Y:S05]  /*c130*/  @!P0 BRA `(.L_x_32) ;  /* 0xfffffffc00f08947 */ /* 0x004fea000383ffff */
[----:B------:R-:W-:Y:S05]  /*c140*/  BRA `(.L_x_107) ;  /* 0xffffff5c00147947 */ /* 0x000fea000383ffff */
.L_x_36:
[----:B------:R-:W-:-:S07]  /*c150*/  MOV R0, UR4 ;  /* 0x0000000400007c02 */ /* 0x000fce0008000f00 */
.L_x_108:
[----:B-1----:R1:W2:Y:S02]  /*c160*/  SYNCS.PHASECHK.TRANS64.TRYWAIT P0, [R0+URZ], R2 ;  /* 0x00000002000075a7 */ /* 0x0022a400080011ff */
[----:B--2---:R-:W-:Y:S05]  /*c170*/  @!P0 NANOSLEEP.SYNCS 0x989680 ;  /* 0x009896800000895d */ /* 0x004fea0003900000 */
[----:B------:R-:W2:Y:S02]  /*c180*/  @!P0 SYNCS.PHASECHK.TRANS64 P0, [R0+URZ], R2 ;  /* 0x00000002000085a7 */ /* 0x000ea400080010ff */
[----:B--2---:R-:W-:Y:S05]  /*c190*/  @!P0 BRA `(.L_x_108) ;  /* 0xfffffffc00f08947 */ /* 0x004fea000383ffff */
[----:B------:R-:W-:Y:S05]  /*c1a0*/  BRA `(.L_x_109) ;  /* 0xffffff6000b87947 */ /* 0x000fea000383ffff */
.L_x_39:
[----:B--2---:R2:W3:Y:S02]  /*c1b0*/  SYNCS.PHASECHK.TRANS64.TRYWAIT P0, [R2+URZ+0x90], R4 ;  /* 0x00009004020075a7 */ /* 0x0044e400080011ff */
[----:B---3--:R-:W-:Y:S05]  /*c1c0*/  @!P0 NANOSLEEP.SYNCS 0x989680 ;  /* 0x009896800000895d */ /* 0x008fea0003900000 */
[----:B------:R-:W3:Y:S02]  /*c1d0*/  @!P0 SYNCS.PHASECHK.TRANS64 P0, [R2+URZ+0x90], R4 ;  /* 0x00009004020085a7 */ /* 0x000ee400080010ff */
[----:B---3--:R-:W-:Y:S05]  /*c1e0*/  @!P0 BRA `(.L_x_39) ;  /* 0xfffffffc00f08947 */ /* 0x008fea000383ffff */
[----:B------:R-:W-:Y:S05]  /*c1f0*/  BRA `(.L_x_110) ;  /* 0xffffff6400147947 */ /* 0x000fea000383ffff */
.L_x_40:
[----:B------:R-:W-:-:S07]  /*c200*/  MOV R2, UR4 ;  /* 0x0000000400027c02 */ /* 0x000fce0008000f00 */
.L_x_111:
[----:B--2---:R2:W3:Y:S02]  /*c210*/  SYNCS.PHASECHK.TRANS64.TRYWAIT P0, [R2+URZ+0x60], R5 ;  /* 0x00006005020075a7 */ /* 0x0044e400080011ff */
[----:B---3--:R-:W-:Y:S05]  /*c220*/  @!P0 NANOSLEEP.SYNCS 0x989680 ;  /* 0x009896800000895d */ /* 0x008fea0003900000 */
[----:B------:R-:W3:Y:S02]  /*c230*/  @!P0 SYNCS.PHASECHK.TRANS64 P0, [R2+URZ+0x60], R5 ;  /* 0x00006005020085a7 */ /* 0x000ee400080010ff */
[----:B---3--:R-:W-:Y:S05]  /*c240*/  @!P0 BRA `(.L_x_111) ;  /* 0xfffffffc00f08947 */ /* 0x008fea000383ffff */
[----:B------:R-:W-:Y:S05]  /*c250*/  BRA `(.L_x_112) ;  /* 0xffffff6400247947 */ /* 0x000fea000383ffff */
.L_x_41:
[----:B--2---:R2:W3:Y:S02]  /*c260*/  SYNCS.PHASECHK.TRANS64.TRYWAIT P1, [R2+URZ+0x50], R4 ;  /* 0x00005004020075a7 */ /* 0x0044e400080211ff */
[----:B---3--:R-:W-:Y:S05]  /*c270*/  @!P1 NANOSLEEP.SYNCS 0x989680 ;  /* 0x009896800000995d */ /* 0x008fea0003900000 */
[----:B------:R-:W3:Y:S02]  /*c280*/  @!P1 SYNCS.PHASECHK.TRANS64 P1, [R2+URZ+0x50], R4 ;  /* 0x00005004020095a7 */ /* 0x000ee400080210ff */
[----:B---3--:R-:W-:Y:S05]  /*c290*/  @!P1 BRA `(.L_x_41) ;  /* 0xfffffffc00f09947 */ /* 0x008fea000383ffff */
[----:B------:R-:W-:Y:S05]  /*c2a0*/  BRA `(.L_x_113) ;  /* 0xffffff6400547947 */ /* 0x000fea000383ffff */
.L_x_44:
[----:B------:R-:W-:-:S07]  /*c2b0*/  MOV R0, UR4 ;  /* 0x0000000400007c02 */ /* 0x000fce0008000f00 */
.L_x_114:
[----:B--2---:R2:W3:Y:S02]  /*c2c0*/  SYNCS.PHASECHK.TRANS64.TRYWAIT P0, [R0+URZ+0x60], R2 ;  /* 0x00006002000075a7 */ /* 0x0044e400080011ff */
[----:B---3--:R-:W-:Y:S05]  /*c2d0*/  @!P0 NANOSLEEP.SYNCS 0x989680 ;  /* 0x009896800000895d */ /* 0x008fea0003900000 */
[----:B------:R-:W3:Y:S02]  /*c2e0*/  @!P0 SYNCS.PHASECHK.TRANS64 P0, [R0+URZ+0x60], R2 ;  /* 0x00006002000085a7 */ /* 0x000ee400080010ff */
[----:B---3--:R-:W-:Y:S05]  /*c2f0*/  @!P0 BRA `(.L_x_114) ;  /* 0xfffffffc00f08947 */ /* 0x008fea000383ffff */
[----:B------:R-:W-:Y:S05]  /*c300*/  BRA `(.L_x_43) ;  /* 0xffffff6400a87947 */ /* 0x000fea000383ffff */
.L_x_51:
[----:B--2---:R2:W3:Y:S02]  /*c310*/  SYNCS.PHASECHK.TRANS64.TRYWAIT P1, [R0+URZ+0x50], R2 ;  /* 0x00005002000075a7 */ /* 0x0044e400080211ff */
[----:B---3--:R-:W-:Y:S05]  /*c320*/  @!P1 NANOSLEEP.SYNCS 0x989680 ;  /* 0x009896800000995d */ /* 0x008fea0003900000 */
[----:B------:R-:W3:Y:S02]  /*c330*/  @!P1 SYNCS.PHASECHK.TRANS64 P1, [R0+URZ+0x50], R2 ;  /* 0x00005002000095a7 */ /* 0x000ee400080210ff */
[----:B---3--:R-:W-:Y:S05]  /*c340*/  @!P1 BRA `(.L_x_51) ;  /* 0xfffffffc00f09947 */ /* 0x008fea000383ffff */
[----:B------:R-:W-:Y:S05]  /*c350*/  BRA `(.L_x_115) ;  /* 0xffffff6c00187947 */ /* 0x000fea000383ffff */
.L_x_52:
[----:B------:R-:W-:-:S07]  /*c360*/  MOV R2, UR29 ;  /* 0x0000001d00027c02 */ /* 0x000fce0008000f00 */
.L_x_116:
[----:B-1----:R1:W2:Y:S02]  /*c370*/  SYNCS.PHASECHK.TRANS64.TRYWAIT P0, [R2+URZ+0x80], R0 ;  /* 0x00008000020075a7 */ /* 0x0022a400080011ff */
[----:B--2---:R-:W-:Y:S05]  /*c380*/  @!P0 NANOSLEEP.SYNCS 0x989680 ;  /* 0x009896800000895d */ /* 0x004fea0003900000 */
[----:B------:R-:W2:Y:S02]  /*c390*/  @!P0 SYNCS.PHASECHK.TRANS64 P0, [R2+URZ+0x80], R0 ;  /* 0x00008000020085a7 */ /* 0x000ea400080010ff */
[----:B--2---:R-:W-:Y:S05]  /*c3a0*/  @!P0 BRA `(.L_x_116) ;  /* 0xfffffffc00f08947 */ /* 0x004fea000383ffff */
[----:B------:R-:W-:Y:S05]  /*c3b0*/  BRA `(.L_x_117) ;  /* 0xffffff6c004c7947 */ /* 0x000fea000383ffff */
.L_x_55:
[----:B------:R-:W-:Y:S07]  /*c3c0*/  MOV R0, UR7 ;  /* 0x0000000700007c02 */ /* 0x000fee0008000f00 */
.L_x_118:
[----:B-1----:R1:W2:Y:S02]  /*c3d0*/  SYNCS.PHASECHK.TRANS64.TRYWAIT P0, [R0+URZ], R2 ;  /* 0x00000002000075a7 */ /* 0x0022a400080011ff */
[----:B--2---:R-:W-:Y:S05]  /*c3e0*/  @!P0 NANOSLEEP.SYNCS 0x989680 ;  /* 0x009896800000895d */ /* 0x004fea0003900000 */
[----:B------:R-:W2:Y:S02]  /*c3f0*/  @!P0 SYNCS.PHASECHK.TRANS64 P0, [R0+URZ], R2 ;  /* 0x00000002000085a7 */ /* 0x000ea400080010ff */
[----:B--2---:R-:W-:Y:S05]  /*c400*/  @!P0 BRA `(.L_x_118) ;  /* 0xfffffffc00f08947 */ /* 0x004fea000383ffff */
[----:B------:R-:W-:Y:S05]  /*c410*/  BRA `(.L_x_54) ;  /* 0xffffff6c00687947 */ /* 0x000fea000383ffff */
.L_x_58:
[----:B------:R-:W-:-:S07]  /*c420*/  MOV R0, UR4 ;  /* 0x0000000400007c02 */ /* 0x000fce0008000f00 */
.L_x_119:
[----:B-1----:R1:W3:Y:S02]  /*c430*/  SYNCS.PHASECHK.TRANS64.TRYWAIT P0, [R0+URZ], R2 ;  /* 0x00000002000075a7 */ /* 0x0022e400080011ff */
[----:B---3--:R-:W-:Y:S05]  /*c440*/  @!P0 NANOSLEEP.SYNCS 0x989680 ;  /* 0x009896800000895d */ /* 0x008fea0003900000 */
[----:B------:R-:W3:Y:S02]  /*c450*/  @!P0 SYNCS.PHASECHK.TRANS64 P0, [R0+URZ], R2 ;  /* 0x00000002000085a7 */ /* 0x000ee400080010ff */
[----:B---3--:R-:W-:Y:S05]  /*c460*/  @!P0 BRA `(.L_x_119) ;  /* 0xfffffffc00f08947 */ /* 0x008fea000383ffff */
[----:B------:R-:W-:Y:S05]  /*c470*/  BRA `(.L_x_120) ;  /* 0xffffff7000487947 */ /* 0x000fea000383ffff */
.L_x_59:
[----:B------:R-:W-:-:S07]  /*c480*/  MOV R0, UR4 ;  /* 0x0000000400007c02 */ /* 0x000fce0008000f00 */
.L_x_121:
[----:B-1----:R1:W3:Y:S02]  /*c490*/  SYNCS.PHASECHK.TRANS64.TRYWAIT P0, [R0+URZ], R2 ;  /* 0x00000002000075a7 */ /* 0x0022e400080011ff */
[----:B---3--:R-:W-:Y:S05]  /*c4a0*/  @!P0 NANOSLEEP.SYNCS 0x989680 ;  /* 0x009896800000895d */ /* 0x008fea0003900000 */
[----:B------:R-:W3:Y:S02]  /*c4b0*/  @!P0 SYNCS.PHASECHK.TRANS64 P0, [R0+URZ], R2 ;  /* 0x00000002000085a7 */ /* 0x000ee400080010ff */
[----:B---3--:R-:W-:Y:S05]  /*c4c0*/  @!P0 BRA `(.L_x_121) ;  /* 0xfffffffc00f08947 */ /* 0x008fea000383ffff */
[----:B------:R-:W-:Y:S05]  /*c4d0*/  BRA `(.L_x_122) ;  /* 0xffffff7000547947 */ /* 0x000fea000383ffff */
.L_x_64:
[----:B--2---:R2:W4:Y:S02]  /*c4e0*/  SYNCS.PHASECHK.TRANS64.TRYWAIT P0, [R3+URZ+0x50], R0 ;  /* 0x00005000030075a7 */ /* 0x00452400080011ff */
[----:B----4-:R-:W-:Y:S05]  /*c4f0*/  @!P0 NANOSLEEP.SYNCS 0x989680 ;  /* 0x009896800000895d */ /* 0x010fea0003900000 */
[----:B------:R-:W4:Y:S02]  /*c500*/  @!P0 SYNCS.PHASECHK.TRANS64 P0, [R3+URZ+0x50], R0 ;  /* 0x00005000030085a7 */ /* 0x000f2400080010ff */
[----:B----4-:R-:W-:Y:S05]  /*c510*/  @!P0 BRA `(.L_x_64) ;  /* 0xfffffffc00f08947 */ /* 0x010fea000383ffff */
[----:B------:R-:W-:Y:S05]  /*c520*/  BRA `(.L_x_123) ;  /* 0xffffff7400747947 */ /* 0x000fea000383ffff */
.L_x_67:
[----:B-1----:R-:W-:Y:S07]  /*c530*/  MOV R0, UR6 ;  /* 0x0000000600007c02 */ /* 0x002fee0008000f00 */
.L_x_124:
[----:B-1----:R1:W2:Y:S02]  /*c540*/  SYNCS.PHASECHK.TRANS64.TRYWAIT P1, [R0+URZ+0x48], R2 ;  /* 0x00004802000075a7 */ /* 0x0022a400080211ff */
[----:B--2---:R-:W-:Y:S05]  /*c550*/  @!P1 NANOSLEEP.SYNCS 0x989680 ;  /* 0x009896800000995d */ /* 0x004fea0003900000 */
[----:B------:R-:W2:Y:S02]  /*c560*/  @!P1 SYNCS.PHASECHK.TRANS64 P1, [R0+URZ+0x48], R2 ;  /* 0x00004802000095a7 */ /* 0x000ea400080210ff */
[----:B--2---:R-:W-:Y:S05]  /*c570*/  @!P1 BRA `(.L_x_124) ;  /* 0xfffffffc00f09947 */ /* 0x004fea000383ffff */
[----:B------:R-:W-:Y:S05]  /*c580*/  BRA `(.L_x_66) ;  /* 0xffffff7800e47947 */ /* 0x000fea000383ffff */
.L_x_70:
[----:B------:R-:W-:Y:S07]  /*c590*/  MOV R2, UR5 ;  /* 0x0000000500027c02 */ /* 0x000fee0008000f00 */
.L_x_125:
[----:B-1----:R1:W2:Y:S02]  /*c5a0*/  SYNCS.PHASECHK.TRANS64.TRYWAIT P2, [R2+URZ+0x30], R0 ;  /* 0x00003000020075a7 */ /* 0x0022a400080411ff */
[----:B--2---:R-:W-:Y:S05]  /*c5b0*/  @!P2 NANOSLEEP.SYNCS 0x989680 ;  /* 0x009896800000a95d */ /* 0x004fea0003900000 */
[----:B------:R-:W2:Y:S02]  /*c5c0*/  @!P2 SYNCS.PHASECHK.TRANS64 P2, [R2+URZ+0x30], R0 ;  /* 0x000030000200a5a7 */ /* 0x000ea400080410ff */
[----:B--2---:R-:W-:Y:S05]  /*c5d0*/  @!P2 BRA `(.L_x_125) ;  /* 0xfffffffc00f0a947 */ /* 0x004fea000383ffff */
[----:B------:R-:W-:Y:S05]  /*c5e0*/  BRA `(.L_x_126) ;  /* 0xffffff7c00507947 */ /* 0x000fea000383ffff */
.L_x_72:
[----:B------:R-:W-:-:S07]  /*c5f0*/  MOV R0, UR4 ;  /* 0x0000000400007c02 */ /* 0x000fce0008000f00 */
.L_x_127:
[----:B-1----:R1:W4:Y:S02]  /*c600*/  SYNCS.PHASECHK.TRANS64.TRYWAIT P0, [R0+URZ], R2 ;  /* 0x00000002000075a7 */ /* 0x00232400080011ff */
[----:B----4-:R-:W-:Y:S05]  /*c610*/  @!P0 NANOSLEEP.SYNCS 0x989680 ;  /* 0x009896800000895d */ /* 0x010fea0003900000 */
[----:B------:R-:W4:Y:S02]  /*c620*/  @!P0 SYNCS.PHASECHK.TRANS64 P0, [R0+URZ], R2 ;  /* 0x00000002000085a7 */ /* 0x000f2400080010ff */
[----:B----4-:R-:W-:Y:S05]  /*c630*/  @!P0 BRA `(.L_x_127) ;  /* 0xfffffffc00f08947 */ /* 0x010fea000383ffff */
[----:B------:R-:W-:Y:S05]  /*c640*/  BRA `(.L_x_128) ;  /* 0xffffff8000487947 */ /* 0x000fea000383ffff */
.L_x_74:
[----:B------:R-:W-:Y:S07]  /*c650*/  MOV R0, UR4 ;  /* 0x0000000400007c02 */ /* 0x000fee0008000f00 */
.L_x_129:
[----:B-1----:R1:W2:Y:S02]  /*c660*/  SYNCS.PHASECHK.TRANS64.TRYWAIT P0, [R0+URZ+0x50], R3 ;  /* 0x00005003000075a7 */ /* 0x0022a400080011ff */
[----:B--2---:R-:W-:Y:S05]  /*c670*/  @!P0 NANOSLEEP.SYNCS 0x989680 ;  /* 0x009896800000895d */ /* 0x004fea0003900000 */
[----:B------:R-:W2:Y:S02]  /*c680*/  @!P0 SYNCS.PHASECHK.TRANS64 P0, [R0+URZ+0x50], R3 ;  /* 0x00005003000085a7 */ /* 0x000ea400080010ff */
[----:B--2---:R-:W-:Y:S05]  /*c690*/  @!P0 BRA `(.L_x_129) ;  /* 0xfffffffc00f08947 */ /* 0x004fea000383ffff */
[----:B------:R-:W-:Y:S05]  /*c6a0*/  BRA `(.L_x_130) ;  /* 0xffffff8000e07947 */ /* 0x000fea000383ffff */
.L_x_84:
[----:B-1----:R1:W4:Y:S02]  /*c6b0*/  SYNCS.PHASECHK.TRANS64.TRYWAIT P0, [R8+URZ+0x20], R6 ;  /* 0x00002006080075a7 */ /* 0x00232400080011ff */
[----:B----4-:R-:W-:Y:S05]  /*c6c0*/  @!P0 NANOSLEEP.SYNCS 0x989680 ;  /* 0x009896800000895d */ /* 0x010fea0003900000 */
[----:B------:R-:W4:Y:S02]  /*c6d0*/  @!P0 SYNCS.PHASECHK.TRANS64 P0, [R8+URZ+0x20], R6 ;  /* 0x00002006080085a7 */ /* 0x000f2400080010ff */
[----:B----4-:R-:W-:Y:S05]  /*c6e0*/  @!P0 BRA `(.L_x_84) ;  /* 0xfffffffc00f08947 */ /* 0x010fea000383ffff */
[----:B------:R-:W-:Y:S05]  /*c6f0*/  BRA `(.L_x_83) ;  /* 0xffffff9400fc7947 */ /* 0x000fea000383ffff */
.L_x_86:
[----:B-1----:R1:W4:Y:S02]  /*c700*/  SYNCS.PHASECHK.TRANS64.TRYWAIT P1, [R5+URZ+0x70], R7 ;  /* 0x00007007050075a7 */ /* 0x00232400080211ff */
[----:B----4-:R-:W-:Y:S05]  /*c710*/  @!P1 NANOSLEEP.SYNCS 0x989680 ;  /* 0x009896800000995d */ /* 0x010fea0003900000 */
[----:B------:R-:W4:Y:S02]  /*c720*/  @!P1 SYNCS.PHASECHK.TRANS64 P1, [R5+URZ+0x70], R7 ;  /* 0x00007007050095a7 */ /* 0x000f2400080210ff */
[----:B----4-:R-:W-:Y:S05]  /*c730*/  @!P1 BRA `(.L_x_86) ;  /* 0xfffffffc00f09947 */ /* 0x010fea000383ffff */
[----:B------:R-:W-:Y:S05]  /*c740*/  BRA `(.L_x_85) ;  /* 0xffffffa0004c7947 */ /* 0x000fea000383ffff */
        .weak           $__internal_0_$__cuda_sm10x_tcgen05_guardrail_trap_col_being_dealloced_not_returned_by_alloc
        .type           $__internal_0_$__cuda_sm10x_tcgen05_guardrail_trap_col_being_dealloced_not_returned_by_alloc,@function
        .size           $__internal_0_$__cuda_sm10x_tcgen05_guardrail_trap_col_being_dealloced_not_returned_by_alloc,($__internal_1_$__cuda_sm10x_tcgen05_guardrail_trap_phase_invalid_during_alloc - $__internal_0_$__cuda_sm10x_tcgen05_guardrail_trap_col_being_dealloced_not_returned_by_alloc)
$__internal_0_$__cuda_sm10x_tcgen05_guardrail_trap_col_being_dealloced_not_returned_by_alloc:
[----:B------:R-:W-:Y:S05]  /*c750*/  BPT.TRAP 0x1 ;  /* 0x000000040000795c */ /* 0x000fea0000300000 */
[----:B------:R-:W-:-:S04]  /*c760*/  HFMA2 R3, -RZ, RZ, 0, 0 ;  /* 0x00000000ff037431 */ /* 0x000fc800000001ff */
[----:B------:R-:W-:Y:S05]  /*c770*/  RET.REL.NODEC R2 `(_ZN7cutlass13device_kernelINS_4gemm6kernel13GemmUniversalIN4cute5tupleIJiiiiEEENS1_10collective13CollectiveMmaINS1_35MainloopSm100TmaUmmaWarpSpecializedILi2ELi2ELi2ENS5_IJNS4_1CILi1EEESB_SB_EEEEENS5_IJNSA_ILi128EEENSA_ILi224EEENSA_ILi64EEEEEENS_10bfloat16_tENS5_IJlSB_lEEESI_SJ_NS4_8TiledMMAINS4_8MMA_AtomIJNS4_20SM100_MMA_F16BF16_SSISI_SI_fLi128ELi224ELNS4_4UMMA5MajorE0ELSO_0ELNSN_7ScaleInE0ELSP_0EEEEEENS4_6LayoutISC_NS5_IJNSA_ILi0EEEST_ST_EEEEENS5_IJNS4_10UnderscoreESW_SW_EEEEENS4_13SM90_TMA_LOADENS4_14ComposedLayoutINS4_7SwizzleILi3ELi4ELi3EEENS4_18smem_ptr_flag_bitsILi16EEENSS_INS5_IJNSA_ILi8EEESG_EEENS5_IJSG_SB_EEEEEEEvNS4_8identityESZ_S19_vS1A_EENS_8epilogue10collective18CollectiveEpilogueINS1C_23Sm100TmaWarpSpecializedILi2ELi1ELi224ELb1ELb0EEEJSH_NS5_IJNSS_ISE_SB_EENSS_ISF_SB_EEEEESI_SJ_SI_SJ_NS1C_6fusion15FusionCallbacksIS1G_NS1K_17LinearCombinationISI_fSI_fLNS_15FloatRoundStyleE2EEESH_S1J_JEEENS4_5SM1004TMEM4LOAD26SM100_TMEM_LOAD_32dp32b32xESZ_NS10_INS11_ILi2ELi4ELi3EEES14_NSS_INS5_IJS15_NSA_ILi32EEEEEENS5_IJS1V_SB_EEEEEEENS4_39AutoVectorizingCopyWithAssumedAlignmentILi128EEENS4_14SM90_TMA_STOREES1Z_S21_S21_EEEvvEEEEvNT_6ParamsE) ;  /* 0xffffff3802207950 */ /* 0x000fea0003c3ffff */
        .weak           $__internal_1_$__cuda_sm10x_tcgen05_guardrail_trap_phase_invalid_during_alloc
        .type           $__internal_1_$__cuda_sm10x_tcgen05_guardrail_trap_phase_invalid_during_alloc,@function
        .size           $__internal_1_$__cuda_sm10x_tcgen05_guardrail_trap_phase_invalid_during_alloc,($__internal_2_$__cuda_sm10x_tcgen05_guardrail_trap_unallocated_columns_being_dealloced - $__internal_1_$__cuda_sm10x_tcgen05_guardrail_trap_phase_invalid_during_alloc)
$__internal_1_$__cuda_sm10x_tcgen05_guardrail_trap_phase_invalid_during_alloc:
[----:B------:R-:W-:Y:S05]  /*c780*/  BPT.TRAP 0x1 ;  /* 0x000000040000795c */ /* 0x000fea0000300000 */
[----:B------:R-:W-:-:S04]  /*c790*/  MOV R3, 0x0 ;  /* 0x0000000000037802 */ /* 0x000fc80000000f00 */
[----:B------:R-:W-:Y:S05]  /*c7a0*/  RET.REL.NODEC R2 `(_ZN7cutlass13device_kernelINS_4gemm6kernel13GemmUniversalIN4cute5tupleIJiiiiEEENS1_10collective13CollectiveMmaINS1_35MainloopSm100TmaUmmaWarpSpecializedILi2ELi2ELi2ENS5_IJNS4_1CILi1EEESB_SB_EEEEENS5_IJNSA_ILi128EEENSA_ILi224EEENSA_ILi64EEEEEENS_10bfloat16_tENS5_IJlSB_lEEESI_SJ_NS4_8TiledMMAINS4_8MMA_AtomIJNS4_20SM100_MMA_F16BF16_SSISI_SI_fLi128ELi224ELNS4_4UMMA5MajorE0ELSO_0ELNSN_7ScaleInE0ELSP_0EEEEEENS4_6LayoutISC_NS5_IJNSA_ILi0EEEST_ST_EEEEENS5_IJNS4_10UnderscoreESW_SW_EEEEENS4_13SM90_TMA_LOADENS4_14ComposedLayoutINS4_7SwizzleILi3ELi4ELi3EEENS4_18smem_ptr_flag_bitsILi16EEENSS_INS5_IJNSA_ILi8EEESG_EEENS5_IJSG_SB_EEEEEEEvNS4_8identityESZ_S19_vS1A_EENS_8epilogue10collective18CollectiveEpilogueINS1C_23Sm100TmaWarpSpecializedILi2ELi1ELi224ELb1ELb0EEEJSH_NS5_IJNSS_ISE_SB_EENSS_ISF_SB_EEEEESI_SJ_SI_SJ_NS1C_6fusion15FusionCallbacksIS1G_NS1K_17LinearCombinationISI_fSI_fLNS_15FloatRoundStyleE2EEESH_S1J_JEEENS4_5SM1004TMEM4LOAD26SM100_TMEM_LOAD_32dp32b32xESZ_NS10_INS11_ILi2ELi4ELi3EEES14_NSS_INS5_IJS15_NSA_ILi32EEEEEENS5_IJS1V_SB_EEEEEEENS4_39AutoVectorizingCopyWithAssumedAlignmentILi128EEENS4_14SM90_TMA_STOREES1Z_S21_S21_EEEvvEEEEvNT_6ParamsE) ;  /* 0xffffff3802147950 */ /* 0x000fea0003c3ffff */
        .weak           $__internal_2_$__cuda_sm10x_tcgen05_guardrail_trap_unallocated_columns_being_dealloced
        .type           $__internal_2_$__cuda_sm10x_tcgen05_guardrail_trap_unallocated_columns_being_dealloced,@function
        .size           $__internal_2_$__cuda_sm10x_tcgen05_guardrail_trap_unallocated_columns_being_dealloced,(.L_x_132 - $__internal_2_$__cuda_sm10x_tcgen05_guardrail_trap_unallocated_columns_being_dealloced)
$__internal_2_$__cuda_sm10x_tcgen05_guardrail_trap_unallocated_columns_being_dealloced:
[----:B------:R-:W-:Y:S05]  /*c7b0*/  BPT.TRAP 0x1 ;  /* 0x000000040000795c */ /* 0x000fea0000300000 */
[----:B------:R-:W-:-:S04]  /*c7c0*/  HFMA2 R3, -RZ, RZ, 0, 0 ;  /* 0x00000000ff037431 */ /* 0x000fc800000001ff */
[----:B------:R-:W-:Y:S05]  /*c7d0*/  RET.REL.NODEC R2 `(_ZN7cutlass13device_kernelINS_4gemm6kernel13GemmUniversalIN4cute5tupleIJiiiiEEENS1_10collective13CollectiveMmaINS1_35MainloopSm100TmaUmmaWarpSpecializedILi2ELi2ELi2ENS5_IJNS4_1CILi1EEESB_SB_EEEEENS5_IJNSA_ILi128EEENSA_ILi224EEENSA_ILi64EEEEEENS_10bfloat16_tENS5_IJlSB_lEEESI_SJ_NS4_8TiledMMAINS4_8MMA_AtomIJNS4_20SM100_MMA_F16BF16_SSISI_SI_fLi128ELi224ELNS4_4UMMA5MajorE0ELSO_0ELNSN_7ScaleInE0ELSP_0EEEEEENS4_6LayoutISC_NS5_IJNSA_ILi0EEEST_ST_EEEEENS5_IJNS4_10UnderscoreESW_SW_EEEEENS4_13SM90_TMA_LOADENS4_14ComposedLayoutINS4_7SwizzleILi3ELi4ELi3EEENS4_18smem_ptr_flag_bitsILi16EEENSS_INS5_IJNSA_ILi8EEESG_EEENS5_IJSG_SB_EEEEEEEvNS4_8identityESZ_S19_vS1A_EENS_8epilogue10collective18CollectiveEpilogueINS1C_23Sm100TmaWarpSpecializedILi2ELi1ELi224ELb1ELb0EEEJSH_NS5_IJNSS_ISE_SB_EENSS_ISF_SB_EEEEESI_SJ_SI_SJ_NS1C_6fusion15FusionCallbacksIS1G_NS1K_17LinearCombinationISI_fSI_fLNS_15FloatRoundStyleE2EEESH_S1J_JEEENS4_5SM1004TMEM4LOAD26SM100_TMEM_LOAD_32dp32b32xESZ_NS10_INS11_ILi2ELi4ELi3EEES14_NSS_INS5_IJS15_NSA_ILi32EEEEEENS5_IJS1V_SB_EEEEEEENS4_39AutoVectorizingCopyWithAssumedAlignmentILi128EEENS4_14SM90_TMA_STOREES1Z_S21_S21_EEEvvEEEEvNT_6ParamsE) ;  /* 0xffffff3802087950 */ /* 0x000fea0003c3ffff */
.L_x_131:
[----:B------:R-:W-:-:S00]  /*c7e0*/  BRA `(.L_x_131) ;  /* 0xfffffffc00fc7947 */ /* 0x000fc0000383ffff */
[----:B------:R-:W-:-:S00]  /*c7f0*/  NOP ;  /* 0x0000000000007918 */ /* 0x000fc00000000000 */
        /* <DEDUP_REMOVED lines=8> */
.L_x_132:


//--------------------- .nv.global.init           --------------------------
	.section	.nv.global.init,"aw",@progbits
.nv.global.init:
	.type		$str$27,@object
	.size		$str$27,($str$28 - $str$27)
$str$27:
        /*0000*/ 	.byte	0x28, 0x61, 0x64, 0x64, 0x72, 0x65, 0x73, 0x73, 0x20, 0x26, 0x20, 0x6d, 0x61, 0x73, 0x6b, 0x29
        /*0010*/ 	.byte	0x20, 0x3d, 0x3d, 0x20, 0x30, 0x00
	.type		$str$28,@object
	.size		$str$28,($str$26 - $str$28)
$str$28:
        /*0016*/ 	.byte	0x2f, 0x74, 0x6d, 0x70, 0x2f, 0x63, 0x75, 0x74, 0x6c, 0x61, 0x73, 0x73, 0x5f, 0x73, 0x77, 0x65
        /*0026*/ 	.byte	0x65, 0x70, 0x5f, 0x73, 0x72, 0x63, 0x2f, 0x69, 0x6e, 0x63, 0x6c, 0x75, 0x64, 0x65, 0x2f, 0x63
        /*0036*/ 	.byte	0x75, 0x74, 0x65, 0x2f, 0x70, 0x6f, 0x69, 0x6e, 0x74, 0x65, 0x72, 0x5f, 0x66, 0x6c, 0x61, 0x67
        /*0046*/ 	.byte	0x67, 0x65, 0x64, 0x2e, 0x68, 0x70, 0x70, 0x00
	.type		$str$26,@object
	.size		$str$26,($str$25 - $str$26)
$str$26:
        /*004e*/ 	.byte	0x2f, 0x74, 0x6d, 0x70, 0x2f, 0x63, 0x75, 0x74, 0x6c, 0x61, 0x73, 0x73, 0x5f, 0x73, 0x77, 0x65
        /*005e*/ 	.byte	0x65, 0x70, 0x5f, 0x73, 0x72, 0x63, 0x2f, 0x69, 0x6e, 0x63, 0x6c, 0x75, 0x64, 0x65, 0x2f, 0x63
        /*006e*/ 	.byte	0x75, 0x74, 0x65, 0x2f, 0x61, 0x74, 0x6f, 0x6d, 0x2f, 0x63, 0x6f, 0x70, 0x79, 0x5f, 0x74, 0x72
        /*007e*/ 	.byte	0x61, 0x69, 0x74, 0x73, 0x5f, 0x73, 0x6d, 0x31, 0x30, 0x30, 0x2e, 0x68, 0x70, 0x70, 0x00
	.type		$str$25,@object
	.size		$str$25,(__unnamed_1 - $str$25)
$str$25:
        /*008d*/ 	.byte	0x28, 0x28, 0x75, 0x69, 0x6e, 0x74, 0x33, 0x32, 0x5f, 0x74, 0x28, 0x74, 0x68, 0x72, 0x65, 0x61
        /*009d*/ 	.byte	0x64, 0x49, 0x64, 0x78, 0x2e, 0x78, 0x29, 0x20, 0x2f, 0x20, 0x33, 0x32, 0x29, 0x20, 0x25, 0x20
        /*00ad*/ 	.byte	0x34, 0x29, 0x20, 0x3d, 0x3d, 0x20, 0x28, 0x28, 0x28, 0x74, 0x6d, 0x65, 0x6d, 0x5f, 0x61, 0x64
        /*00bd*/ 	.byte	0x64, 0x72, 0x20, 0x3e, 0x3e, 0x20, 0x31, 0x36, 0x29, 0x20, 0x2f, 0x20, 0x33, 0x32, 0x29, 0x20
        /*00cd*/ 	.byte	0x25, 0x20, 0x34, 0x29, 0x00
	.type		__unnamed_1,@object
	.size		__unnamed_1,(__unnamed_2 - __unnamed_1)
__unnamed_1:
        /* <DEDUP_REMOVED lines=25> */
        /*0262*/ 	.byte	0x3a, 0x43, 0x3c, 0x32, 0x38, 0x36, 0x37, 0x32, 0x3e, 0x3e, 0x3e, 0x3e, 0x5d, 0x00
	.type		__unnamed_2,@object
	.size		__unnamed_2,(.L_2 - __unnamed_2)
__unnamed_2:
        /* <DEDUP_REMOVED lines=42> */
        /*0510*/ 	.byte	0x3e, 0x3e, 0x5d, 0x00
.L_2:


//--------------------- .nv.shared._ZN7cutlass13device_kernelINS_4gemm6kernel13GemmUniversalIN4cute5tupleIJiiiiEEENS1_10collective13CollectiveMmaINS1_35MainloopSm100TmaUmmaWarpSpecializedILi2ELi2ELi2ENS5_IJNS4_1CILi1EEESB_SB_EEEEENS5_IJNSA_ILi128EEENSA_ILi224EEENSA_ILi64EEEEEENS_10bfloat16_tENS5_IJlSB_lEEESI_SJ_NS4_8TiledMMAINS4_8MMA_AtomIJNS4_20SM100_MMA_F16BF16_SSISI_SI_fLi128ELi224ELNS4_4UMMA5MajorE0ELSO_0ELNSN_7ScaleInE0ELSP_0EEEEEENS4_6LayoutISC_NS5_IJNSA_ILi0EEEST_ST_EEEEENS5_IJNS4_10UnderscoreESW_SW_EEEEENS4_13SM90_TMA_LOADENS4_14ComposedLayoutINS4_7SwizzleILi3ELi4ELi3EEENS4_18smem_ptr_flag_bitsILi16EEENSS_INS5_IJNSA_ILi8EEESG_EEENS5_IJSG_SB_EEEEEEEvNS4_8identityESZ_S19_vS1A_EENS_8epilogue10collective18CollectiveEpilogueINS1C_23Sm100TmaWarpSpecializedILi2ELi1ELi224ELb1ELb0EEEJSH_NS5_IJNSS_ISE_SB_EENSS_ISF_SB_EEEEESI_SJ_SI_SJ_NS1C_6fusion15FusionCallbacksIS1G_NS1K_17LinearCombinationISI_fSI_fLNS_15FloatRoundStyleE2EEESH_S1J_JEEENS4_5SM1004TMEM4LOAD26SM100_TMEM_LOAD_32dp32b32xESZ_NS10_INS11_ILi2ELi4ELi3EEES14_NSS_INS5_IJS15_NSA_ILi32EEEEEENS5_IJS1V_SB_EEEEEEENS4_39AutoVectorizingCopyWithAssumedAlignmentILi128EEENS4_14SM90_TMA_STOREES1Z_S21_S21_EEEvvEEEEvNT_6ParamsE --------------------------
	.section	.nv.shared._ZN7cutlass13device_kernelINS_4gemm6kernel13GemmUniversalIN4cute5tupleIJiiiiEEENS1_10collective13CollectiveMmaINS1_35MainloopSm100TmaUmmaWarpSpecializedILi2ELi2ELi2ENS5_IJNS4_1CILi1EEESB_SB_EEEEENS5_IJNSA_ILi128EEENSA_ILi224EEENSA_ILi64EEEEEENS_10bfloat16_tENS5_IJlSB_lEEESI_SJ_NS4_8TiledMMAINS4_8MMA_AtomIJNS4_20SM100_MMA_F16BF16_SSISI_SI_fLi128ELi224ELNS4_4UMMA5MajorE0ELSO_0ELNSN_7ScaleInE0ELSP_0EEEEEENS4_6LayoutISC_NS5_IJNSA_ILi0EEEST_ST_EEEEENS5_IJNS4_10UnderscoreESW_SW_EEEEENS4_13SM90_TMA_LOADENS4_14ComposedLayoutINS4_7SwizzleILi3ELi4ELi3EEENS4_18smem_ptr_flag_bitsILi16EEENSS_INS5_IJNSA_ILi8EEESG_EEENS5_IJSG_SB_EEEEEEEvNS4_8identityESZ_S19_vS1A_EENS_8epilogue10collective18CollectiveEpilogueINS1C_23Sm100TmaWarpSpecializedILi2ELi1ELi224ELb1ELb0EEEJSH_NS5_IJNSS_ISE_SB_EENSS_ISF_SB_EEEEESI_SJ_SI_SJ_NS1C_6fusion15FusionCallbacksIS1G_NS1K_17LinearCombinationISI_fSI_fLNS_15FloatRoundStyleE2EEESH_S1J_JEEENS4_5SM1004TMEM4LOAD26SM100_TMEM_LOAD_32dp32b32xESZ_NS10_INS11_ILi2ELi4ELi3EEES14_NSS_INS5_IJS15_NSA_ILi32EEEEEENS5_IJS1V_SB_EEEEEEENS4_39AutoVectorizingCopyWithAssumedAlignmentILi128EEENS4_14SM90_TMA_STOREES1Z_S21_S21_EEEvvEEEEvNT_6ParamsE,"aw",@nobits
	.sectionflags	@""
	.align	16
	.zero		1024


//--------------------- .nv.shared.reserved.0     --------------------------
	.section	.nv.shared.reserved.0,"aw",@nobits
	.weak		__nv_reservedSMEM_offset_0_alias
	.size		__nv_reservedSMEM_offset_0_alias, 0, 64
	.other		__nv_reservedSMEM_offset_0_alias,@"STO_CUDA_RESERVED_SHARED STV_DEFAULT"
__nv_reservedSMEM_offset_0_alias:
	.zero		0
.nv.shared.reserved.0:
	.zero		64
	.weak		__nv_reservedSMEM_tcgen05_partition
	.type		__nv_reservedSMEM_tcgen05_partition,@object
	.size		__nv_reservedSMEM_tcgen05_partition,(.L_0 - __nv_reservedSMEM_tcgen05_partition)
__nv_reservedSMEM_tcgen05_partition:
	.zero		32
.L_0:


//--------------------- .nv.global                --------------------------
	.section	.nv.global,"aw",@nobits
.nv.global:
	.type		_ZN39_INTERNAL_00118147_4_k_cu_18b8d66f_88274cute1_E,@object
	.size		_ZN39_INTERNAL_00118147_4_k_cu_18b8d66f_88274cute1_E,(_ZN39_INTERNAL_00118147_4_k_cu_18b8d66f_88274cuda3std3__45__cpo6cbeginE - _ZN39_INTERNAL_00118147_4_k_cu_18b8d66f_88274cute1_E)
_ZN39_INTERNAL_00118147_4_k_cu_18b8d66f_88274cute1_E:
	.zero		1
	.type		_ZN39_INTERNAL_00118147_4_k_cu_18b8d66f_88274cuda3std3__45__cpo6cbeginE,@object
	.size		_ZN39_INTERNAL_00118147_4_k_cu_18b8d66f_88274cuda3std3__45__cpo6cbeginE,(_ZN39_INTERNAL_00118147_4_k_cu_18b8d66f_88274cuda3std3__48in_placeE - _ZN39_INTERNAL_00118147_4_k_cu_18b8d66f_88274cuda3std3__45__cpo6cbeginE)
_ZN39_INTERNAL_00118147_4_k_cu_18b8d66f_88274cuda3std3__45__cpo6cbeginE:
	.zero		1
	.type		_ZN39_INTERNAL_00118147_4_k_cu_18b8d66f_88274cuda3std3__48in_placeE,@object
	.size		_ZN39_INTERNAL_00118147_4_k_cu_18b8d66f_88274cuda3std3__48in_placeE,(_ZN39_INTERNAL_00118147_4_k_cu_18b8d66f_88274cuda3std6ranges3__45__cpo9iter_moveE - _ZN39_INTERNAL_00118147_4_k_cu_18b8d66f_88274cuda3std3__48in_placeE)
_ZN39_INTERNAL_00118147_4_k_cu_18b8d66f_88274cuda3std3__48in_placeE:
	.zero		1
	.type		_ZN39_INTERNAL_00118147_4_k_cu_18b8d66f_88274cuda3std6ranges3__45__cpo9iter_moveE,@object
	.size		_ZN39_INTERNAL_00118147_4_k_cu_18b8d66f_88274cuda3std6ranges3__45__cpo9iter_moveE,(_ZN39_INTERNAL_00118147_4_k_cu_18b8d66f_88274cuda3std3__45__cpo5beginE - _ZN39_INTERNAL_00118147_4_k_cu_18b8d66f_88274cuda3std6ranges3__45__cpo9iter_moveE)
_ZN39_INTERNAL_00118147_4_k_cu_18b8d66f_88274cuda3std6ranges3__45__cpo9iter_moveE:
	.zero		1
	.type		_ZN39_INTERNAL_00118147_4_k_cu_18b8d66f_88274cuda3std3__45__cpo5beginE,@object
	.size		_ZN39_INTERNAL_00118147_4_k_cu_18b8d66f_88274cuda3std3__45__cpo5beginE,(_ZN39_INTERNAL_00118147_4_k_cu_18b8d66f_88274cuda3std3__441_GLOBAL__N__00118147_4_k_cu_18b8d66f_88276ignoreE - _ZN39_INTERNAL_00118147_4_k_cu_18b8d66f_88274cuda3std3__45__cpo5beginE)
_ZN39_INTERNAL_00118147_4_k_cu_18b8d66f_88274cuda3std3__45__cpo5beginE:
	.zero		1
	.type		_ZN39_INTERNAL_00118147_4_k_cu_18b8d66f_88274cuda3std3__441_GLOBAL__N__00118147_4_k_cu_18b8d66f_88276ignoreE,@object
	.size		_ZN39_INTERNAL_00118147_4_k_cu_18b8d66f_88274cuda3std3__441_GLOBAL__N__00118147_4_k_cu_18b8d66f_88276ignoreE,(_ZN39_INTERNAL_00118147_4_k_cu_18b8d66f_88274cute7productE - _ZN39_INTERNAL_00118147_4_k_cu_18b8d66f_88274cuda3std3__441_GLOBAL__N__00118147_4_k_cu_18b8d66f_88276ignoreE)
_ZN39_INTERNAL_00118147_4_k_cu_18b8d66f_88274cuda3std3__441_GLOBAL__N__00118147_4_k_cu_18b8d66f_88276ignoreE:
	.zero		1
	.type		_ZN39_INTERNAL_00118147_4_k_cu_18b8d66f_88274cute7productE,@object
	.size		_ZN39_INTERNAL_00118147_4_k_cu_18b8d66f_88274cute7productE,(_ZN39_INTERNAL_00118147_4_k_cu_18b8d66f_88274cuda3std3__45__cpo3endE - _ZN39_INTERNAL_00118147_4_k_cu_18b8d66f_88274cute7productE)
_ZN39_INTERNAL_00118147_4_k_cu_18b8d66f_88274cute7productE:
	.zero		1
	.type		_ZN39_INTERNAL_00118147_4_k_cu_18b8d66f_88274cuda3std3__45__cpo3endE,@object
	.size		_ZN39_INTERNAL_00118147_4_k_cu_18b8d66f_88274cuda3std3__45__cpo3endE,(_ZN39_INTERNAL_00118147_4_k_cu_18b8d66f_88274cuda3std3__419piecewise_constructE - _ZN39_INTERNAL_00118147_4_k_cu_18b8d66f_88274cuda3std3__45__cpo3endE)
_ZN39_INTERNAL_00118147_4_k_cu_18b8d66f_88274cuda3std3__45__cpo3endE:
	.zero		1
	.type		_ZN39_INTERNAL_00118147_4_k_cu_18b8d66f_88274cuda3std3__419piecewise_constructE,@object
	.size		_ZN39_INTERNAL_00118147_4_k_cu_18b8d66f_88274cuda3std3__419piecewise_constructE,(_ZN39_INTERNAL_00118147_4_k_cu_18b8d66f_88274cuda3std3__45__cpo4cendE - _ZN39_INTERNAL_00118147_4_k_cu_18b8d66f_88274cuda3std3__419piecewise_constructE)
_ZN39_INTERNAL_00118147_4_k_cu_18b8d66f_88274cuda3std3__419piecewise_constructE:
	.zero		1
	.type		_ZN39_INTERNAL_00118147_4_k_cu_18b8d66f_88274cuda3std3__45__cpo4cendE,@object
	.size		_ZN39_INTERNAL_00118147_4_k_cu_18b8d66f_88274cuda3std3__45__cpo4cendE,(_ZN39_INTERNAL_00118147_4_k_cu_18b8d66f_88274cuda3std6ranges3__45__cpo4swapE - _ZN39_INTERNAL_00118147_4_k_cu_18b8d66f_88274cuda3std3__45__cpo4cendE)
_ZN39_INTERNAL_00118147_4_k_cu_18b8d66f_88274cuda3std3__45__cpo4cendE:
	.zero		1
	.type		_ZN39_INTERNAL_00118147_4_k_cu_18b8d66f_88274cuda3std6ranges3__45__cpo4swapE,@object
	.size		_ZN39_INTERNAL_00118147_4_k_cu_18b8d66f_88274cuda3std6ranges3__45__cpo4swapE,(.L_10 - _ZN39_INTERNAL_00118147_4_k_cu_18b8d66f_88274cuda3std6ranges3__45__cpo4swapE)
_ZN39_INTERNAL_00118147_4_k_cu_18b8d66f_88274cuda3std6ranges3__45__cpo4swapE:
	.zero		1
.L_10:


//--------------------- .nv.constant0._ZN7cutlass13device_kernelINS_4gemm6kernel13GemmUniversalIN4cute5tupleIJiiiiEEENS1_10collective13CollectiveMmaINS1_35MainloopSm100TmaUmmaWarpSpecializedILi2ELi2ELi2ENS5_IJNS4_1CILi1EEESB_SB_EEEEENS5_IJNSA_ILi128EEENSA_ILi224EEENSA_ILi64EEEEEENS_10bfloat16_tENS5_IJlSB_lEEESI_SJ_NS4_8TiledMMAINS4_8MMA_AtomIJNS4_20SM100_MMA_F16BF16_SSISI_SI_fLi128ELi224ELNS4_4UMMA5MajorE0ELSO_0ELNSN_7ScaleInE0ELSP_0EEEEEENS4_6LayoutISC_NS5_IJNSA_ILi0EEEST_ST_EEEEENS5_IJNS4_10UnderscoreESW_SW_EEEEENS4_13SM90_TMA_LOADENS4_14ComposedLayoutINS4_7SwizzleILi3ELi4ELi3EEENS4_18smem_ptr_flag_bitsILi16EEENSS_INS5_IJNSA_ILi8EEESG_EEENS5_IJSG_SB_EEEEEEEvNS4_8identityESZ_S19_vS1A_EENS_8epilogue10collective18CollectiveEpilogueINS1C_23Sm100TmaWarpSpecializedILi2ELi1ELi224ELb1ELb0EEEJSH_NS5_IJNSS_ISE_SB_EENSS_ISF_SB_EEEEESI_SJ_SI_SJ_NS1C_6fusion15FusionCallbacksIS1G_NS1K_17LinearCombinationISI_fSI_fLNS_15FloatRoundStyleE2EEESH_S1J_JEEENS4_5SM1004TMEM4LOAD26SM100_TMEM_LOAD_32dp32b32xESZ_NS10_INS11_ILi2ELi4ELi3EEES14_NSS_INS5_IJS15_NSA_ILi32EEEEEENS5_IJS1V_SB_EEEEEEENS4_39AutoVectorizingCopyWithAssumedAlignmentILi128EEENS4_14SM90_TMA_STOREES1Z_S21_S21_EEEvvEEEEvNT_6ParamsE --------------------------
	.section	.nv.constant0._ZN7cutlass13device_kernelINS_4gemm6kernel13GemmUniversalIN4cute5tupleIJiiiiEEENS1_10collective13CollectiveMmaINS1_35MainloopSm100TmaUmmaWarpSpecializedILi2ELi2ELi2ENS5_IJNS4_1CILi1EEESB_SB_EEEEENS5_IJNSA_ILi128EEENSA_ILi224EEENSA_ILi64EEEEEENS_10bfloat16_tENS5_IJlSB_lEEESI_SJ_NS4_8TiledMMAINS4_8MMA_AtomIJNS4_20SM100_MMA_F16BF16_SSISI_SI_fLi128ELi224ELNS4_4UMMA5MajorE0ELSO_0ELNSN_7ScaleInE0ELSP_0EEEEEENS4_6LayoutISC_NS5_IJNSA_ILi0EEEST_ST_EEEEENS5_IJNS4_10UnderscoreESW_SW_EEEEENS4_13SM90_TMA_LOADENS4_14ComposedLayoutINS4_7SwizzleILi3ELi4ELi3EEENS4_18smem_ptr_flag_bitsILi16EEENSS_INS5_IJNSA_ILi8EEESG_EEENS5_IJSG_SB_EEEEEEEvNS4_8identityESZ_S19_vS1A_EENS_8epilogue10collective18CollectiveEpilogueINS1C_23Sm100TmaWarpSpecializedILi2ELi1ELi224ELb1ELb0EEEJSH_NS5_IJNSS_ISE_SB_EENSS_ISF_SB_EEEEESI_SJ_SI_SJ_NS1C_6fusion15FusionCallbacksIS1G_NS1K_17LinearCombinationISI_fSI_fLNS_15FloatRoundStyleE2EEESH_S1J_JEEENS4_5SM1004TMEM4LOAD26SM100_TMEM_LOAD_32dp32b32xESZ_NS10_INS11_ILi2ELi4ELi3EEES14_NSS_INS5_IJS15_NSA_ILi32EEEEEENS5_IJS1V_SB_EEEEEEENS4_39AutoVectorizingCopyWithAssumedAlignmentILi128EEENS4_14SM90_TMA_STOREES1Z_S21_S21_EEEvvEEEEvNT_6ParamsE,"a",@progbits
	.sectionflags	@""
	.align	4
.nv.constant0._ZN7cutlass13device_kernelINS_4gemm6kernel13GemmUniversalIN4cute5tupleIJiiiiEEENS1_10collective13CollectiveMmaINS1_35MainloopSm100TmaUmmaWarpSpecializedILi2ELi2ELi2ENS5_IJNS4_1CILi1EEESB_SB_EEEEENS5_IJNSA_ILi128EEENSA_ILi224EEENSA_ILi64EEEEEENS_10bfloat16_tENS5_IJlSB_lEEESI_SJ_NS4_8TiledMMAINS4_8MMA_AtomIJNS4_20SM100_MMA_F16BF16_SSISI_SI_fLi128ELi224ELNS4_4UMMA5MajorE0ELSO_0ELNSN_7ScaleInE0ELSP_0EEEEEENS4_6LayoutISC_NS5_IJNSA_ILi0EEEST_ST_EEEEENS5_IJNS4_10UnderscoreESW_SW_EEEEENS4_13SM90_TMA_LOADENS4_14ComposedLayoutINS4_7SwizzleILi3ELi4ELi3EEENS4_18smem_ptr_flag_bitsILi16EEENSS_INS5_IJNSA_ILi8EEESG_EEENS5_IJSG_SB_EEEEEEEvNS4_8identityESZ_S19_vS1A_EENS_8epilogue10collective18CollectiveEpilogueINS1C_23Sm100TmaWarpSpecializedILi2ELi1ELi224ELb1ELb0EEEJSH_NS5_IJNSS_ISE_SB_EENSS_ISF_SB_EEEEESI_SJ_SI_SJ_NS1C_6fusion15FusionCallbacksIS1G_NS1K_17LinearCombinationISI_fSI_fLNS_15FloatRoundStyleE2EEESH_S1J_JEEENS4_5SM1004TMEM4LOAD26SM100_TMEM_LOAD_32dp32b32xESZ_NS10_INS11_ILi2ELi4ELi3EEES14_NSS_INS5_IJS15_NSA_ILi32EEEEEENS5_IJS1V_SB_EEEEEEENS4_39AutoVectorizingCopyWithAssumedAlignmentILi128EEENS4_14SM90_TMA_STOREES1Z_S21_S21_EEEvvEEEEvNT_6ParamsE:
	.zero		2944


//--------------------- SYMBOLS --------------------------

	.type		.nv.reservedSmem.offset0,@object
	.size		.nv.reservedSmem.offset0,0x4
	.type		.nv.reservedSmem.cap,@object
	.size		.nv.reservedSmem.cap,0x4
	.type		__assertfail,@function
